def attn_fwd(
    Q,
    K,
    V,
    Out,
    Lse,
    sm_scale,
    stride_qz,
    stride_qh,
    stride_qm,
    stride_qk,
    stride_kz,
    stride_kh,
    stride_kn,
    stride_kk,
    stride_vz,
    stride_vh,
    stride_vn,
    stride_vk,
    stride_oz,
    stride_oh,
    stride_om,
    stride_ok,
    seqlen_q,
    seqlen_k,
    BLOCK_M: tl.constexpr,
    BLOCK_N: tl.constexpr,
    HEAD_DIM: tl.constexpr,
    CAUSAL: tl.constexpr,
):
    start_m = tl.program_id(0)
    off_hz = tl.program_id(1)
    q_off = off_hz * stride_qh
    k_off = off_hz * stride_kh
    v_off = off_hz * stride_vh
    offs_m = start_m * BLOCK_M + tl.arange(0, BLOCK_M)
    offs_d = tl.arange(0, HEAD_DIM)
    offs_n = tl.arange(0, BLOCK_N)
    q_ptrs = Q + q_off + offs_m[:, None] * stride_qm + offs_d[None, :] * stride_qk
    k_ptrs = K + k_off + offs_d[:, None] * stride_kk + offs_n[None, :] * stride_kn
    v_ptrs = V + v_off + offs_n[:, None] * stride_vn + offs_d[None, :] * stride_vk
    m_i = tl.full([BLOCK_M], float("-inf"), dtype=tl.float32)
    l_i = tl.zeros([BLOCK_M], dtype=tl.float32) + 1.0
    acc = tl.zeros([BLOCK_M, HEAD_DIM], dtype=tl.float32)
    q = tl.load(q_ptrs)
    acc, l_i, m_i = _attn_fwd_inner(
        acc,
        l_i,
        m_i,
        q,
        k_ptrs,
        v_ptrs,
        sm_scale,
        stride_kn,
        stride_vn,
        start_m,
        seqlen_k,
        BLOCK_M,
        BLOCK_N,
        HEAD_DIM,
        CAUSAL,
    )
    acc = acc / l_i[:, None]
    lse = m_i + tl.math.log2(l_i) / 1.4426950408889634
    o_ptrs = (
        Out
        + off_hz * stride_oh
        + offs_m[:, None] * stride_om
        + offs_d[None, :] * stride_ok
    )
    tl.store(o_ptrs, acc.to(Out.dtype.element_ty))
    tl.store(Lse + off_hz * seqlen_q + offs_m, lse)

# config = {"BLOCK_M": 32, "BLOCK_N": 128, "HEAD_DIM": 512, "arch": "sm_90", "causal": false, "dtype": "fp16", "num_stages": 2, "num_warps": 8}
# arch = sm_90


// ===== COMPILED SASS (sm_90a) =====

	.target	sm_90a

	.elftype	@"ET_EXEC"


//--------------------- .note.nv.tkinfo           --------------------------
	.section	.note.nv.tkinfo,"",@"SHT_NOTE"
	.sectionflags	@"SHF_NOTE_NV_TKINFO"
	.tkinfo
        /*0018*/ 	.word	0x00000002
        /*0030*/ 	.string	""
        /*0030*/ 	.string	"ptxas"
        /*0030*/ 	.string	"Cuda compilation tools, release 13.0, V13.0.88"
        /*0030*/ 	.string	"Build cuda_13.0.r13.0/compiler.36424714_0"
        /*0030*/ 	.string	"-v  -suppress-debug-info  -lineinfo  -arch sm_90a "



//--------------------- .note.nv.cuinfo           --------------------------
	.section	.note.nv.cuinfo,"",@"SHT_NOTE"
	.sectionflags	@"SHF_NOTE_NV_CUINFO"
        /*0018*/ 	.short	0x0002
        /*001a*/ 	.short	0x005a
        /*001c*/ 	.short	0x0082
	.zero		2


//--------------------- .nv.info                  --------------------------
	.section	.nv.info,"",@"SHT_CUDA_INFO"
	.align	4


	//----- nvinfo : EIATTR_REGCOUNT
	.align		4
        /*0000*/ 	.byte	0x04, 0x2f
        /*0002*/ 	.short	(.L_2 - .L_1)
	.align		4
.L_1:
        /*0004*/ 	.word	index@(attn_fwd)
        /*0008*/ 	.word	0x00000020


	//----- nvinfo : EIATTR_FRAME_SIZE
	.align		4
.L_2:
        /*000c*/ 	.byte	0x04, 0x11
        /*000e*/ 	.short	(.L_4 - .L_3)
	.align		4
.L_3:
        /*0010*/ 	.word	index@(attn_fwd)
        /*0014*/ 	.word	0x00002600


	//----- nvinfo : EIATTR_MIN_STACK_SIZE
	.align		4
.L_4:
        /*0018*/ 	.byte	0x04, 0x12
        /*001a*/ 	.short	(.L_6 - .L_5)
	.align		4
.L_5:
        /*001c*/ 	.word	index@(attn_fwd)
        /*0020*/ 	.word	0x00002600
.L_6:


//--------------------- .nv.compat                --------------------------
	.section	.nv.compat,"",@"SHT_CUDA_COMPAT_INFO"
	.align	4
        /*0000*/ 	.byte	0x02, 0x09, 0x01, 0x00, 0x02, 0x02, 0x01, 0x00, 0x02, 0x05, 0x05, 0x00, 0x03, 0x07, 0x01, 0x01
        /*0010*/ 	.byte	0x02, 0x03, 0x00, 0x00, 0x02, 0x06, 0x01, 0x00, 0x04, 0x0b, 0x08, 0x00, 0x00, 0x00, 0x00, 0x00
        /*0020*/ 	.byte	0x00, 0x00, 0x00, 0x00


//--------------------- .nv.info.attn_fwd         --------------------------
	.section	.nv.info.attn_fwd,"",@"SHT_CUDA_INFO"
	.sectionflags	@""
	.align	4


	//----- nvinfo : EIATTR_CUDA_API_VERSION
	.align		4
        /*0000*/ 	.byte	0x04, 0x37
        /*0002*/ 	.short	(.L_8 - .L_7)
.L_7:
        /*0004*/ 	.word	0x00000082


	//----- nvinfo : EIATTR_KPARAM_INFO
	.align		4
.L_8:
        /*0008*/ 	.byte	0x04, 0x17
        /*000a*/ 	.short	(.L_10 - .L_9)
.L_9:
        /*000c*/ 	.word	0x00000000
        /*0010*/ 	.short	0x0019
        /*0012*/ 	.short	0x0080
        /*0014*/ 	.byte	0x00, 0xf4, 0x21, 0x00


	//----- nvinfo : EIATTR_KPARAM_INFO
	.align		4
.L_10:
        /*0018*/ 	.byte	0x04, 0x17
        /*001a*/ 	.short	(.L_12 - .L_11)
.L_11:
        /*001c*/ 	.word	0x00000000
        /*0020*/ 	.short	0x0018
        /*0022*/ 	.short	0x0078
        /*0024*/ 	.byte	0x00, 0xf4, 0x21, 0x00


	//----- nvinfo : EIATTR_KPARAM_INFO
	.align		4
.L_12:
        /*0028*/ 	.byte	0x04, 0x17
        /*002a*/ 	.short	(.L_14 - .L_13)
.L_13:
        /*002c*/ 	.word	0x00000000
        /*0030*/ 	.short	0x0017
        /*0032*/ 	.short	0x0070
        /*0034*/ 	.byte	0x00, 0xf0, 0x11, 0x00


	//----- nvinfo : EIATTR_KPARAM_INFO
	.align		4
.L_14:
        /*0038*/ 	.byte	0x04, 0x17
        /*003a*/ 	.short	(.L_16 - .L_15)
.L_15:
        /*003c*/ 	.word	0x00000000
        /*0040*/ 	.short	0x0016
        /*0042*/ 	.short	0x006c
        /*0044*/ 	.byte	0x00, 0xf0, 0x11, 0x00


	//----- nvinfo : EIATTR_KPARAM_INFO
	.align		4
.L_16:
        /*0048*/ 	.byte	0x04, 0x17
        /*004a*/ 	.short	(.L_18 - .L_17)
.L_17:
        /*004c*/ 	.word	0x00000000
        /*0050*/ 	.short	0x0015
        /*0052*/ 	.short	0x0068
        /*0054*/ 	.byte	0x00, 0xf0, 0x11, 0x00


	//----- nvinfo : EIATTR_KPARAM_INFO
	.align		4
.L_18:
        /*0058*/ 	.byte	0x04, 0x17
        /*005a*/ 	.short	(.L_20 - .L_19)
.L_19:
        /*005c*/ 	.word	0x00000000
        /*0060*/ 	.short	0x0014
        /*0062*/ 	.short	0x0064
        /*0064*/ 	.byte	0x00, 0xf0, 0x11, 0x00


	//----- nvinfo : EIATTR_KPARAM_INFO
	.align		4
.L_20:
        /*0068*/ 	.byte	0x04, 0x17
        /*006a*/ 	.short	(.L_22 - .L_21)
.L_21:
        /*006c*/ 	.word	0x00000000
        /*0070*/ 	.short	0x0013
        /*0072*/ 	.short	0x0060
        /*0074*/ 	.byte	0x00, 0xf0, 0x11, 0x00


	//----- nvinfo : EIATTR_KPARAM_INFO
	.align		4
.L_22:
        /*0078*/ 	.byte	0x04, 0x17
        /*007a*/ 	.short	(.L_24 - .L_23)
.L_23:
        /*007c*/ 	.word	0x00000000
        /*0080*/ 	.short	0x0012
        /*0082*/ 	.short	0x005c
        /*0084*/ 	.byte	0x00, 0xf0, 0x11, 0x00


	//----- nvinfo : EIATTR_KPARAM_INFO
	.align		4
.L_24:
        /*0088*/ 	.byte	0x04, 0x17
        /*008a*/ 	.short	(.L_26 - .L_25)
.L_25:
        /*008c*/ 	.word	0x00000000
        /*0090*/ 	.short	0x0011
        /*0092*/ 	.short	0x0058
        /*0094*/ 	.byte	0x00, 0xf0, 0x11, 0x00


	//----- nvinfo : EIATTR_KPARAM_INFO
	.align		4
.L_26:
        /*0098*/ 	.byte	0x04, 0x17
        /*009a*/ 	.short	(.L_28 - .L_27)
.L_27:
        /*009c*/ 	.word	0x00000000
        /*00a0*/ 	.short	0x0010
        /*00a2*/ 	.short	0x0054
        /*00a4*/ 	.byte	0x00, 0xf0, 0x11, 0x00


	//----- nvinfo : EIATTR_KPARAM_INFO
	.align		4
.L_28:
        /*00a8*/ 	.byte	0x04, 0x17
        /*00aa*/ 	.short	(.L_30 - .L_29)
.L_29:
        /*00ac*/ 	.word	0x00000000
        /*00b0*/ 	.short	0x000f
        /*00b2*/ 	.short	0x0050
        /*00b4*/ 	.byte	0x00, 0xf0, 0x11, 0x00


	//----- nvinfo : EIATTR_KPARAM_INFO
	.align		4
.L_30:
        /*00b8*/ 	.byte	0x04, 0x17
        /*00ba*/ 	.short	(.L_32 - .L_31)
.L_31:
        /*00bc*/ 	.word	0x00000000
        /*00c0*/ 	.short	0x000e
        /*00c2*/ 	.short	0x004c
        /*00c4*/ 	.byte	0x00, 0xf0, 0x11, 0x00


	//----- nvinfo : EIATTR_KPARAM_INFO
	.align		4
.L_32:
        /*00c8*/ 	.byte	0x04, 0x17
        /*00ca*/ 	.short	(.L_34 - .L_33)
.L_33:
        /*00cc*/ 	.word	0x00000000
        /*00d0*/ 	.short	0x000d
        /*00d2*/ 	.short	0x0048
        /*00d4*/ 	.byte	0x00, 0xf0, 0x11, 0x00


	//----- nvinfo : EIATTR_KPARAM_INFO
	.align		4
.L_34:
        /*00d8*/ 	.byte	0x04, 0x17
        /*00da*/ 	.short	(.L_36 - .L_35)
.L_35:
        /*00dc*/ 	.word	0x00000000
        /*00e0*/ 	.short	0x000c
        /*00e2*/ 	.short	0x0044
        /*00e4*/ 	.byte	0x00, 0xf0, 0x11, 0x00


	//----- nvinfo : EIATTR_KPARAM_INFO
	.align		4
.L_36:
        /*00e8*/ 	.byte	0x04, 0x17
        /*00ea*/ 	.short	(.L_38 - .L_37)
.L_37:
        /*00ec*/ 	.word	0x00000000
        /*00f0*/ 	.short	0x000b
        /*00f2*/ 	.short	0x0040
        /*00f4*/ 	.byte	0x00, 0xf0, 0x11, 0x00


	//----- nvinfo : EIATTR_KPARAM_INFO
	.align		4
.L_38:
        /*00f8*/ 	.byte	0x04, 0x17
        /*00fa*/ 	.short	(.L_40 - .L_39)
.L_39:
        /*00fc*/ 	.word	0x00000000
        /*0100*/ 	.short	0x000a
        /*0102*/ 	.short	0x003c
        /*0104*/ 	.byte	0x00, 0xf0, 0x11, 0x00


	//----- nvinfo : EIATTR_KPARAM_INFO
	.align		4
.L_40:
        /*0108*/ 	.byte	0x04, 0x17
        /*010a*/ 	.short	(.L_42 - .L_41)
.L_41:
        /*010c*/ 	.word	0x00000000
        /*0110*/ 	.short	0x0009
        /*0112*/ 	.short	0x0038
        /*0114*/ 	.byte	0x00, 0xf0, 0x11, 0x00


	//----- nvinfo : EIATTR_KPARAM_INFO
	.align		4
.L_42:
        /*0118*/ 	.byte	0x04, 0x17
        /*011a*/ 	.short	(.L_44 - .L_43)
.L_43:
        /*011c*/ 	.word	0x00000000
        /*0120*/ 	.short	0x0008
        /*0122*/ 	.short	0x0034
        /*0124*/ 	.byte	0x00, 0xf0, 0x11, 0x00


	//----- nvinfo : EIATTR_KPARAM_INFO
	.align		4
.L_44:
        /*0128*/ 	.byte	0x04, 0x17
        /*012a*/ 	.short	(.L_46 - .L_45)
.L_45:
        /*012c*/ 	.word	0x00000000
        /*0130*/ 	.short	0x0007
        /*0132*/ 	.short	0x0030
        /*0134*/ 	.byte	0x00, 0xf0, 0x11, 0x00


	//----- nvinfo : EIATTR_KPARAM_INFO
	.align		4
.L_46:
        /*0138*/ 	.byte	0x04, 0x17
        /*013a*/ 	.short	(.L_48 - .L_47)
.L_47:
        /*013c*/ 	.word	0x00000000
        /*0140*/ 	.short	0x0006
        /*0142*/ 	.short	0x002c
        /*0144*/ 	.byte	0x00, 0xf0, 0x11, 0x00


	//----- nvinfo : EIATTR_KPARAM_INFO
	.align		4
.L_48:
        /*0148*/ 	.byte	0x04, 0x17
        /*014a*/ 	.short	(.L_50 - .L_49)
.L_49:
        /*014c*/ 	.word	0x00000000
        /*0150*/ 	.short	0x0005
        /*0152*/ 	.short	0x0028
        /*0154*/ 	.byte	0x00, 0xf0, 0x11, 0x00


	//----- nvinfo : EIATTR_KPARAM_INFO
	.align		4
.L_50:
        /*0158*/ 	.byte	0x04, 0x17
        /*015a*/ 	.short	(.L_52 - .L_51)
.L_51:
        /*015c*/ 	.word	0x00000000
        /*0160*/ 	.short	0x0004
        /*0162*/ 	.short	0x0020
        /*0164*/ 	.byte	0x00, 0xf4, 0x21, 0x00


	//----- nvinfo : EIATTR_KPARAM_INFO
	.align		4
.L_52:
        /*0168*/ 	.byte	0x04, 0x17
        /*016a*/ 	.short	(.L_54 - .L_53)
.L_53:
        /*016c*/ 	.word	0x00000000
        /*0170*/ 	.short	0x0003
        /*0172*/ 	.short	0x0018
        /*0174*/ 	.byte	0x00, 0xf4, 0x21, 0x00


	//----- nvinfo : EIATTR_KPARAM_INFO
	.align		4
.L_54:
        /*0178*/ 	.byte	0x04, 0x17
        /*017a*/ 	.short	(.L_56 - .L_55)
.L_55:
        /*017c*/ 	.word	0x00000000
        /*0180*/ 	.short	0x0002
        /*0182*/ 	.short	0x0010
        /*0184*/ 	.byte	0x00, 0xf4, 0x21, 0x00


	//----- nvinfo : EIATTR_KPARAM_INFO
	.align		4
.L_56:
        /*0188*/ 	.byte	0x04, 0x17
        /*018a*/ 	.short	(.L_58 - .L_57)
.L_57:
        /*018c*/ 	.word	0x00000000
        /*0190*/ 	.short	0x0001
        /*0192*/ 	.short	0x0008
        /*0194*/ 	.byte	0x00, 0xf4, 0x21, 0x00


	//----- nvinfo : EIATTR_KPARAM_INFO
	.align		4
.L_58:
        /*0198*/ 	.byte	0x04, 0x17
        /*019a*/ 	.short	(.L_60 - .L_59)
.L_59:
        /*019c*/ 	.word	0x00000000
        /*01a0*/ 	.short	0x0000
        /*01a2*/ 	.short	0x0000
        /*01a4*/ 	.byte	0x00, 0xf4, 0x21, 0x00


	//----- nvinfo : EIATTR_SPARSE_MMA_MASK
	.align		4
.L_60:
        /*01a8*/ 	.byte	0x03, 0x50
        /*01aa*/ 	.short	0x0000


	//----- nvinfo : EIATTR_MAXREG_COUNT
	.align		4
        /*01ac*/ 	.byte	0x03, 0x1b
        /*01ae*/ 	.short	0x00ff


	//----- nvinfo : EIATTR_NUM_BARRIERS
	.align		4
        /*01b0*/ 	.byte	0x02, 0x4c
        /*01b2*/ 	.byte	0x01
	.zero		1


	//----- nvinfo : EIATTR_ANNOTATIONS
	.align		4
        /*01b4*/ 	.byte	0x04, 0x55
        /*01b6*/ 	.short	(.L_62 - .L_61)


	//   ....[0]....
.L_61:
        /*01b8*/ 	.word	0x00000001
        /*01bc*/ 	.byte	0x20, 0x01, 0x00, 0x00, 0x01, 0x00, 0x00, 0x00, 0x30, 0x04, 0x00, 0x00, 0x01, 0x00, 0x00, 0x00
        /* <DEDUP_REMOVED lines=2833> */
        /*b2dc*/ 	.byte	0xb0, 0xd4, 0x02, 0x00


	//----- nvinfo : EIATTR_MERCURY_ISA_VERSION
	.align		4
.L_62:
        /*b2e0*/ 	.byte	0x03, 0x5f
        /*b2e2*/ 	.short	0x0101


	//----- nvinfo : EIATTR_COOP_GROUP_MASK_REGIDS
	.align		4
        /*b2e4*/ 	.byte	0x04, 0x29
        /*b2e6*/ 	.short	(.L_64 - .L_63)


	//   ....[0]....
.L_63:
        /*b2e8*/ 	.word	0xffffffff


	//   ....[1]....
        /*b2ec*/ 	.word	0xffffffff


	//   ....[2]....
        /*b2f0*/ 	.word	0xffffffff


	//   ....[3]....
        /*b2f4*/ 	.word	0xffffffff


	//   ....[4]....
        /*b2f8*/ 	.word	0xffffffff


	//   ....[5]....
        /*b2fc*/ 	.word	0xffffffff


	//   ....[6]....
        /*b300*/ 	.word	0xffffffff


	//   ....[7]....
        /*b304*/ 	.word	0xffffffff


	//   ....[8]....
        /*b308*/ 	.word	0xffffffff


	//   ....[9]....
        /*b30c*/ 	.word	0xffffffff


	//   ....[10]....
        /*b310*/ 	.word	0xffffffff


	//   ....[11]....
        /*b314*/ 	.word	0xffffffff


	//   ....[12]....
        /*b318*/ 	.word	0xffffffff


	//   ....[13]....
        /*b31c*/ 	.word	0xffffffff


	//   ....[14]....
        /*b320*/ 	.word	0xffffffff


	//   ....[15]....
        /*b324*/ 	.word	0xffffffff


	//   ....[16]....
        /*b328*/ 	.word	0xffffffff


	//   ....[17]....
        /*b32c*/ 	.word	0xffffffff


	//   ....[18]....
        /*b330*/ 	.word	0xffffffff


	//   ....[19]....
        /*b334*/ 	.word	0xffffffff


	//   ....[20]....
        /*b338*/ 	.word	0xffffffff


	//   ....[21]....
        /*b33c*/ 	.word	0xffffffff


	//----- nvinfo : EIATTR_COOP_GROUP_INSTR_OFFSETS
	.align		4
.L_64:
        /*b340*/ 	.byte	0x04, 0x28
        /*b342*/ 	.short	(.L_66 - .L_65)


	//   ....[0]....
.L_65:
        /*b344*/ 	.word	0x00018550


	//   ....[1]....
        /*b348*/ 	.word	0x00018560


	//   ....[2]....
        /*b34c*/ 	.word	0x00018570


	//   ....[3]....
        /*b350*/ 	.word	0x00018580


	//   ....[4]....
        /*b354*/ 	.word	0x000185d0


	//   ....[5]....
        /*b358*/ 	.word	0x000185e0


	//   ....[6]....
        /*b35c*/ 	.word	0x000185f0


	//   ....[7]....
        /*b360*/ 	.word	0x00018600


	//   ....[8]....
        /*b364*/ 	.word	0x00018700


	//   ....[9]....
        /*b368*/ 	.word	0x00018720


	//   ....[10]....
        /*b36c*/ 	.word	0x00018740


	//   ....[11]....
        /*b370*/ 	.word	0x00018df0


	//   ....[12]....
        /*b374*/ 	.word	0x00018e00


	//   ....[13]....
        /*b378*/ 	.word	0x00018e10


	//   ....[14]....
        /*b37c*/ 	.word	0x00018e20


	//   ....[15]....
        /*b380*/ 	.word	0x00018e70


	//   ....[16]....
        /*b384*/ 	.word	0x00018e80


	//   ....[17]....
        /*b388*/ 	.word	0x00018e90


	//   ....[18]....
        /*b38c*/ 	.word	0x00018ea0


	//   ....[19]....
        /*b390*/ 	.word	0x00018f70


	//   ....[20]....
        /*b394*/ 	.word	0x00018f90


	//   ....[21]....
        /*b398*/ 	.word	0x00018fb0


	//----- nvinfo : EIATTR_EXIT_INSTR_OFFSETS
	.align		4
.L_66:
        /*b39c*/ 	.byte	0x04, 0x1c
        /*b39e*/ 	.short	(.L_68 - .L_67)


	//   ....[0]....
.L_67:
        /*b3a0*/ 	.word	0x0002d4a0


	//   ....[1]....
        /*b3a4*/ 	.word	0x0002d4e0


	//----- nvinfo : EIATTR_REQNTID
	.align		4
.L_68:
        /*b3a8*/ 	.byte	0x04, 0x10
        /*b3aa*/ 	.short	(.L_70 - .L_69)
.L_69:
        /*b3ac*/ 	.word	0x00000100
        /*b3b0*/ 	.word	0x00000001
        /*b3b4*/ 	.word	0x00000001


	//----- nvinfo : EIATTR_CBANK_PARAM_SIZE
	.align		4
.L_70:
        /*b3b8*/ 	.byte	0x03, 0x19
        /*b3ba*/ 	.short	0x0088


	//----- nvinfo : EIATTR_PARAM_CBANK
	.align		4
        /*b3bc*/ 	.byte	0x04, 0x0a
        /*b3be*/ 	.short	(.L_72 - .L_71)
	.align		4
.L_71:
        /*b3c0*/ 	.word	index@(.nv.constant0.attn_fwd)
        /*b3c4*/ 	.short	0x0210
        /*b3c6*/ 	.short	0x0088


	//----- nvinfo : EIATTR_SW_WAR
	.align		4
.L_72:
        /*b3c8*/ 	.byte	0x04, 0x36
        /*b3ca*/ 	.short	(.L_74 - .L_73)
.L_73:
        /*b3cc*/ 	.word	0x00000008
.L_74:


//--------------------- .nv.callgraph             --------------------------
	.section	.nv.callgraph,"",@"SHT_CUDA_CALLGRAPH"
	.align	4
	.sectionentsize	8
	.align		4
        /*0000*/ 	.word	0x00000000
	.align		4
        /*0004*/ 	.word	0xffffffff
	.align		4
        /*0008*/ 	.word	0x00000000
	.align		4
        /*000c*/ 	.word	0xfffffffe
	.align		4
        /*0010*/ 	.word	0x00000000
	.align		4
        /*0014*/ 	.word	0xfffffffd
	.align		4
        /*0018*/ 	.word	0x00000000
	.align		4
        /*001c*/ 	.word	0xfffffffc


//--------------------- .nv.constant4             --------------------------
	.section	.nv.constant4,"a",@progbits
	.align	8
	.align		8
.nv.constant4:
        /*0000*/ 	.dword	_$_str


//--------------------- .text.attn_fwd            --------------------------
	.section	.text.attn_fwd,"ax",@progbits
	.align	128
        .global         attn_fwd
        .type           attn_fwd,@function
        .size           attn_fwd,(.L_x_3 - attn_fwd)
        .other          attn_fwd,@"STO_CUDA_ENTRY STV_DEFAULT"
attn_fwd:
.text.attn_fwd:
[----:B------:R-:W0:Y:S01]  /*0000*/  LDC R1, c[0x0][0x28] ;  /* 0x00000a00ff017b82 */ /* 0x000e220000000800 */
[----:B------:R-:W1:Y:S07]  /*0010*/  S2R R2, SR_TID.X ;  /* 0x0000000000027919 */ /* 0x000e6e0000002100 */
[----:B------:R-:W2:Y:S01]  /*0020*/  S2UR UR7, SR_CTAID.Y ;  /* 0x00000000000779c3 */ /* 0x000ea20000002600 */
[----:B------:R-:W-:Y:S01]  /*0030*/  ULDC.64 UR4, c[0x0][0x240] ;  /* 0x0000900000047ab9 */ /* 0x000fe20000000a00 */
[----:B0-----:R-:W-:Y:S01]  /*0040*/  IADD3 R1, R1, -0x2600, RZ ;  /* 0xffffda0001017810 */ /* 0x001fe20007ffe0ff */
[----:B------:R-:W0:Y:S01]  /*0050*/  S2R R3, SR_CTAID.X ;  /* 0x0000000000037919 */ /* 0x000e220000002500 */
[----:B------:R-:W-:-:S04]  /*0060*/  ULDC.64 UR10, c[0x0][0x208] ;  /* 0x00008200000a7ab9 */ /* 0x000fc80000000a00 */
[----:B------:R-:W3:Y:S08]  /*0070*/  LDC R19, c[0x0][0x248] ;  /* 0x00009200ff137b82 */ /* 0x000ef00000000800 */
[----:B------:R-:W4:Y:S01]  /*0080*/  LDC.64 R6, c[0x0][0x210] ;  /* 0x00008400ff067b82 */ /* 0x000f220000000a00 */
[----:B--2---:R-:W-:-:S04]  /*0090*/  UIMAD UR4, UR7, UR4, URZ ;  /* 0x00000004070472a4 */ /* 0x004fc8000f8e023f */
[----:B------:R-:W-:Y:S01]  /*00a0*/  USHF.L.U32 UR6, UR4, 0x1, URZ ;  /* 0x0000000104067899 */ /* 0x000fe2000800063f */
[----:B-1----:R-:W-:Y:S02]  /*00b0*/  LOP3.LUT R0, R2, 0x1f, RZ, 0xc0, !PT ;  /* 0x0000001f02007812 */ /* 0x002fe400078ec0ff */
[----:B------:R-:W-:-:S03]  /*00c0*/  SHF.R.U32.HI R2, RZ, 0x5, R2 ;  /* 0x00000005ff027819 */ /* 0x000fc60000011602 */
[----:B0-----:R-:W-:Y:S01]  /*00d0*/  IMAD R4, R3, 0x20, R0 ;  /* 0x0000002003047824 */ /* 0x001fe200078e0200 */
[----:B------:R-:W-:-:S03]  /*00e0*/  SGXT.U32 R2, R2, 0x3 ;  /* 0x000000030202781a */ /* 0x000fc60000000000 */
[----:B------:R-:W-:Y:S01]  /*00f0*/  IMAD R0, R4, UR5, RZ ;  /* 0x0000000504007c24 */ /* 0x000fe2000f8e02ff */
[----:B------:R-:W-:Y:S01]  /*0100*/  UIMAD.WIDE UR4, UR4, 0x2, URZ ;  /* 0x00000002040478a5 */ /* 0x000fe2000f8e023f */
[----:B---3--:R-:W-:Y:S01]  /*0110*/  IMAD R5, R2, R19, RZ ;  /* 0x0000001302057224 */ /* 0x008fe200078e02ff */
[----:B------:R0:W-:Y:S02]  /*0120*/  STL [R1+0x144c], R4 ;  /* 0x00144c0401007387 */ /* 0x0001e40000100800 */
[C---:B------:R-:W-:Y:S01]  /*0130*/  SHF.L.U32 R3, R0.reuse, 0x1, RZ ;  /* 0x0000000100037819 */ /* 0x040fe200000006ff */
[----:B------:R-:W-:-:S03]  /*0140*/  IMAD.HI R0, R0, 0x2, RZ ;  /* 0x0000000200007827 */ /* 0x000fc600078e02ff */
[----:B----4-:R-:W-:Y:S01]  /*0150*/  IADD3 R18, P0, P1, R3, UR6, R6 ;  /* 0x0000000603127c10 */ /* 0x010fe2000f91e006 */
[----:B------:R-:W-:-:S03]  /*0160*/  IMAD R3, R19, 0x8, R5 ;  /* 0x0000000813037824 */ /* 0x000fc600078e0205 */
[----:B------:R-:W-:Y:S02]  /*0170*/  IADD3.X R0, R0, UR5, R7, P0, P1 ;  /* 0x0000000500007c10 */ /* 0x000fe400087e2407 */
[-C--:B------:R-:W-:Y:S02]  /*0180*/  LEA R8, P0, R5, R18.reuse, 0x1 ;  /* 0x0000001205087211 */ /* 0x080fe400078008ff */
[----:B------:R-:W-:Y:S02]  /*0190*/  LEA R7, R19, R3, 0x3 ;  /* 0x0000000313077211 */ /* 0x000fe400078e18ff */
[----:B0-----:R-:W-:Y:S02]  /*01a0*/  LEA R4, P1, R3, R18, 0x1 ;  /* 0x0000001203047211 */ /* 0x001fe400078208ff */
[----:B------:R-:W-:Y:S01]  /*01b0*/  LEA.HI.X.SX32 R9, R5, R0, 0x1, P0 ;  /* 0x0000000005097211 */ /* 0x000fe200000f0eff */
[----:B------:R-:W-:Y:S01]  /*01c0*/  IMAD R11, R19, 0x8, R7 ;  /* 0x00000008130b7824 */ /* 0x000fe200078e0207 */
[----:B------:R-:W-:-:S02]  /*01d0*/  LEA R2, P0, R7, R18, 0x1 ;  /* 0x0000001207027211 */ /* 0x000fc400078008ff */
[-C--:B------:R-:W-:Y:S01]  /*01e0*/  LEA.HI.X.SX32 R5, R3, R0.reuse, 0x1, P1 ;  /* 0x0000000003057211 */ /* 0x080fe200008f0eff */
[----:B------:R0:W2:Y:S01]  /*01f0*/  LDG.E.U16 R21, desc[UR10][R8.64] ;  /* 0x0000000a08157981 */ /* 0x0000a2000c1e1500 */
[----:B------:R-:W-:Y:S02]  /*0200*/  LEA.HI.X.SX32 R3, R7, R0, 0x1, P0 ;  /* 0x0000000007037211 */ /* 0x000fe400000f0eff */
[----:B------:R-:W-:Y:S01]  /*0210*/  LEA R12, P0, R11, R18, 0x1 ;  /* 0x000000120b0c7211 */ /* 0x000fe200078008ff */
[----:B------:R-:W3:Y:S01]  /*0220*/  LDG.E.U16 R20, desc[UR10][R4.64] ;  /* 0x0000000a04147981 */ /* 0x000ee2000c1e1500 */
[----:B------:R-:W-:Y:S02]  /*0230*/  LEA R7, R19, R11, 0x3 ;  /* 0x0000000b13077211 */ /* 0x000fe400078e18ff */
[----:B------:R-:W-:Y:S01]  /*0240*/  LEA.HI.X.SX32 R13, R11, R0, 0x1, P0 ;  /* 0x000000000b0d7211 */ /* 0x000fe200000f0eff */
[----:B------:R1:W4:Y:S02]  /*0250*/  LDG.E.U16 R16, desc[UR10][R2.64] ;  /* 0x0000000a02107981 */ /* 0x000324000c1e1500 */
[----:B------:R-:W-:Y:S01]  /*0260*/  IMAD R11, R19, 0x8, R7 ;  /* 0x00000008130b7824 */ /* 0x000fe200078e0207 */
[----:B------:R-:W-:Y:S01]  /*0270*/  LEA R6, P0, R7, R18, 0x1 ;  /* 0x0000001207067211 */ /* 0x000fe200078008ff */
[----:B------:R1:W4:Y:S03]  /*0280*/  LDG.E.U16 R24, desc[UR10][R12.64] ;  /* 0x0000000a0c187981 */ /* 0x000326000c1e1500 */
[----:B------:R-:W-:-:S02]  /*0290*/  LEA R17, R19, R11, 0x3 ;  /* 0x0000000b13117211 */ /* 0x000fc400078e18ff */
[----:B------:R-:W-:Y:S02]  /*02a0*/  LEA.HI.X.SX32 R7, R7, R0, 0x1, P0 ;  /* 0x0000000007077211 */ /* 0x000fe400000f0eff */
[-C--:B------:R-:W-:Y:S01]  /*02b0*/  LEA R14, P0, R11, R18.reuse, 0x1 ;  /* 0x000000120b0e7211 */ /* 0x080fe200078008ff */
[----:B0-----:R-:W-:Y:S01]  /*02c0*/  IMAD R9, R19, 0x8, R17 ;  /* 0x0000000813097824 */ /* 0x001fe200078e0211 */
[----:B------:R-:W-:Y:S01]  /*02d0*/  LEA R10, P1, R17, R18, 0x1 ;  /* 0x00000012110a7211 */ /* 0x000fe200078208ff */
[----:B------:R0:W4:Y:S01]  /*02e0*/  LDG.E.U16 R23, desc[UR10][R6.64] ;  /* 0x0000000a06177981 */ /* 0x000122000c1e1500 */
[----:B------:R-:W-:Y:S02]  /*02f0*/  LEA.HI.X.SX32 R15, R11, R0, 0x1, P0 ;  /* 0x000000000b0f7211 */ /* 0x000fe400000f0eff */
[----:B------:R-:W-:Y:S02]  /*0300*/  LEA R8, P0, R9, R18, 0x1 ;  /* 0x0000001209087211 */ /* 0x000fe400078008ff */
[----:B------:R-:W-:Y:S01]  /*0310*/  LEA.HI.X.SX32 R11, R17, R0, 0x1, P1 ;  /* 0x00000000110b7211 */ /* 0x000fe200008f0eff */
[----:B------:R-:W4:Y:S01]  /*0320*/  LDG.E.U16 R22, desc[UR10][R14.64] ;  /* 0x0000000a0e167981 */ /* 0x000f22000c1e1500 */
[----:B-1----:R-:W-:-:S02]  /*0330*/  LEA R3, R19, R9, 0x3 ;  /* 0x0000000913037211 */ /* 0x002fc400078e18ff */
[----:B------:R-:W-:Y:S01]  /*0340*/  LEA.HI.X.SX32 R9, R9, R0, 0x1, P0 ;  /* 0x0000000009097211 */ /* 0x000fe200000f0eff */
[----:B------:R1:W4:Y:S04]  /*0350*/  LDG.E.U16 R12, desc[UR10][R10.64] ;  /* 0x0000000a0a0c7981 */ /* 0x000328000c1e1500 */
[----:B------:R1:W4:Y:S01]  /*0360*/  LDG.E.U16 R10, desc[UR10][R8.64] ;  /* 0x0000000a080a7981 */ /* 0x000322000c1e1500 */
[----:B------:R-:W-:Y:S01]  /*0370*/  IMAD R5, R19, 0x8, R3 ;  /* 0x0000000813057824 */ /* 0x000fe200078e0203 */
[----:B------:R-:W-:-:S04]  /*0380*/  LEA R2, P0, R3, R18, 0x1 ;  /* 0x0000001203027211 */ /* 0x000fc800078008ff */
[----:B------:R-:W-:Y:S02]  /*0390*/  LEA R13, R19, R5, 0x3 ;  /* 0x00000005130d7211 */ /* 0x000fe400078e18ff */
[----:B------:R-:W-:-:S03]  /*03a0*/  LEA.HI.X.SX32 R3, R3, R0, 0x1, P0 ;  /* 0x0000000003037211 */ /* 0x000fc600000f0eff */
[----:B------:R-:W-:Y:S01]  /*03b0*/  IMAD R17, R19, 0x8, R13 ;  /* 0x0000000813117824 */ /* 0x000fe200078e020d */
[-C--:B------:R-:W-:Y:S02]  /*03c0*/  LEA R4, P0, R5, R18.reuse, 0x1 ;  /* 0x0000001205047211 */ /* 0x080fe400078008ff */
[----:B0-----:R-:W-:Y:S02]  /*03d0*/  LEA R6, P1, R13, R18, 0x1 ;  /* 0x000000120d067211 */ /* 0x001fe400078208ff */
[----:B-1----:R-:W-:Y:S02]  /*03e0*/  LEA R11, R19, R17, 0x3 ;  /* 0x00000011130b7211 */ /* 0x002fe400078e18ff */
[-C--:B------:R-:W-:Y:S02]  /*03f0*/  LEA.HI.X.SX32 R5, R5, R0.reuse, 0x1, P0 ;  /* 0x0000000005057211 */ /* 0x080fe400000f0eff */
[----:B------:R-:W-:Y:S01]  /*0400*/  LEA.HI.X.SX32 R7, R13, R0, 0x1, P1 ;  /* 0x000000000d077211 */ /* 0x000fe200008f0eff */
[----:B------:R-:W-:-:S05]  /*0410*/  IMAD R9, R19, 0x8, R11 ;  /* 0x0000000813097824 */ /* 0x000fca00078e020b */
[----:B------:R-:W-:Y:S01]  /*0420*/  LEA R13, R19, R9, 0x3 ;  /* 0x00000009130d7211 */ /* 0x000fe200078e18ff */
[----:B--2---:R0:W-:Y:S04]  /*0430*/  STL [R1+0xa4], R21 ;  /* 0x0000a41501007387 */ /* 0x0041e80000100800 */
[----:B---3--:R1:W-:Y:S04]  /*0440*/  STL [R1+0xa0], R20 ;  /* 0x0000a01401007387 */ /* 0x0083e80000100800 */
[----:B0-----:R0:W2:Y:S04]  /*0450*/  LDG.E.U16 R21, desc[UR10][R2.64] ;  /* 0x0000000a02157981 */ /* 0x0010a8000c1e1500 */
[----:B-1----:R1:W3:Y:S01]  /*0460*/  LDG.E.U16 R20, desc[UR10][R4.64] ;  /* 0x0000000a04147981 */ /* 0x0022e2000c1e1500 */
[----:B0-----:R-:W-:-:S03]  /*0470*/  LEA R2, P0, R17, R18, 0x1 ;  /* 0x0000001211027211 */ /* 0x001fc600078008ff */
[----:B----4-:R0:W-:Y:S01]  /*0480*/  STL [R1+0x9c], R16 ;  /* 0x00009c1001007387 */ /* 0x0101e20000100800 */
[----:B------:R-:W-:Y:S02]  /*0490*/  LEA.HI.X.SX32 R3, R17, R0, 0x1, P0 ;  /* 0x0000000011037211 */ /* 0x000fe400000f0eff */
[----:B-1----:R-:W-:-:S03]  /*04a0*/  LEA R4, P0, R11, R18, 0x1 ;  /* 0x000000120b047211 */ /* 0x002fc600078008ff */
[----:B------:R1:W4:Y:S04]  /*04b0*/  LDG.E.U16 R15, desc[UR10][R2.64] ;  /* 0x0000000a020f7981 */ /* 0x000328000c1e1500 */
[----:B0-----:R0:W4:Y:S01]  /*04c0*/  LDG.E.U16 R16, desc[UR10][R6.64] ;  /* 0x0000000a06107981 */ /* 0x001122000c1e1500 */
[----:B------:R-:W-:Y:S01]  /*04d0*/  LEA.HI.X.SX32 R5, R11, R0, 0x1, P0 ;  /* 0x000000000b057211 */ /* 0x000fe200000f0eff */
[----:B------:R-:W-:Y:S01]  /*04e0*/  IMAD R11, R19, 0x8, R13 ;  /* 0x00000008130b7824 */ /* 0x000fe200078e020d */
[----:B-1----:R-:W-:-:S03]  /*04f0*/  LEA R2, P0, R9, R18, 0x1 ;  /* 0x0000001209027211 */ /* 0x002fc600078008ff */
[----:B------:R1:W4:Y:S01]  /*0500*/  LDG.E.U16 R14, desc[UR10][R4.64] ;  /* 0x0000000a040e7981 */ /* 0x000322000c1e1500 */
[----:B0-----:R-:W-:Y:S02]  /*0510*/  LEA R6, P1, R13, R18, 0x1 ;  /* 0x000000120d067211 */ /* 0x001fe400078208ff */
[-C--:B------:R-:W-:Y:S01]  /*0520*/  LEA.HI.X.SX32 R3, R9, R0.reuse, 0x1, P0 ;  /* 0x0000000009037211 */ /* 0x080fe200000f0eff */
[----:B------:R-:W-:Y:S01]  /*0530*/  STL [R1+0x98], R24 ;  /* 0x0000981801007387 */ /* 0x000fe20000100800 */
[----:B------:R-:W-:Y:S02]  /*0540*/  LEA.HI.X.SX32 R7, R13, R0, 0x1, P1 ;  /* 0x000000000d077211 */ /* 0x000fe400008f0eff */
[----:B-1----:R-:W-:Y:S01]  /*0550*/  LEA R4, P0, R11, R18, 0x1 ;  /* 0x000000120b047211 */ /* 0x002fe200078008ff */
[----:B------:R-:W-:Y:S01]  /*0560*/  STL [R1+0x94], R23 ;  /* 0x0000941701007387 */ /* 0x000fe20000100800 */
[----:B------:R-:W-:Y:S02]  /*0570*/  LEA R9, R19, R11, 0x3 ;  /* 0x0000000b13097211 */ /* 0x000fe400078e18ff */
[----:B------:R-:W-:Y:S01]  /*0580*/  LEA.HI.X.SX32 R5, R11, R0, 0x1, P0 ;  /* 0x000000000b057211 */ /* 0x000fe200000f0eff */
[----:B------:R-:W-:Y:S04]  /*0590*/  STL [R1+0x90], R22 ;  /* 0x0000901601007387 */ /* 0x000fe80000100800 */
[----:B------:R0:W4:Y:S04]  /*05a0*/  LDG.E.U16 R13, desc[UR10][R2.64] ;  /* 0x0000000a020d7981 */ /* 0x000128000c1e1500 */
[----:B------:R1:W-:Y:S04]  /*05b0*/  STL [R1+0x8c], R12 ;  /* 0x00008c0c01007387 */ /* 0x0003e80000100800 */
[----:B------:R1:W-:Y:S01]  /*05c0*/  STL [R1+0x88], R10 ;  /* 0x0000880a01007387 */ /* 0x0003e20000100800 */
[----:B0-----:R-:W-:-:S03]  /*05d0*/  LEA R2, P0, R9, R18, 0x1 ;  /* 0x0000001209027211 */ /* 0x001fc600078008ff */
[----:B-1----:R0:W4:Y:S04]  /*05e0*/  LDG.E.U16 R12, desc[UR10][R6.64] ;  /* 0x0000000a060c7981 */ /* 0x002128000c1e1500 */
[----:B------:R1:W4:Y:S01]  /*05f0*/  LDG.E.U16 R10, desc[UR10][R4.64] ;  /* 0x0000000a040a7981 */ /* 0x000322000c1e1500 */
[----:B------:R-:W-:-:S05]  /*0600*/  LEA.HI.X.SX32 R3, R9, R0, 0x1, P0 ;  /* 0x0000000009037211 */ /* 0x000fca00000f0eff */
[----:B------:R1:W4:Y:S01]  /*0610*/  LDG.E.U16 R11, desc[UR10][R2.64] ;  /* 0x0000000a020b7981 */ /* 0x000322000c1e1500 */
[----:B------:R-:W-:-:S05]  /*0620*/  IMAD R8, R19, 0x8, R9 ;  /* 0x0000000813087824 */ /* 0x000fca00078e0209 */
[----:B0-----:R-:W-:Y:S02]  /*0630*/  LEA R7, R19, R8, 0x3 ;  /* 0x0000000813077211 */ /* 0x001fe400078e18ff */
[----:B-1----:R-:W-:-:S03]  /*0640*/  LEA R4, P0, R8, R18, 0x1 ;  /* 0x0000001208047211 */ /* 0x002fc600078008ff */
[----:B------:R-:W-:Y:S01]  /*0650*/  IMAD R9, R19, 0x8, R7 ;  /* 0x0000000813097824 */ /* 0x000fe200078e0207 */
[----:B------:R-:W-:Y:S02]  /*0660*/  LEA.HI.X.SX32 R5, R8, R0, 0x1, P0 ;  /* 0x0000000008057211 */ /* 0x000fe400000f0eff */
[-C--:B------:R-:W-:Y:S02]  /*0670*/  LEA R6, P1, R7, R18.reuse, 0x1 ;  /* 0x0000001207067211 */ /* 0x080fe400078208ff */
[----:B------:R-:W-:Y:S01]  /*0680*/  LEA R2, P0, R9, R18, 0x1 ;  /* 0x0000001209027211 */ /* 0x000fe200078008ff */
[----:B------:R0:W4:Y:S01]  /*0690*/  LDG.E.U16 R17, desc[UR10][R4.64] ;  /* 0x0000000a04117981 */ /* 0x000122000c1e1500 */
[----:B------:R-:W-:Y:S02]  /*06a0*/  LEA R8, R19, R9, 0x3 ;  /* 0x0000000913087211 */ /* 0x000fe400078e18ff */
[-C--:B------:R-:W-:Y:S02]  /*06b0*/  LEA.HI.X.SX32 R7, R7, R0.reuse, 0x1, P1 ;  /* 0x0000000007077211 */ /* 0x080fe400008f0eff */
[----:B------:R-:W-:Y:S01]  /*06c0*/  LEA.HI.X.SX32 R3, R9, R0, 0x1, P0 ;  /* 0x0000000009037211 */ /* 0x000fe200000f0eff */
[----:B------:R-:W-:Y:S01]  /*06d0*/  IMAD R9, R19, 0x8, R8 ;  /* 0x0000000813097824 */ /* 0x000fe200078e0208 */
[----:B0-----:R-:W-:-:S04]  /*06e0*/  LEA R4, P0, R8, R18, 0x1 ;  /* 0x0000001208047211 */ /* 0x001fc800078008ff */
[----:B------:R-:W-:Y:S01]  /*06f0*/  LEA.HI.X.SX32 R5, R8, R0, 0x1, P0 ;  /* 0x0000000008057211 */ /* 0x000fe200000f0eff */
[----:B--2---:R-:W-:Y:S04]  /*0700*/  STL [R1+0x84], R21 ;  /* 0x0000841501007387 */ /* 0x004fe80000100800 */
[----:B---3--:R-:W-:Y:S04]  /*0710*/  STL [R1+0x80], R20 ;  /* 0x0000801401007387 */ /* 0x008fe80000100800 */
[----:B----4-:R0:W-:Y:S04]  /*0720*/  STL [R1+0x7c], R16 ;  /* 0x00007c1001007387 */ /* 0x0101e80000100800 */
[----:B------:R1:W-:Y:S04]  /*0730*/  STL [R1+0x78], R15 ;  /* 0x0000780f01007387 */ /* 0x0003e80000100800 */
[----:B0-----:R0:W2:Y:S04]  /*0740*/  LDG.E.U16 R16, desc[UR10][R6.64] ;  /* 0x0000000a06107981 */ /* 0x0010a8000c1e1500 */
[----:B-1----:R1:W3:Y:S01]  /*0750*/  LDG.E.U16 R15, desc[UR10][R2.64] ;  /* 0x0000000a020f7981 */ /* 0x0022e2000c1e1500 */
[----:B0-----:R-:W-:-:S03]  /*0760*/  LEA R7, R19, R9, 0x3 ;  /* 0x0000000913077211 */ /* 0x001fc600078e18ff */
[----:B------:R0:W-:Y:S01]  /*0770*/  STL [R1+0x74], R14 ;  /* 0x0000740e01007387 */ /* 0x0001e20000100800 */
[-C--:B-1----:R-:W-:Y:S01]  /*0780*/  LEA R2, P0, R9, R18.reuse, 0x1 ;  /* 0x0000001209027211 */ /* 0x082fe200078008ff */
[----:B------:R-:W-:Y:S01]  /*0790*/  IMAD R8, R19, 0x8, R7 ;  /* 0x0000000813087824 */ /* 0x000fe200078e0207 */
[----:B------:R-:W-:Y:S02]  /*07a0*/  LEA R6, P1, R7, R18, 0x1 ;  /* 0x0000001207067211 */ /* 0x000fe400078208ff */
[-C--:B------:R-:W-:Y:S01]  /*07b0*/  LEA.HI.X.SX32 R3, R9, R0.reuse, 0x1, P0 ;  /* 0x0000000009037211 */ /* 0x080fe200000f0eff */
[----:B0-----:R0:W4:Y:S01]  /*07c0*/  LDG.E.U16 R14, desc[UR10][R4.64] ;  /* 0x0000000a040e7981 */ /* 0x001122000c1e1500 */
[----:B------:R-:W-:Y:S02]  /*07d0*/  LEA.HI.X.SX32 R7, R7, R0, 0x1, P1 ;  /* 0x0000000007077211 */ /* 0x000fe400008f0eff */
[----:B------:R-:W-:Y:S01]  /*07e0*/  LEA R9, R19, R8, 0x3 ;  /* 0x0000000813097211 */ /* 0x000fe200078e18ff */
[----:B------:R1:W-:Y:S01]  /*07f0*/  STL [R1+0x70], R13 ;  /* 0x0000700d01007387 */ /* 0x0003e20000100800 */
[----:B0-----:R-:W-:-:S03]  /*0800*/  LEA R4, P0, R8, R18, 0x1 ;  /* 0x0000001208047211 */ /* 0x001fc600078008ff */
[----:B------:R0:W-:Y:S01]  /*0810*/  STL [R1+0x6c], R12 ;  /* 0x00006c0c01007387 */ /* 0x0001e20000100800 */
[----:B------:R-:W-:-:S03]  /*0820*/  LEA.HI.X.SX32 R5, R8, R0, 0x1, P0 ;  /* 0x0000000008057211 */ /* 0x000fc600000f0eff */
[----:B-1----:R1:W4:Y:S04]  /*0830*/  LDG.E.U16 R13, desc[UR10][R2.64] ;  /* 0x0000000a020d7981 */ /* 0x002328000c1e1500 */
[----:B------:R1:W-:Y:S04]  /*0840*/  STL [R1+0x68], R10 ;  /* 0x0000680a01007387 */ /* 0x0003e80000100800 */
[----:B0-----:R0:W4:Y:S01]  /*0850*/  LDG.E.U16 R12, desc[UR10][R6.64] ;  /* 0x0000000a060c7981 */ /* 0x001122000c1e1500 */
[----:B-1----:R-:W-:-:S03]  /*0860*/  LEA R2, P0, R9, R18, 0x1 ;  /* 0x0000001209027211 */ /* 0x002fc600078008ff */
[----:B------:R1:W4:Y:S01]  /*0870*/  LDG.E.U16 R10, desc[UR10][R4.64] ;  /* 0x0000000a040a7981 */ /* 0x000322000c1e1500 */
[----:B------:R-:W-:-:S03]  /*0880*/  LEA.HI.X.SX32 R3, R9, R0, 0x1, P0 ;  /* 0x0000000009037211 */ /* 0x000fc600000f0eff */
[----:B------:R0:W-:Y:S04]  /*0890*/  STL [R1+0x64], R11 ;  /* 0x0000640b01007387 */ /* 0x0001e80000100800 */
[----:B0-----:R0:W4:Y:S01]  /*08a0*/  LDG.E.U16 R11, desc[UR10][R2.64] ;  /* 0x0000000a020b7981 */ /* 0x001122000c1e1500 */
[----:B------:R-:W-:-:S05]  /*08b0*/  IMAD R8, R19, 0x8, R9 ;  /* 0x0000000813087824 */ /* 0x000fca00078e0209 */
[----:B------:R-:W-:Y:S02]  /*08c0*/  LEA R7, R19, R8, 0x3 ;  /* 0x0000000813077211 */ /* 0x000fe400078e18ff */
[----:B-1----:R-:W-:-:S03]  /*08d0*/  LEA R4, P0, R8, R18, 0x1 ;  /* 0x0000001208047211 */ /* 0x002fc600078008ff */
[----:B------:R-:W-:Y:S01]  /*08e0*/  IMAD R9, R19, 0x8, R7 ;  /* 0x0000000813097824 */ /* 0x000fe200078e0207 */
[----:B------:R-:W-:Y:S02]  /*08f0*/  LEA.HI.X.SX32 R5, R8, R0, 0x1, P0 ;  /* 0x0000000008057211 */ /* 0x000fe400000f0eff */
[-C--:B------:R-:W-:Y:S02]  /*0900*/  LEA R6, P1, R7, R18.reuse, 0x1 ;  /* 0x0000001207067211 */ /* 0x080fe400078208ff */
[----:B0-----:R-:W-:Y:S02]  /*0910*/  LEA R2, P0, R9, R18, 0x1 ;  /* 0x0000001209027211 */ /* 0x001fe400078008ff */
[----:B------:R-:W-:Y:S02]  /*0920*/  LEA R8, R19, R9, 0x3 ;  /* 0x0000000913087211 */ /* 0x000fe400078e18ff */
[-C--:B------:R-:W-:Y:S02]  /*0930*/  LEA.HI.X.SX32 R7, R7, R0.reuse, 0x1, P1 ;  /* 0x0000000007077211 */ /* 0x080fe400008f0eff */
[----:B------:R-:W-:Y:S01]  /*0940*/  LEA.HI.X.SX32 R3, R9, R0, 0x1, P0 ;  /* 0x0000000009037211 */ /* 0x000fe200000f0eff */
[----:B------:R-:W-:Y:S01]  /*0950*/  IMAD R9, R19, 0x8, R8 ;  /* 0x0000000813097824 */ /* 0x000fe200078e0208 */
[----:B------:R0:W-:Y:S04]  /*0960*/  STL [R1+0x60], R17 ;  /* 0x0000601101007387 */ /* 0x0001e80000100800 */
[----:B0-----:R0:W4:Y:S02]  /*0970*/  LDG.E.U16 R17, desc[UR10][R4.64] ;  /* 0x0000000a04117981 */ /* 0x001124000c1e1500 */
[----:B0-----:R-:W-:-:S04]  /*0980*/  LEA R4, P0, R8, R18, 0x1 ;  /* 0x0000001208047211 */ /* 0x001fc800078008ff */
[----:B------:R-:W-:Y:S01]  /*0990*/  LEA.HI.X.SX32 R5, R8, R0, 0x1, P0 ;  /* 0x0000000008057211 */ /* 0x000fe200000f0eff */
[----:B--2---:R0:W-:Y:S04]  /*09a0*/  STL [R1+0x5c], R16 ;  /* 0x00005c1001007387 */ /* 0x0041e80000100800 */
[----:B---3--:R1:W-:Y:S04]  /*09b0*/  STL [R1+0x58], R15 ;  /* 0x0000580f01007387 */ /* 0x0083e80000100800 */
[----:B0-----:R0:W2:Y:S04]  /*09c0*/  LDG.E.U16 R16, desc[UR10][R6.64] ;  /* 0x0000000a06107981 */ /* 0x0010a8000c1e1500 */
[----:B-1----:R1:W3:Y:S01]  /*09d0*/  LDG.E.U16 R15, desc[UR10][R2.64] ;  /* 0x0000000a020f7981 */ /* 0x0022e2000c1e1500 */
[----:B0-----:R-:W-:-:S03]  /*09e0*/  LEA R7, R19, R9, 0x3 ;  /* 0x0000000913077211 */ /* 0x001fc600078e18ff */
[----:B----4-:R0:W-:Y:S01]  /*09f0*/  STL [R1+0x54], R14 ;  /* 0x0000540e01007387 */ /* 0x0101e20000100800 */
[-C--:B-1----:R-:W-:Y:S01]  /*0a00*/  LEA R2, P0, R9, R18.reuse, 0x1 ;  /* 0x0000001209027211 */ /* 0x082fe200078008ff */
[----:B------:R-:W-:Y:S01]  /*0a10*/  IMAD R8, R19, 0x8, R7 ;  /* 0x0000000813087824 */ /* 0x000fe200078e0207 */
[----:B------:R-:W-:Y:S02]  /*0a20*/  LEA R6, P1, R7, R18, 0x1 ;  /* 0x0000001207067211 */ /* 0x000fe400078208ff */
[-C--:B------:R-:W-:Y:S01]  /*0a30*/  LEA.HI.X.SX32 R3, R9, R0.reuse, 0x1, P0 ;  /* 0x0000000009037211 */ /* 0x080fe200000f0eff */
[----:B0-----:R0:W4:Y:S01]  /*0a40*/  LDG.E.U16 R14, desc[UR10][R4.64] ;  /* 0x0000000a040e7981 */ /* 0x001122000c1e1500 */
[----:B------:R-:W-:Y:S02]  /*0a50*/  LEA.HI.X.SX32 R7, R7, R0, 0x1, P1 ;  /* 0x0000000007077211 */ /* 0x000fe400008f0eff */
[----:B------:R-:W-:Y:S02]  /*0a60*/  LEA R9, R19, R8, 0x3 ;  /* 0x0000000813097211 */ /* 0x000fe400078e18ff */
[C---:B0-----:R-:W-:Y:S01]  /*0a70*/  LEA R4, P0, R8.reuse, R18, 0x1 ;  /* 0x0000001208047211 */ /* 0x041fe200078008ff */
[----:B------:R0:W-:Y:S03]  /*0a80*/  STL [R1+0x50], R13 ;  /* 0x0000500d01007387 */ /* 0x0001e60000100800 */
[----:B------:R-:W-:Y:S01]  /*0a90*/  LEA.HI.X.SX32 R5, R8, R0, 0x1, P0 ;  /* 0x0000000008057211 */ /* 0x000fe200000f0eff */
[----:B------:R1:W-:Y:S04]  /*0aa0*/  STL [R1+0x4c], R12 ;  /* 0x00004c0c01007387 */ /* 0x0003e80000100800 */
[----:B------:R1:W-:Y:S04]  /*0ab0*/  STL [R1+0x48], R10 ;  /* 0x0000480a01007387 */ /* 0x0003e80000100800 */
[----:B0-----:R0:W4:Y:S04]  /*0ac0*/  LDG.E.U16 R13, desc[UR10][R2.64] ;  /* 0x0000000a020d7981 */ /* 0x001128000c1e1500 */
[----:B-1----:R-:W4:Y:S04]  /*0ad0*/  LDG.E.U16 R12, desc[UR10][R6.64] ;  /* 0x0000000a060c7981 */ /* 0x002f28000c1e1500 */
[----:B------:R1:W4:Y:S01]  /*0ae0*/  LDG.E.U16 R10, desc[UR10][R4.64] ;  /* 0x0000000a040a7981 */ /* 0x000322000c1e1500 */
[----:B0-----:R-:W-:Y:S01]  /*0af0*/  LEA R2, P0, R9, R18, 0x1 ;  /* 0x0000001209027211 */ /* 0x001fe200078008ff */
[----:B------:R-:W-:-:S03]  /*0b00*/  IMAD R8, R19, 0x8, R9 ;  /* 0x0000000813087824 */ /* 0x000fc600078e0209 */
[----:B------:R-:W-:Y:S01]  /*0b10*/  LEA.HI.X.SX32 R3, R9, R0, 0x1, P0 ;  /* 0x0000000009037211 */ /* 0x000fe200000f0eff */
[----:B------:R0:W-:Y:S01]  /*0b20*/  STL [R1+0x44], R11 ;  /* 0x0000440b01007387 */ /* 0x0001e20000100800 */
[----:B-1----:R-:W-:-:S03]  /*0b30*/  LEA R4, P0, R8, R18, 0x1 ;  /* 0x0000001208047211 */ /* 0x002fc600078008ff */
[----:B0-----:R0:W4:Y:S01]  /*0b40*/  LDG.E.U16 R11, desc[UR10][R2.64] ;  /* 0x0000000a020b7981 */ /* 0x001122000c1e1500 */
[----:B------:R-:W-:-:S05]  /*0b50*/  LEA.HI.X.SX32 R5, R8, R0, 0x1, P0 ;  /* 0x0000000008057211 */ /* 0x000fca00000f0eff */
[----:B------:R1:W4:Y:S01]  /*0b60*/  LDG.E.U16 R20, desc[UR10][R4.64] ;  /* 0x0000000a04147981 */ /* 0x000322000c1e1500 */
[----:B------:R-:W-:-:S05]  /*0b70*/  LEA R7, R19, R8, 0x3 ;  /* 0x0000000813077211 */ /* 0x000fca00078e18ff */
[----:B------:R-:W-:Y:S01]  /*0b80*/  IMAD R9, R19, 0x8, R7 ;  /* 0x0000000813097824 */ /* 0x000fe200078e0207 */
[----:B------:R-:W-:-:S04]  /*0b90*/  LEA R6, P1, R7, R18, 0x1 ;  /* 0x0000001207067211 */ /* 0x000fc800078208ff */
[----:B0-----:R-:W-:Y:S02]  /*0ba0*/  LEA R2, P0, R9, R18, 0x1 ;  /* 0x0000001209027211 */ /* 0x001fe400078008ff */
[----:B------:R-:W-:Y:S02]  /*0bb0*/  LEA R8, R19, R9, 0x3 ;  /* 0x0000000913087211 */ /* 0x000fe400078e18ff */
[-C--:B------:R-:W-:Y:S02]  /*0bc0*/  LEA.HI.X.SX32 R7, R7, R0.reuse, 0x1, P1 ;  /* 0x0000000007077211 */ /* 0x080fe400008f0eff */
[----:B------:R-:W-:Y:S01]  /*0bd0*/  LEA.HI.X.SX32 R3, R9, R0, 0x1, P0 ;  /* 0x0000000009037211 */ /* 0x000fe200000f0eff */
[----:B------:R-:W-:Y:S01]  /*0be0*/  IMAD R9, R19, 0x8, R8 ;  /* 0x0000000813097824 */ /* 0x000fe200078e0208 */
[----:B------:R0:W-:Y:S01]  /*0bf0*/  STL [R1+0x40], R17 ;  /* 0x0000401101007387 */ /* 0x0001e20000100800 */
[----:B-1----:R-:W-:-:S04]  /*0c00*/  LEA R4, P0, R8, R18, 0x1 ;  /* 0x0000001208047211 */ /* 0x002fc800078008ff */
[----:B------:R-:W-:Y:S01]  /*0c10*/  LEA.HI.X.SX32 R5, R8, R0, 0x1, P0 ;  /* 0x0000000008057211 */ /* 0x000fe200000f0eff */
[----:B0-----:R0:W4:Y:S02]  /*0c20*/  LDG.E.U16 R17, desc[UR10][R6.64] ;  /* 0x0000000a06117981 */ /* 0x001124000c1e1500 */
[----:B0-----:R-:W-:-:S05]  /*0c30*/  LEA R7, R19, R9, 0x3 ;  /* 0x0000000913077211 */ /* 0x001fca00078e18ff */
[----:B------:R-:W-:Y:S01]  /*0c40*/  IMAD R8, R19, 0x8, R7 ;  /* 0x0000000813087824 */ /* 0x000fe200078e0207 */
[----:B------:R-:W-:-:S04]  /*0c50*/  LEA R6, P1, R7, R18, 0x1 ;  /* 0x0000001207067211 */ /* 0x000fc800078208ff */
[----:B------:R-:W-:Y:S01]  /*0c60*/  LEA.HI.X.SX32 R7, R7, R0, 0x1, P1 ;  /* 0x0000000007077211 */ /* 0x000fe200008f0eff */
[----:B--2---:R0:W-:Y:S04]  /*0c70*/  STL [R1+0x3c], R16 ;  /* 0x00003c1001007387 */ /* 0x0041e80000100800 */
[----:B---3--:R1:W-:Y:S04]  /*0c80*/  STL [R1+0x38], R15 ;  /* 0x0000380f01007387 */ /* 0x0083e80000100800 */
[----:B0-----:R0:W2:Y:S04]  /*0c90*/  LDG.E.U16 R16, desc[UR10][R2.64] ;  /* 0x0000000a02107981 */ /* 0x0010a8000c1e1500 */
[----:B-1----:R1:W3:Y:S01]  /*0ca0*/  LDG.E.U16 R15, desc[UR10][R4.64] ;  /* 0x0000000a040f7981 */ /* 0x0022e2000c1e1500 */
[----:B0-----:R-:W-:-:S04]  /*0cb0*/  LEA R2, P0, R9, R18, 0x1 ;  /* 0x0000001209027211 */ /* 0x001fc800078008ff */
[----:B------:R-:W-:Y:S02]  /*0cc0*/  LEA.HI.X.SX32 R3, R9, R0, 0x1, P0 ;  /* 0x0000000009037211 */ /* 0x000fe400000f0eff */
[C---:B-1----:R-:W-:Y:S02]  /*0cd0*/  LEA R4, P0, R8.reuse, R18, 0x1 ;  /* 0x0000001208047211 */ /* 0x042fe400078008ff */
[C---:B------:R-:W-:Y:S02]  /*0ce0*/  LEA R9, R19.reuse, R8, 0x3 ;  /* 0x0000000813097211 */ /* 0x040fe400078e18ff */
[----:B------:R-:W-:Y:S01]  /*0cf0*/  LEA.HI.X.SX32 R5, R8, R0, 0x1, P0 ;  /* 0x0000000008057211 */ /* 0x000fe200000f0eff */
[----:B----4-:R0:W-:Y:S02]  /*0d00*/  STL [R1+0x34], R14 ;  /* 0x0000340e01007387 */ /* 0x0101e40000100800 */
[----:B------:R-:W-:Y:S02]  /*0d10*/  IMAD R8, R19, 0x8, R9 ;  /* 0x0000000813087824 */ /* 0x000fe400078e0209 */
[----:B0-----:R0:W4:Y:S04]  /*0d20*/  LDG.E.U16 R14, desc[UR10][R2.64] ;  /* 0x0000000a020e7981 */ /* 0x001128000c1e1500 */
[----:B------:R1:W-:Y:S04]  /*0d30*/  STL [R1+0x30], R13 ;  /* 0x0000300d01007387 */ /* 0x0003e80000100800 */
[----:B------:R1:W-:Y:S01]  /*0d40*/  STL [R1+0x2c], R12 ;  /* 0x00002c0c01007387 */ /* 0x0003e20000100800 */
[----:B0-----:R-:W-:-:S03]  /*0d50*/  LEA R2, P0, R9, R18, 0x1 ;  /* 0x0000001209027211 */ /* 0x001fc600078008ff */
[----:B------:R0:W-:Y:S01]  /*0d60*/  STL [R1+0x28], R10 ;  /* 0x0000280a01007387 */ /* 0x0001e20000100800 */
[----:B------:R-:W-:-:S03]  /*0d70*/  LEA.HI.X.SX32 R3, R9, R0, 0x1, P0 ;  /* 0x0000000009037211 */ /* 0x000fc600000f0eff */
[----:B-1----:R1:W4:Y:S04]  /*0d80*/  LDG.E.U16 R13, desc[UR10][R6.64] ;  /* 0x0000000a060d7981 */ /* 0x002328000c1e1500 */
[----:B------:R1:W4:Y:S01]  /*0d90*/  LDG.E.U16 R12, desc[UR10][R4.64] ;  /* 0x0000000a040c7981 */ /* 0x000322000c1e1500 */
[----:B0-----:R-:W-:Y:S02]  /*0da0*/  LEA R10, R19, R8, 0x3 ;  /* 0x00000008130a7211 */ /* 0x001fe400078e18ff */
[----:B-1----:R-:W-:-:S03]  /*0db0*/  LEA R6, P0, R8, R18, 0x1 ;  /* 0x0000001208067211 */ /* 0x002fc600078008ff */
[C---:B------:R-:W-:Y:S01]  /*0dc0*/  IMAD R9, R19.reuse, 0x8, R10 ;  /* 0x0000000813097824 */ /* 0x040fe200078e020a */
[----:B------:R0:W-:Y:S01]  /*0dd0*/  STL [R1+0x24], R11 ;  /* 0x0000240b01007387 */ /* 0x0001e20000100800 */
[----:B------:R-:W-:Y:S02]  /*0de0*/  LEA.HI.X.SX32 R7, R8, R0, 0x1, P0 ;  /* 0x0000000008077211 */ /* 0x000fe400000f0eff */
[C---:B------:R-:W-:Y:S02]  /*0df0*/  LEA R4, P1, R10.reuse, R18, 0x1 ;  /* 0x000000120a047211 */ /* 0x040fe400078208ff */
[----:B------:R-:W-:Y:S01]  /*0e00*/  LEA R8, R19, R9, 0x3 ;  /* 0x0000000913087211 */ /* 0x000fe200078e18ff */
[----:B0-----:R0:W4:Y:S01]  /*0e10*/  LDG.E.U16 R11, desc[UR10][R2.64] ;  /* 0x0000000a020b7981 */ /* 0x001122000c1e1500 */
[----:B------:R-:W-:-:S03]  /*0e20*/  LEA.HI.X.SX32 R5, R10, R0, 0x1, P1 ;  /* 0x000000000a057211 */ /* 0x000fc600008f0eff */
[----:B------:R1:W4:Y:S04]  /*0e30*/  LDG.E.U16 R7, desc[UR10][R6.64] ;  /* 0x0000000a06077981 */ /* 0x000328000c1e1500 */
[----:B------:R1:W2:Y:S01]  /*0e40*/  LDG.E.U16 R29, desc[UR10][R4.64] ;  /* 0x0000000a041d7981 */ /* 0x0002a2000c1e1500 */
[----:B0-----:R-:W-:-:S04]  /*0e50*/  LEA R2, P0, R9, R18, 0x1 ;  /* 0x0000001209027211 */ /* 0x001fc800078008ff */
[----:B------:R-:W-:Y:S01]  /*0e60*/  LEA.HI.X.SX32 R3, R9, R0, 0x1, P0 ;  /* 0x0000000009037211 */ /* 0x000fe200000f0eff */
[C---:B-1----:R-:W-:Y:S01]  /*0e70*/  IMAD R6, R19.reuse, 0x8, R8 ;  /* 0x0000000813067824 */ /* 0x042fe200078e0208 */
[C---:B------:R-:W-:Y:S01]  /*0e80*/  LEA R26, P0, R8.reuse, R18, 0x1 ;  /* 0x00000012081a7211 */ /* 0x040fe200078008ff */
[----:B------:R0:W-:Y:S03]  /*0e90*/  STL [R1+0x20], R20 ;  /* 0x0000201401007387 */ /* 0x0001e60000100800 */
[----:B------:R-:W-:Y:S01]  /*0ea0*/  LEA.HI.X.SX32 R27, R8, R0, 0x1, P0 ;  /* 0x00000000081b7211 */ /* 0x000fe200000f0eff */
[----:B------:R1:W3:Y:S01]  /*0eb0*/  LDG.E.U16 R28, desc[UR10][R2.64] ;  /* 0x0000000a021c7981 */ /* 0x0002e2000c1e1500 */
[----:B------:R-:W-:-:S03]  /*0ec0*/  LEA R4, R19, R6, 0x3 ;  /* 0x0000000613047211 */ /* 0x000fc600078e18ff */
[----:B------:R-:W4:Y:S01]  /*0ed0*/  LDG.E.U16 R26, desc[UR10][R26.64] ;  /* 0x0000000a1a1a7981 */ /* 0x000f22000c1e1500 */
[-C--:B0-----:R-:W-:Y:S02]  /*0ee0*/  LEA R20, P0, R6, R18.reuse, 0x1 ;  /* 0x0000001206147211 */ /* 0x081fe400078008ff */
[----:B------:R-:W-:Y:S02]  /*0ef0*/  LEA R8, P1, R4, R18, 0x1 ;  /* 0x0000001204087211 */ /* 0x000fe400078208ff */
[-C--:B------:R-:W-:Y:S02]  /*0f00*/  LEA.HI.X.SX32 R21, R6, R0.reuse, 0x1, P0 ;  /* 0x0000000006157211 */ /* 0x080fe400000f0eff */
[----:B------:R-:W-:-:S03]  /*0f10*/  LEA.HI.X.SX32 R9, R4, R0, 0x1, P1 ;  /* 0x0000000004097211 */ /* 0x000fc600008f0eff */
[----:B------:R-:W4:Y:S04]  /*0f20*/  LDG.E.U16 R20, desc[UR10][R20.64] ;  /* 0x0000000a14147981 */ /* 0x000f28000c1e1500 */
[----:B------:R-:W4:Y:S01]  /*0f30*/  LDG.E.U16 R8, desc[UR10][R8.64] ;  /* 0x0000000a08087981 */ /* 0x000f22000c1e1500 */
[----:B-1----:R-:W-:-:S03]  /*0f40*/  IMAD R2, R19, 0x8, R4 ;  /* 0x0000000813027824 */ /* 0x002fc600078e0204 */
[----:B------:R-:W-:Y:S02]  /*0f50*/  STL [R1+0x1c], R17 ;  /* 0x00001c1101007387 */ /* 0x000fe40000100800 */
[----:B------:R-:W-:Y:S02]  /*0f60*/  LEA R3, R19, R2, 0x3 ;  /* 0x0000000213037211 */ /* 0x000fe400078e18ff */
[----:B------:R-:W-:-:S03]  /*0f70*/  LEA R4, P0, R2, R18, 0x1 ;  /* 0x0000001202047211 */ /* 0x000fc600078008ff */
[----:B------:R-:W-:Y:S01]  /*0f80*/  IMAD R6, R19, 0x8, R3 ;  /* 0x0000000813067824 */ /* 0x000fe200078e0203 */
[----:B------:R-:W-:Y:S02]  /*0f90*/  LEA.HI.X.SX32 R5, R2, R0, 0x1, P0 ;  /* 0x0000000002057211 */ /* 0x000fe400000f0eff */
[----:B------:R-:W-:-:S04]  /*0fa0*/  LEA R2, P0, R3, R18, 0x1 ;  /* 0x0000001203027211 */ /* 0x000fc800078008ff */
[----:B------:R-:W-:Y:S01]  /*0fb0*/  LEA.HI.X.SX32 R3, R3, R0, 0x1, P0 ;  /* 0x0000000003037211 */ /* 0x000fe200000f0eff */
[----:B--2---:R0:W-:Y:S04]  /*0fc0*/  STL [R1+0x1450], R29 ;  /* 0x0014501d01007387 */ /* 0x0041e80000100800 */
[----:B------:R-:W-:Y:S04]  /*0fd0*/  STL [R1+0x18], R16 ;  /* 0x0000181001007387 */ /* 0x000fe80000100800 */
[----:B0-----:R-:W2:Y:S04]  /*0fe0*/  LDL.LU R29, [R1+0x7c] ;  /* 0x00007c00011d7983 */ /* 0x001ea80000300800 */
[----:B---3--:R0:W-:Y:S04]  /*0ff0*/  STL [R1+0x1454], R28 ;  /* 0x0014541c01007387 */ /* 0x0081e80000100800 */
[----:B------:R-:W-:Y:S04]  /*1000*/  STL [R1+0x14], R15 ;  /* 0x0000140f01007387 */ /* 0x000fe80000100800 */
[----:B0-----:R-:W3:Y:S04]  /*1010*/  LDL.LU R28, [R1+0x80] ;  /* 0x00008000011c7983 */ /* 0x001ee80000300800 */
[----:B----4-:R-:W-:Y:S04]  /*1020*/  STL [R1+0x10], R14 ;  /* 0x0000100e01007387 */ /* 0x010fe80000100800 */
[----:B------:R0:W-:Y:S04]  /*1030*/  STL [R1+0x1458], R26 ;  /* 0x0014581a01007387 */ /* 0x0001e80000100800 */
[----:B0-----:R-:W4:Y:S04]  /*1040*/  LDL.LU R26, [R1+0x84] ;  /* 0x00008400011a7983 */ /* 0x001f280000300800 */
[----:B------:R-:W-:Y:S04]  /*1050*/  STL [R1+0xc], R13 ;  /* 0x00000c0d01007387 */ /* 0x000fe80000100800 */
[----:B------:R-:W-:Y:S04]  /*1060*/  STL [R1+0x8], R12 ;  /* 0x0000080c01007387 */ /* 0x000fe80000100800 */
[----:B------:R0:W-:Y:S04]  /*1070*/  STL [R1+0x145c], R20 ;  /* 0x00145c1401007387 */ /* 0x0001e80000100800 */
[----:B0-----:R-:W2:Y:S04]  /*1080*/  LDL.LU R20, [R1+0x88] ;  /* 0x0000880001147983 */ /* 0x001ea80000300800 */
[----:B------:R0:W-:Y:S04]  /*1090*/  STL [R1+0x4], R11 ;  /* 0x0000040b01007387 */ /* 0x0001e80000100800 */
[----:B------:R1:W-:Y:S01]  /*10a0*/  STL [R1+0x1460], R8 ;  /* 0x0014600801007387 */ /* 0x0003e20000100800 */
[----:B0-----:R-:W-:-:S03]  /*10b0*/  LEA R11, R19, R6, 0x3 ;  /* 0x00000006130b7211 */ /* 0x001fc600078e18ff */
[----:B-1----:R-:W3:Y:S02]  /*10c0*/  LDL.LU R8, [R1+0x8c] ;  /* 0x00008c0001087983 */ /* 0x002ee40000300800 */
[----:B------:R-:W-:Y:S02]  /*10d0*/  IMAD R9, R19, 0x8, R11 ;  /* 0x0000000813097824 */ /* 0x000fe400078e020b */
[----:B------:R0:W-:Y:S01]  /*10e0*/  STL [R1], R7 ;  /* 0x0000000701007387 */ /* 0x0001e20000100800 */
[-C--:B------:R-:W-:Y:S02]  /*10f0*/  LEA R10, P1, R11, R18.reuse, 0x1 ;  /* 0x000000120b0a7211 */ /* 0x080fe400078208ff */
[----:B------:R-:W-:Y:S01]  /*1100*/  LEA R13, R19, R9, 0x3 ;  /* 0x00000009130d7211 */ /* 0x000fe200078e18ff */
[----:B0-----:R0:W4:Y:S02]  /*1110*/  LDG.E.U16 R7, desc[UR10][R4.64] ;  /* 0x0000000a04077981 */ /* 0x001124000c1e1500 */
[----:B0-----:R-:W-:-:S04]  /*1120*/  LEA R4, P0, R6, R18, 0x1 ;  /* 0x0000001206047211 */ /* 0x001fc800078008ff */
[-C--:B------:R-:W-:Y:S02]  /*1130*/  LEA.HI.X.SX32 R5, R6, R0.reuse, 0x1, P0 ;  /* 0x0000000006057211 */ /* 0x080fe400000f0eff */
[----:B------:R0:W2:Y:S01]  /*1140*/  LDG.E.U16 R6, desc[UR10][R2.64] ;  /* 0x0000000a02067981 */ /* 0x0000a2000c1e1500 */
[----:B------:R-:W-:-:S03]  /*1150*/  LEA.HI.X.SX32 R11, R11, R0, 0x1, P1 ;  /* 0x000000000b0b7211 */ /* 0x000fc600008f0eff */
[----:B------:R-:W3:Y:S01]  /*1160*/  LDG.E.U16 R5, desc[UR10][R4.64] ;  /* 0x0000000a04057981 */ /* 0x000ee2000c1e1500 */
[----:B0-----:R-:W-:-:S04]  /*1170*/  LEA R2, P0, R9, R18, 0x1 ;  /* 0x0000001209027211 */ /* 0x001fc800078008ff */
[----:B------:R-:W-:Y:S01]  /*1180*/  LEA.HI.X.SX32 R3, R9, R0, 0x1, P0 ;  /* 0x0000000009037211 */ /* 0x000fe200000f0eff */
[----:B------:R-:W-:Y:S01]  /*1190*/  IMAD R9, R19, 0x8, R13 ;  /* 0x0000000813097824 */ /* 0x000fe200078e020d */
[----:B------:R0:W3:Y:S01]  /*11a0*/  LDG.E.U16 R4, desc[UR10][R10.64] ;  /* 0x0000000a0a047981 */ /* 0x0000e2000c1e1500 */
[----:B------:R-:W-:-:S03]  /*11b0*/  LEA R12, P0, R13, R18, 0x1 ;  /* 0x000000120d0c7211 */ /* 0x000fc600078008ff */
[----:B------:R-:W3:Y:S01]  /*11c0*/  LDG.E.U16 R3, desc[UR10][R2.64] ;  /* 0x0000000a02037981 */ /* 0x000ee2000c1e1500 */
[----:B------:R-:W-:Y:S02]  /*11d0*/  LEA.HI.X.SX32 R13, R13, R0, 0x1, P0 ;  /* 0x000000000d0d7211 */ /* 0x000fe400000f0eff */
[----:B0-----:R-:W-:Y:S02]  /*11e0*/  LEA R11, R19, R9, 0x3 ;  /* 0x00000009130b7211 */ /* 0x001fe400078e18ff */
[----:B------:R-:W-:Y:S01]  /*11f0*/  LEA R14, P0, R9, R18, 0x1 ;  /* 0x00000012090e7211 */ /* 0x000fe200078008ff */
[----:B------:R0:W3:Y:S02]  /*1200*/  LDG.E.U16 R2, desc[UR10][R12.64] ;  /* 0x0000000a0c027981 */ /* 0x0000e4000c1e1500 */
[----:B------:R-:W-:Y:S01]  /*1210*/  IMAD R16, R19, 0x8, R11 ;  /* 0x0000000813107824 */ /* 0x000fe200078e020b */
[----:B------:R-:W-:-:S04]  /*1220*/  LEA.HI.X.SX32 R15, R9, R0, 0x1, P0 ;  /* 0x00000000090f7211 */ /* 0x000fc800000f0eff */
[----:B------:R-:W-:Y:S01]  /*1230*/  LEA R17, R19, R16, 0x3 ;  /* 0x0000001013117211 */ /* 0x000fe200078e18ff */
[----:B------:R1:W3:Y:S01]  /*1240*/  LDG.E.U16 R9, desc[UR10][R14.64] ;  /* 0x0000000a0e097981 */ /* 0x0002e2000c1e1500 */
[-C--:B------:R-:W-:Y:S02]  /*1250*/  LEA R10, P1, R11, R18.reuse, 0x1 ;  /* 0x000000120b0a7211 */ /* 0x080fe400078208ff */
[----:B0-----:R-:W-:Y:S01]  /*1260*/  LEA R12, P0, R16, R18, 0x1 ;  /* 0x00000012100c7211 */ /* 0x001fe200078008ff */
[----:B-1----:R-:W-:Y:S01]  /*1270*/  IMAD R15, R19, 0x8, R17 ;  /* 0x00000008130f7824 */ /* 0x002fe200078e0211 */
[----:B------:R-:W-:-:S04]  /*1280*/  LEA.HI.X.SX32 R11, R11, R0, 0x1, P1 ;  /* 0x000000000b0b7211 */ /* 0x000fc800008f0eff */
[----:B------:R-:W-:Y:S01]  /*1290*/  LEA R22, R19, R15, 0x3 ;  /* 0x0000000f13167211 */ /* 0x000fe200078e18ff */
[----:B------:R-:W3:Y:S01]  /*12a0*/  LDG.E.U16 R10, desc[UR10][R10.64] ;  /* 0x0000000a0a0a7981 */ /* 0x000ee2000c1e1500 */
[----:B------:R-:W-:Y:S02]  /*12b0*/  LEA.HI.X.SX32 R13, R16, R0, 0x1, P0 ;  /* 0x00000000100d7211 */ /* 0x000fe400000f0eff */
[----:B------:R-:W-:Y:S01]  /*12c0*/  LEA R16, P0, R17, R18, 0x1 ;  /* 0x0000001211107211 */ /* 0x000fe200078008ff */
[----:B------:R-:W-:-:S03]  /*12d0*/  IMAD R23, R19, 0x8, R22 ;  /* 0x0000000813177824 */ /* 0x000fc600078e0216 */
[----:B------:R-:W-:Y:S02]  /*12e0*/  LEA.HI.X.SX32 R17, R17, R0, 0x1, P0 ;  /* 0x0000000011117211 */ /* 0x000fe400000f0eff */
[----:B------:R-:W-:Y:S01]  /*12f0*/  LEA R27, R19, R23, 0x3 ;  /* 0x00000017131b7211 */ /* 0x000fe200078e18ff */
[----:B------:R0:W3:Y:S01]  /*1300*/  LDG.E.U16 R11, desc[UR10][R12.64] ;  /* 0x0000000a0c0b7981 */ /* 0x0000e2000c1e1500 */
[----:B------:R-:W-:-:S03]  /*1310*/  LEA R14, P1, R22, R18, 0x1 ;  /* 0x00000012160e7211 */ /* 0x000fc600078208ff */
[----:B------:R1:W3:Y:S01]  /*1320*/  LDG.E.U16 R21, desc[UR10][R16.64] ;  /* 0x0000000a10157981 */ /* 0x0002e2000c1e1500 */
[----:B------:R-:W-:Y:S01]  /*1330*/  IMAD R24, R19, 0x8, R27 ;  /* 0x0000000813187824 */ /* 0x000fe200078e021b */
[----:B0-----:R-:W-:-:S04]  /*1340*/  LEA R12, P0, R15, R18, 0x1 ;  /* 0x000000120f0c7211 */ /* 0x001fc800078008ff */
[----:B------:R-:W-:Y:S02]  /*1350*/  LEA.HI.X.SX32 R13, R15, R0, 0x1, P0 ;  /* 0x000000000f0d7211 */ /* 0x000fe400000f0eff */
[C---:B-1----:R-:W-:Y:S02]  /*1360*/  LEA R16, P0, R23.reuse, R18, 0x1 ;  /* 0x0000001217107211 */ /* 0x042fe400078008ff */
[-C--:B------:R-:W-:Y:S02]  /*1370*/  LEA.HI.X.SX32 R15, R22, R0.reuse, 0x1, P1 ;  /* 0x00000000160f7211 */ /* 0x080fe400008f0eff */
[----:B------:R0:W3:Y:S01]  /*1380*/  LDG.E.U16 R22, desc[UR10][R12.64] ;  /* 0x0000000a0c167981 */ /* 0x0000e2000c1e1500 */
[----:B------:R-:W-:Y:S02]  /*1390*/  LEA.HI.X.SX32 R17, R23, R0, 0x1, P0 ;  /* 0x0000000017117211 */ /* 0x000fe400000f0eff */
[----:B------:R-:W-:Y:S01]  /*13a0*/  LEA R23, R19, R24, 0x3 ;  /* 0x0000001813177211 */ /* 0x000fe200078e18ff */
[----:B------:R1:W3:Y:S01]  /*13b0*/  LDG.E.U16 R25, desc[UR10][R14.64] ;  /* 0x0000000a0e197981 */ /* 0x0002e2000c1e1500 */
[----:B0-----:R-:W-:-:S03]  /*13c0*/  LEA R12, P0, R27, R18, 0x1 ;  /* 0x000000121b0c7211 */ /* 0x001fc600078008ff */
[----:B------:R-:W-:Y:S01]  /*13d0*/  IMAD R19, R19, 0x8, R23 ;  /* 0x0000000813137824 */ /* 0x000fe200078e0217 */
[----:B------:R-:W-:Y:S02]  /*13e0*/  LEA.HI.X.SX32 R13, R27, R0, 0x1, P0 ;  /* 0x000000001b0d7211 */ /* 0x000fe400000f0eff */
[C---:B-1----:R-:W-:Y:S01]  /*13f0*/  LEA R14, P0, R24.reuse, R18, 0x1 ;  /* 0x00000012180e7211 */ /* 0x042fe200078008ff */
[----:B------:R0:W3:Y:S03]  /*1400*/  LDG.E.U16 R27, desc[UR10][R16.64] ;  /* 0x0000000a101b7981 */ /* 0x0000e6000c1e1500 */
[----:B------:R-:W-:Y:S01]  /*1410*/  LEA.HI.X.SX32 R15, R24, R0, 0x1, P0 ;  /* 0x00000000180f7211 */ /* 0x000fe200000f0eff */
[----:B------:R1:W3:Y:S04]  /*1420*/  LDG.E.U16 R12, desc[UR10][R12.64] ;  /* 0x0000000a0c0c7981 */ /* 0x0002e8000c1e1500 */
[----:B------:R-:W3:Y:S01]  /*1430*/  LDG.E.U16 R14, desc[UR10][R14.64] ;  /* 0x0000000a0e0e7981 */ /* 0x000ee2000c1e1500 */
[----:B0-----:R-:W-:-:S02]  /*1440*/  LEA R16, P1, R23, R18, 0x1 ;  /* 0x0000001217107211 */ /* 0x001fc400078208ff */
[----:B------:R-:W-:Y:S02]  /*1450*/  LEA R18, P0, R19, R18, 0x1 ;  /* 0x0000001213127211 */ /* 0x000fe400078008ff */
[-C--:B------:R-:W-:Y:S02]  /*1460*/  LEA.HI.X.SX32 R17, R23, R0.reuse, 0x1, P1 ;  /* 0x0000000017117211 */ /* 0x080fe400008f0eff */
[----:B------:R-:W-:-:S03]  /*1470*/  LEA.HI.X.SX32 R19, R19, R0, 0x1, P0 ;  /* 0x0000000013137211 */ /* 0x000fc600000f0eff */
[----:B------:R-:W3:Y:S04]  /*1480*/  LDG.E.U16 R16, desc[UR10][R16.64] ;  /* 0x0000000a10107981 */ /* 0x000ee8000c1e1500 */
[----:B------:R-:W3:Y:S01]  /*1490*/  LDG.E.U16 R18, desc[UR10][R18.64] ;  /* 0x0000000a12127981 */ /* 0x000ee2000c1e1500 */
[----:B------:R-:W0:Y:S02]  /*14a0*/  S2R R23, SR_TID.X ;  /* 0x0000000000177919 */ /* 0x000e240000002100 */
[----:B0-----:R-:W-:-:S04]  /*14b0*/  LOP3.LUT R24, R23, 0xff, RZ, 0xc0, !PT ;  /* 0x000000ff17187812 */ /* 0x001fc800078ec0ff */
[----:B-1----:R-:W-:Y:S01]  /*14c0*/  SHF.L.U32 R13, R24, 0x1, RZ ;  /* 0x00000001180d7819 */ /* 0x002fe200000006ff */
[----:B----4-:R0:W-:Y:S04]  /*14d0*/  STL [R1+0x1464], R7 ;  /* 0x0014640701007387 */ /* 0x0101e80000100800 */
[----:B0-----:R-:W4:Y:S04]  /*14e0*/  LDL.LU R7, [R1+0x90] ;  /* 0x0000900001077983 */ /* 0x001f280000300800 */
[----:B--2---:R0:W-:Y:S04]  /*14f0*/  STL [R1+0x1468], R6 ;  /* 0x0014680601007387 */ /* 0x0041e80000100800 */
[----:B0-----:R-:W2:Y:S04]  /*1500*/  LDL.LU R6, [R1+0x94] ;  /* 0x0000940001067983 */ /* 0x001ea80000300800 */
[----:B---3--:R0:W-:Y:S04]  /*1510*/  STL [R1+0x146c], R5 ;  /* 0x00146c0501007387 */ /* 0x0081e80000100800 */
[----:B0-----:R-:W3:Y:S04]  /*1520*/  LDL.LU R5, [R1+0x98] ;  /* 0x0000980001057983 */ /* 0x001ee80000300800 */
[----:B------:R0:W-:Y:S04]  /*1530*/  STL [R1+0x1470], R4 ;  /* 0x0014700401007387 */ /* 0x0001e80000100800 */
[----:B0-----:R-:W4:Y:S04]  /*1540*/  LDL.LU R4, [R1+0x9c] ;  /* 0x00009c0001047983 */ /* 0x001f280000300800 */
[----:B------:R0:W-:Y:S04]  /*1550*/  STL [R1+0x1474], R3 ;  /* 0x0014740301007387 */ /* 0x0001e80000100800 */
[----:B0-----:R-:W2:Y:S04]  /*1560*/  LDL.LU R3, [R1+0xa0] ;  /* 0x0000a00001037983 */ /* 0x001ea80000300800 */
[----:B------:R0:W-:Y:S04]  /*1570*/  STL [R1+0x1478], R2 ;  /* 0x0014780201007387 */ /* 0x0001e80000100800 */
[----:B0-----:R-:W3:Y:S04]  /*1580*/  LDL.LU R2, [R1+0xa4] ;  /* 0x0000a40001027983 */ /* 0x001ee80000300800 */
[----:B------:R-:W-:Y:S04]  /*1590*/  STL [R1+0x147c], R9 ;  /* 0x00147c0901007387 */ /* 0x000fe80000100800 */
        /* <DEDUP_REMOVED lines=11> */
[----:B------:R0:W-:Y:S04]  /*1650*/  STL [R1+0x14ac], R24 ;  /* 0x0014ac1801007387 */ /* 0x0001e80000100800 */
[----:B------:R-:W4:Y:S04]  /*1660*/  LDL.LU R15, [R1+0x78] ;  /* 0x00007800010f7983 */ /* 0x000f280000300800 */
[----:B0-----:R-:W2:Y:S04]  /*1670*/  LDL.LU R24, [R1+0x6c] ;  /* 0x00006c0001187983 */ /* 0x001ea80000300800 */
[----:B--2---:R0:W-:Y:S04]  /*1680*/  STL [R1+0x14b0], R24 ;  /* 0x0014b01801007387 */ /* 0x0041e80000100800 */
[----:B0-----:R-:W2:Y:S01]  /*1690*/  LDL.LU R24, [R1+0x70] ;  /* 0x0000700001187983 */ /* 0x001ea20000300800 */
[----:B------:R-:W0:Y:S01]  /*16a0*/  S2UR UR6, SR_CgaCtaId ;  /* 0x00000000000679c3 */ /* 0x000e220000008800 */
[----:B------:R-:W-:Y:S01]  /*16b0*/  LOP3.LUT R0, R23, 0xc0, RZ, 0xc0, !PT ;  /* 0x000000c017007812 */ /* 0x000fe200078ec0ff */
[----:B------:R-:W-:-:S03]  /*16c0*/  UMOV UR4, 0x400 ;  /* 0x0000040000047882 */ /* 0x000fc60000000000 */
[----:B------:R-:W-:-:S04]  /*16d0*/  SHF.R.U32.HI R0, RZ, 0x2, R0 ;  /* 0x00000002ff007819 */ /* 0x000fc80000011600 */
[----:B------:R-:W-:Y:S01]  /*16e0*/  LOP3.LUT R0, R13, R0, RZ, 0x3c, !PT ;  /* 0x000000000d007212 */ /* 0x000fe200078e3cff */
[----:B--2---:R1:W-:Y:S04]  /*16f0*/  STL [R1+0x14b4], R24 ;  /* 0x0014b41801007387 */ /* 0x0043e80000100800 */
[----:B-1----:R-:W2:Y:S01]  /*1700*/  LDL.LU R24, [R1+0x74] ;  /* 0x0000740001187983 */ /* 0x002ea20000300800 */
[----:B0-----:R-:W-:-:S03]  /*1710*/  ULEA UR6, UR6, UR4, 0x18 ;  /* 0x0000000406067291 */ /* 0x001fc6000f8ec03f */
[----:B------:R-:W2:Y:S04]  /*1720*/  LDL.LU R23, [R1+0x68] ;  /* 0x0000680001177983 */ /* 0x000ea80000300800 */
        /* <DEDUP_REMOVED lines=10> */
[----:B---3--:R0:W-:Y:S04]  /*17d0*/  STS.U16 [R0+UR6+0x20000], R2 ;  /* 0x0200000200007988 */ /* 0x0081e80008000406 */
[----:B------:R-:W3:Y:S04]  /*17e0*/  LDL.LU R9, [R1+0x3c] ;  /* 0x00003c0001097983 */ /* 0x000ee80000300800 */
[----:B------:R1:W-:Y:S04]  /*17f0*/  STS.U16 [R0+UR6+0x20200], R3 ;  /* 0x0202000300007988 */ /* 0x0003e80008000406 */
[----:B0-----:R-:W3:Y:S04]  /*1800*/  LDL.LU R2, [R1+0x38] ;  /* 0x0000380001027983 */ /* 0x001ee80000300800 */
[----:B----4-:R0:W-:Y:S04]  /*1810*/  STS.U16 [R0+UR6+0x20400], R4 ;  /* 0x0204000400007988 */ /* 0x0101e80008000406 */
[----:B-1----:R-:W4:Y:S04]  /*1820*/  LDL.LU R3, [R1+0x34] ;  /* 0x0000340001037983 */ /* 0x002f280000300800 */
[----:B------:R1:W-:Y:S04]  /*1830*/  STS.U16 [R0+UR6+0x20600], R5 ;  /* 0x0206000500007988 */ /* 0x0003e80008000406 */
[----:B0-----:R-:W4:Y:S04]  /*1840*/  LDL.LU R4, [R1+0x30] ;  /* 0x0000300001047983 */ /* 0x001f280000300800 */
[----:B------:R0:W-:Y:S04]  /*1850*/  STS.U16 [R0+UR6+0x20800], R6 ;  /* 0x0208000600007988 */ /* 0x0001e80008000406 */
        /* <DEDUP_REMOVED lines=13> */
[----:B0-----:R-:W4:Y:S04]  /*1930*/  LDL.LU R29, [R1+0x10] ;  /* 0x00001000011d7983 */ /* 0x001f280000300800 */
[----:B------:R-:W4:Y:S04]  /*1940*/  LDL.LU R13, [R1+0xc] ;  /* 0x00000c00010d7983 */ /* 0x000f280000300800 */
[----:B------:R-:W4:Y:S04]  /*1950*/  LDL.LU R19, [R1+0x8] ;  /* 0x0000080001137983 */ /* 0x000f280000300800 */
[----:B------:R-:W4:Y:S04]  /*1960*/  LDL.LU R17, [R1+0x4] ;  /* 0x0000040001117983 */ /* 0x000f280000300800 */
[----:B------:R0:W-:Y:S04]  /*1970*/  STS.U16 [R0+UR6+0x21600], R15 ;  /* 0x0216000f00007988 */ /* 0x0001e80008000406 */
[----:B0-----:R-:W4:Y:S04]  /*1980*/  LDL.LU R15, [R1] ;  /* 0x00000000010f7983 */ /* 0x001f280000300800 */
[----:B--2---:R0:W-:Y:S04]  /*1990*/  STS.U16 [R0+UR6+0x21800], R24 ;  /* 0x0218001800007988 */ /* 0x0041e80008000406 */
[----:B0-----:R-:W2:Y:S04]  /*19a0*/  LDL.LU R24, [R1+0x14b4] ;  /* 0x0014b40001187983 */ /* 0x001ea80000300800 */
[----:B--2---:R0:W-:Y:S04]  /*19b0*/  STS.U16 [R0+UR6+0x21a00], R24 ;  /* 0x021a001800007988 */ /* 0x0041e80008000406 */
[----:B0-----:R-:W2:Y:S04]  /*19c0*/  LDL.LU R24, [R1+0x14b0] ;  /* 0x0014b00001187983 */ /* 0x001ea80000300800 */
[----:B------:R-:W-:Y:S04]  /*19d0*/  STS.U16 [R0+UR6+0x21e00], R23 ;  /* 0x021e001700007988 */ /* 0x000fe80008000406 */
        /* <DEDUP_REMOVED lines=10> */
[----:B---3--:R-:W-:Y:S04]  /*1a80*/  STS.U16 [R0+UR6+0x23400], R9 ;  /* 0x0234000900007988 */ /* 0x008fe80008000406 */
[----:B------:R-:W-:Y:S04]  /*1a90*/  STS.U16 [R0+UR6+0x23600], R2 ;  /* 0x0236000200007988 */ /* 0x000fe80008000406 */
[----:B----4-:R-:W-:Y:S04]  /*1aa0*/  STS.U16 [R0+UR6+0x23800], R3 ;  /* 0x0238000300007988 */ /* 0x010fe80008000406 */
        /* <DEDUP_REMOVED lines=9> */
[----:B--2---:R0:W-:Y:S04]  /*1b40*/  STS.U16 [R0+UR6+0x21c00], R24 ;  /* 0x021c001800007988 */ /* 0x0041e80008000406 */
[----:B0-----:R0:W5:Y:S04]  /*1b50*/  LDL.LU R24, [R1+0x14ac] ;  /* 0x0014ac0001187983 */ /* 0x0011680000300800 */
[----:B------:R0:W5:Y:S04]  /*1b60*/  LDL.LU R23, [R1+0x14a8] ;  /* 0x0014a80001177983 */ /* 0x0001680000300800 */
[----:B------:R-:W2:Y:S04]  /*1b70*/  LDL.LU R18, [R1+0x14a4] ;  /* 0x0014a40001127983 */ /* 0x000ea80000300800 */
[----:B------:R-:W3:Y:S04]  /*1b80*/  LDL.LU R16, [R1+0x14a0] ;  /* 0x0014a00001107983 */ /* 0x000ee80000300800 */
[----:B------:R-:W4:Y:S04]  /*1b90*/  LDL.LU R14, [R1+0x149c] ;  /* 0x00149c00010e7983 */ /* 0x000f280000300800 */
        /* <DEDUP_REMOVED lines=19> */
[----:B------:R1:W-:Y:S04]  /*1cd0*/  STS.U16 [R0+UR6+0x24c00], R13 ;  /* 0x024c000d00007988 */ /* 0x0003e80008000406 */
[----:B------:R-:W-:Y:S04]  /*1ce0*/  STS.U16 [R0+UR6+0x24e00], R19 ;  /* 0x024e001300007988 */ /* 0x000fe80008000406 */
[----:B------:R-:W-:Y:S01]  /*1cf0*/  STS.U16 [R0+UR6+0x25000], R17 ;  /* 0x0250001100007988 */ /* 0x000fe20008000406 */
[----:B-1----:R-:W1:Y:S03]  /*1d00*/  LDC R13, c[0x0][0x280] ;  /* 0x0000a000ff0d7b82 */ /* 0x002e660000000800 */
[----:B------:R-:W-:Y:S01]  /*1d10*/  STS.U16 [R0+UR6+0x25200], R15 ;  /* 0x0252000f00007988 */ /* 0x000fe20008000406 */
[----:B-1----:R-:W-:-:S03]  /*1d20*/  ISETP.GE.AND P0, PT, R13, 0x1, PT ;  /* 0x000000010d00780c */ /* 0x002fc60003f06270 */
[----:B--2---:R-:W-:Y:S04]  /*1d30*/  STS.U16 [R0+UR6+0x27e00], R18 ;  /* 0x027e001200007988 */ /* 0x004fe80008000406 */
[----:B---3--:R-:W-:Y:S04]  /*1d40*/  STS.U16 [R0+UR6+0x27c00], R16 ;  /* 0x027c001000007988 */ /* 0x008fe80008000406 */
        /* <DEDUP_REMOVED lines=9> */
[----:B------:R1:W-:Y:S04]  /*1de0*/  STS.U16 [R0+UR6+0x26800], R2 ;  /* 0x0268000200007988 */ /* 0x0003e80008000406 */
[----:B------:R2:W-:Y:S01]  /*1df0*/  STS.U16 [R0+UR6+0x26600], R3 ;  /* 0x0266000300007988 */ /* 0x0005e20008000406 */
[----:B-1----:R-:W-:-:S03]  /*1e00*/  IMAD.MOV.U32 R2, RZ, RZ, 0x3f800000 ;  /* 0x3f800000ff027424 */ /* 0x002fc600078e00ff */
[----:B------:R-:W-:Y:S04]  /*1e10*/  STS.U16 [R0+UR6+0x26400], R4 ;  /* 0x0264000400007988 */ /* 0x000fe80008000406 */
[----:B------:R-:W-:Y:S01]  /*1e20*/  STS.U16 [R0+UR6+0x26200], R5 ;  /* 0x0262000500007988 */ /* 0x000fe20008000406 */
[----:B--2---:R-:W-:-:S03]  /*1e30*/  IMAD.MOV.U32 R3, RZ, RZ, -0x800000 ;  /* 0xff800000ff037424 */ /* 0x004fc600078e00ff */
[----:B------:R-:W-:Y:S04]  /*1e40*/  STS.U16 [R0+UR6+0x26000], R6 ;  /* 0x0260000600007988 */ /* 0x000fe80008000406 */
[----:B------:R-:W-:Y:S04]  /*1e50*/  STS.U16 [R0+UR6+0x25e00], R7 ;  /* 0x025e000700007988 */ /* 0x000fe80008000406 */
[----:B------:R-:W-:Y:S04]  /*1e60*/  STS.U16 [R0+UR6+0x25c00], R8 ;  /* 0x025c000800007988 */ /* 0x000fe80008000406 */
[----:B------:R-:W-:Y:S04]  /*1e70*/  STS.U16 [R0+UR6+0x25a00], R20 ;  /* 0x025a001400007988 */ /* 0x000fe80008000406 */
[----:B------:R-:W-:Y:S04]  /*1e80*/  STS.U16 [R0+UR6+0x25800], R26 ;  /* 0x0258001a00007988 */ /* 0x000fe80008000406 */
[----:B------:R-:W-:Y:S04]  /*1e90*/  STS.U16 [R0+UR6+0x25600], R28 ;  /* 0x0256001c00007988 */ /* 0x000fe80008000406 */
[----:B------:R1:W-:Y:S04]  /*1ea0*/  STS.U16 [R0+UR6+0x25400], R29 ;  /* 0x0254001d00007988 */ /* 0x0003e80008000406 */
[----:B------:R2:W-:Y:S01]  /*1eb0*/  STL [R1+0x524], R2 ;  /* 0x0005240201007387 */ /* 0x0005e20000100800 */
[----:B-1----:R-:W-:-:S02]  /*1ec0*/  MOV R0, 0xff800000 ;  /* 0xff80000000007802 */ /* 0x002fc40000000f00 */
[----:B--2---:R-:W-:-:S03]  /*1ed0*/  MOV R2, 0xff800000 ;  /* 0xff80000000027802 */ /* 0x004fc60000000f00 */
[----:B------:R-:W-:Y:S04]  /*1ee0*/  STL [R1+0x2cc], R0 ;  /* 0x0002cc0001007387 */ /* 0x000fe80000100800 */
[----:B------:R1:W-:Y:S04]  /*1ef0*/  STL [R1+0x2c4], R3 ;  /* 0x0002c40301007387 */ /* 0x0003e80000100800 */
[----:B------:R2:W-:Y:S04]  /*1f00*/  STL [R1+0x2bc], R2 ;  /* 0x0002bc0201007387 */ /* 0x0005e80000100800 */
[----:B------:R3:W-:Y:S01]  /*1f10*/  STL [R1+0x2b8], R0 ;  /* 0x0002b80001007387 */ /* 0x0007e20000100800 */
[----:B-1----:R-:W-:Y:S01]  /*1f20*/  IMAD.MOV.U32 R3, RZ, RZ, 0x3f800000 ;  /* 0x3f800000ff037424 */ /* 0x002fe200078e00ff */
[----:B--2---:R-:W-:-:S04]  /*1f30*/  MOV R2, 0x3f800000 ;  /* 0x3f80000000027802 */ /* 0x004fc80000000f00 */
[----:B------:R0:W-:Y:S01]  /*1f40*/  STL [R1+0x528], R3 ;  /* 0x0005280301007387 */ /* 0x0001e20000100800 */
[----:B---3--:R-:W-:-:S03]  /*1f50*/  IMAD.MOV.U32 R0, RZ, RZ, 0x3f800000 ;  /* 0x3f800000ff007424 */ /* 0x008fc600078e00ff */
[----:B------:R0:W-:Y:S04]  /*1f60*/  STL [R1+0x52c], R2 ;  /* 0x00052c0201007387 */ /* 0x0001e80000100800 */
[----:B------:R0:W-:Y:S04]  /*1f70*/  STL [R1+0x240], RZ ;  /* 0x000240ff01007387 */ /* 0x0001e80000100800 */
[----:B------:R0:W-:Y:S04]  /*1f80*/  STL [R1+0x530], R0 ;  /* 0x0005300001007387 */ /* 0x0001e80000100800 */
[----:B------:R0:W-:Y:S04]  /*1f90*/  STL [R1+0x244], RZ ;  /* 0x000244ff01007387 */ /* 0x0001e80000100800 */
        /* <DEDUP_REMOVED lines=61> */
[----:B------:R0:W-:Y:S01]  /*2370*/  STL [R1+0x3bc], RZ ;  /* 0x0003bcff01007387 */ /* 0x0001e20000100800 */
[----:B------:R-:W-:Y:S05]  /*2380*/  @!P0 BRA `(.L_x_0) ;  /* 0x00000258003c8947 */ /* 0x000fea0003800000 */
[----:B------:R-:W1:Y:S01]  /*2390*/  LDC R4, c[0x0][0x268] ;  /* 0x00009a00ff047b82 */ /* 0x000e620000000800 */
[----:B0----5:R-:W-:Y:S01]  /*23a0*/  SHF.R.U32.HI R3, RZ, 0x7, R23 ;  /* 0x00000007ff037819 */ /* 0x021fe20000011617 */
[----:B------:R-:W-:Y:S01]  /*23b0*/  ULDC.64 UR4, c[0x0][0x260] ;  /* 0x0000980000047ab9 */ /* 0x000fe20000000a00 */
[----:B------:R-:W-:Y:S01]  /*23c0*/  LOP3.LUT R0, R23, 0x7f, RZ, 0xc0, !PT ;  /* 0x0000007f17007812 */ /* 0x000fe200078ec0ff */
[----:B------:R-:W-:Y:S01]  /*23d0*/  UIMAD UR4, UR7, UR4, URZ ;  /* 0x00000004070472a4 */ /* 0x000fe2000f8e023f */
[----:B------:R-:W-:Y:S01]  /*23e0*/  SGXT.U32 R3, R3, 0x1 ;  /* 0x000000010303781a */ /* 0x000fe20000000000 */
[----:B------:R-:W-:Y:S02]  /*23f0*/  ULDC UR9, c[0x0][0x238] ;  /* 0x00008e0000097ab9 */ /* 0x000fe40000000800 */
[----:B------:R-:W0:Y:S01]  /*2400*/  LDC.64 R12, c[0x0][0x250] ;  /* 0x00009400ff0c7b82 */ /* 0x000e220000000a00 */
[----:B------:R-:W-:Y:S01]  /*2410*/  IMAD R10, R0, UR5, RZ ;  /* 0x00000005000a7c24 */ /* 0x000fe2000f8e02ff */
[----:B------:R-:W-:-:S03]  /*2420*/  USHF.L.U32 UR5, UR4, 0x1, URZ ;  /* 0x0000000104057899 */ /* 0x000fc6000800063f */
[C---:B------:R-:W-:Y:S02]  /*2430*/  IMAD.SHL.U32 R5, R10.reuse, 0x2, RZ ;  /* 0x000000020a057824 */ /* 0x040fe400078e00ff */
[----:B------:R-:W-:Y:S01]  /*2440*/  IMAD.HI R10, R10, 0x2, RZ ;  /* 0x000000020a0a7827 */ /* 0x000fe200078e02ff */
[----:B------:R-:W2:Y:S08]  /*2450*/  LDC.64 R6, c[0x0][0x220] ;  /* 0x00008800ff067b82 */ /* 0x000eb00000000a00 */
[----:B------:R-:W3:Y:S01]  /*2460*/  LDC R11, c[0x0][0x258] ;  /* 0x00009600ff0b7b82 */ /* 0x000ee20000000800 */
[----:B-1----:R-:W-:-:S05]  /*2470*/  IMAD R3, R3, R4, RZ ;  /* 0x0000000403037224 */ /* 0x002fca00078e02ff */
[----:B------:R-:W-:Y:S02]  /*2480*/  LEA R0, R4, R3, 0x1 ;  /* 0x0000000304007211 */ /* 0x000fe400078e08ff */
[----:B------:R-:W1:Y:S01]  /*2490*/  LDC.64 R8, c[0x0][0x218] ;  /* 0x00008600ff087b82 */ /* 0x000e620000000a00 */
[----:B0-----:R0:W-:Y:S01]  /*24a0*/  STL [R1+0x14b8], R13 ;  /* 0x0014b80d01007387 */ /* 0x0011e20000100800 */
[----:B------:R-:W-:-:S03]  /*24b0*/  IMAD R12, R12, UR7, RZ ;  /* 0x000000070c0c7c24 */ /* 0x000fc6000f8e02ff */
[----:B------:R4:W-:Y:S03]  /*24c0*/  STL [R1+0x165c], R3 ;  /* 0x00165c0301007387 */ /* 0x0009e60000100800 */
[----:B------:R-:W1:Y:S01]  /*24d0*/  LDC R16, c[0x0][0x268] ;  /* 0x00009a00ff107b82 */ /* 0x000e620000000800 */
[----:B0-----:R-:W-:Y:S02]  /*24e0*/  LEA R13, R4, R0, 0x1 ;  /* 0x00000000040d7211 */ /* 0x001fe400078e08ff */
[----:B--2---:R-:W-:Y:S01]  /*24f0*/  IADD3 R0, P2, P3, R5, UR5, R6 ;  /* 0x0000000505007c10 */ /* 0x004fe2000fb5e006 */
[----:B------:R-:W-:Y:S01]  /*2500*/  UIMAD.WIDE UR4, UR4, 0x2, URZ ;  /* 0x00000002040478a5 */ /* 0x000fe2000f8e023f */
[----:B---3--:R-:W-:-:S03]  /*2510*/  IMAD R2, R24, R11, RZ ;  /* 0x0000000b18027224 */ /* 0x008fc600078e02ff */
[----:B------:R-:W0:Y:S01]  /*2520*/  LDC R6, c[0x0][0x268] ;  /* 0x00009a00ff067b82 */ /* 0x000e220000000800 */
[----:B----4-:R-:W-:Y:S01]  /*2530*/  IMAD R3, R4, 0x2, R13 ;  /* 0x0000000204037824 */ /* 0x010fe200078e020d */
[----:B------:R2:W-:Y:S01]  /*2540*/  STL [R1+0x1660], R0 ;  /* 0x0016600001007387 */ /* 0x0005e20000100800 */
[----:B------:R-:W-:-:S03]  /*2550*/  LEA R5, R11, R2, 0x8 ;  /* 0x000000020b057211 */ /* 0x000fc600078e40ff */
[----:B------:R3:W-:Y:S01]  /*2560*/  STL [R1+0xa4], R13 ;  /* 0x0000a40d01007387 */ /* 0x0007e20000100800 */
[C---:B-1----:R-:W-:Y:S01]  /*2570*/  LEA R8, P0, R12.reuse, R8, 0x1 ;  /* 0x000000080c087211 */ /* 0x042fe200078008ff */
[----:B------:R-:W1:Y:S03]  /*2580*/  LDC R11, c[0x0][0x268] ;  /* 0x00009a00ff0b7b82 */ /* 0x000e660000000800 */
[----:B------:R-:W-:Y:S01]  /*2590*/  LEA.HI.X.SX32 R9, R12, R9, 0x1, P0 ;  /* 0x000000090c097211 */ /* 0x000fe200000f0eff */
[----:B--2---:R-:W-:Y:S01]  /*25a0*/  IMAD R0, R4, 0x2, R3 ;  /* 0x0000000204007824 */ /* 0x004fe200078e0203 */
[CC--:B------:R-:W-:Y:S02]  /*25b0*/  LEA R14, P0, R2.reuse, R8.reuse, 0x1 ;  /* 0x00000008020e7211 */ /* 0x0c0fe400078008ff */
[C---:B------:R-:W-:Y:S01]  /*25c0*/  LEA R12, P1, R5.reuse, R8, 0x1 ;  /* 0x00000008050c7211 */ /* 0x040fe200078208ff */
[----:B------:R-:W2:Y:S01]  /*25d0*/  LDC R17, c[0x0][0x268] ;  /* 0x00009a00ff117b82 */ /* 0x000ea20000000800 */
[-C--:B------:R-:W-:Y:S01]  /*25e0*/  LEA.HI.X.SX32 R15, R2, R9.reuse, 0x1, P0 ;  /* 0x00000009020f7211 */ /* 0x080fe200000f0eff */
[----:B------:R4:W-:Y:S01]  /*25f0*/  STL [R1+0xa8], R0 ;  /* 0x0000a80001007387 */ /* 0x0009e20000100800 */
[----:B---3--:R-:W-:-:S02]  /*2600*/  LEA.HI.X.SX32 R13, R5, R9, 0x1, P1 ;  /* 0x00000009050d7211 */ /* 0x008fc400008f0eff */
[----:B------:R-:W-:Y:S01]  /*2610*/  IADD3.X R2, R10, UR5, R7, P2, P3 ;  /* 0x000000050a027c10 */ /* 0x000fe200097e6407 */
[----:B------:R-:W-:Y:S02]  /*2620*/  STL.64 [R1+0x2a8], R14 ;  /* 0x0002a80e01007387 */ /* 0x000fe40000100a00 */
[----:B------:R-:W3:Y:S01]  /*2630*/  LDC R5, c[0x0][0x268] ;  /* 0x00009a00ff057b82 */ /* 0x000ee20000000800 */
[----:B----4-:R-:W-:-:S07]  /*2640*/  LEA R0, R4, R0, 0x1 ;  /* 0x0000000004007211 */ /* 0x010fce00078e08ff */
[----:B------:R-:W4:Y:S01]  /*2650*/  LDC R7, c[0x0][0x268] ;  /* 0x00009a00ff077b82 */ /* 0x000f220000000800 */
[----:B------:R0:W-:Y:S04]  /*2660*/  STL [R1+0x8], R0 ;  /* 0x0000080001007387 */ /* 0x0001e80000100800 */
[----:B------:R-:W-:Y:S03]  /*2670*/  STL.64 [R1+0x2a0], R12 ;  /* 0x0002a00c01007387 */ /* 0x000fe60000100a00 */
[----:B------:R-:W1:Y:S01]  /*2680*/  LDC R8, c[0x0][0x268] ;  /* 0x00009a00ff087b82 */ /* 0x000e620000000800 */
[----:B------:R-:W-:Y:S01]  /*2690*/  STL [R1+0x1658], R2 ;  /* 0x0016580201007387 */ /* 0x000fe20000100800 */
[----:B0-----:R-:W-:-:S05]  /*26a0*/  IMAD R0, R4, 0x2, R0 ;  /* 0x0000000204007824 */ /* 0x001fca00078e0200 */
[----:B------:R0:W-:Y:S01]  /*26b0*/  STL [R1+0x4], R0 ;  /* 0x0000040001007387 */ /* 0x0001e20000100800 */
[----:B------:R-:W2:Y:S08]  /*26c0*/  LDC R9, c[0x0][0x268] ;  /* 0x00009a00ff097b82 */ /* 0x000eb00000000800 */
[----:B------:R-:W2:Y:S01]  /*26d0*/  LDC R10, c[0x0][0x268] ;  /* 0x00009a00ff0a7b82 */ /* 0x000ea20000000800 */
[----:B0-----:R-:W-:-:S05]  /*26e0*/  LEA R0, R4, R0, 0x1 ;  /* 0x0000000004007211 */ /* 0x001fca00078e08ff */
[C---:B------:R-:W-:Y:S01]  /*26f0*/  IMAD R29, R4.reuse, 0x2, R0 ;  /* 0x00000002041d7824 */ /* 0x040fe200078e0200 */
[----:B------:R-:W-:Y:S01]  /*2700*/  STL [R1], R0 ;  /* 0x0000000001007387 */ /* 0x000fe20000100800 */
[----:B------:R-:W0:Y:S03]  /*2710*/  LDC R12, c[0x0][0x268] ;  /* 0x00009a00ff0c7b82 */ /* 0x000e260000000800 */
[C---:B------:R-:W-:Y:S01]  /*2720*/  LEA R28, R4.reuse, R29, 0x1 ;  /* 0x0000001d041c7211 */ /* 0x040fe200078e08ff */
[----:B------:R-:W-:Y:S04]  /*2730*/  STL [R1+0x1618], R29 ;  /* 0x0016181d01007387 */ /* 0x000fe80000100800 */
[C---:B------:R-:W-:Y:S01]  /*2740*/  IMAD R27, R4.reuse, 0x2, R28 ;  /* 0x00000002041b7824 */ /* 0x040fe200078e021c */
[----:B------:R-:W0:Y:S01]  /*2750*/  LDC R14, c[0x0][0x268] ;  /* 0x00009a00ff0e7b82 */ /* 0x000e220000000800 */
[----:B------:R-:W-:Y:S03]  /*2760*/  STL [R1+0x15f8], R28 ;  /* 0x0015f81c01007387 */ /* 0x000fe60000100800 */
[C---:B------:R-:W-:Y:S01]  /*2770*/  LEA R26, R4.reuse, R27, 0x1 ;  /* 0x0000001b041a7211 */ /* 0x040fe200078e08ff */
[----:B------:R-:W-:Y:S03]  /*2780*/  STL [R1+0x15fc], R27 ;  /* 0x0015fc1b01007387 */ /* 0x000fe60000100800 */
[----:B------:R-:W0:Y:S01]  /*2790*/  LDC R15, c[0x0][0x268] ;  /* 0x00009a00ff0f7b82 */ /* 0x000e220000000800 */
[----:B------:R-:W-:Y:S01]  /*27a0*/  IMAD R4, R4, 0x2, R26 ;  /* 0x0000000204047824 */ /* 0x000fe200078e021a */
[----:B------:R4:W-:Y:S04]  /*27b0*/  STL [R1+0x1628], R26 ;  /* 0x0016281a01007387 */ /* 0x0009e80000100800 */
[----:B---3--:R-:W-:-:S02]  /*27c0*/  LEA R5, R5, R4, 0x1 ;  /* 0x0000000405057211 */ /* 0x008fc400078e08ff */
[----:B------:R-:W3:Y:S03]  /*27d0*/  LDC R18, c[0x0][0x268] ;  /* 0x00009a00ff127b82 */ /* 0x000ee60000000800 */
[----:B------:R-:W-:Y:S01]  /*27e0*/  IMAD R6, R6, 0x2, R5 ;  /* 0x0000000206067824 */ /* 0x000fe200078e0205 */
[----:B------:R-:W-:Y:S01]  /*27f0*/  STL.64 [R1+0x1600], R4 ;  /* 0x0016000401007387 */ /* 0x000fe20000100a00 */
[----:B----4-:R-:W-:-:S03]  /*2800*/  IMAD.MOV.U32 R26, RZ, RZ, R3 ;  /* 0x000000ffff1a7224 */ /* 0x010fc600078e0003 */
[----:B------:R-:W-:Y:S01]  /*2810*/  LEA R7, R7, R6, 0x1 ;  /* 0x0000000607077211 */ /* 0x000fe200078e08ff */
[----:B------:R-:W4:Y:S01]  /*2820*/  LDC R19, c[0x0][0x268] ;  /* 0x00009a00ff137b82 */ /* 0x000f220000000800 */
[----:B------:R-:W-:Y:S03]  /*2830*/  STL [R1+0x1608], R5 ;  /* 0x0016080501007387 */ /* 0x000fe60000100800 */
[----:B-1----:R-:W-:Y:S01]  /*2840*/  IMAD R8, R8, 0x2, R7 ;  /* 0x0000000208087824 */ /* 0x002fe200078e0207 */
[----:B------:R-:W-:Y:S03]  /*2850*/  STL [R1+0x1638], R5 ;  /* 0x0016380501007387 */ /* 0x000fe60000100800 */
[----:B------:R-:W1:Y:S01]  /*2860*/  LDC R20, c[0x0][0x268] ;  /* 0x00009a00ff147b82 */ /* 0x000e620000000800 */
[----:B--2---:R-:W-:Y:S01]  /*2870*/  LEA R9, R9, R8, 0x1 ;  /* 0x0000000809097211 */ /* 0x004fe200078e08ff */
[----:B------:R-:W-:Y:S04]  /*2880*/  STL.64 [R1+0x1610], R6 ;  /* 0x0016100601007387 */ /* 0x000fe80000100a00 */
[----:B------:R-:W-:Y:S01]  /*2890*/  IMAD R10, R10, 0x2, R9 ;  /* 0x000000020a0a7824 */ /* 0x000fe200078e0209 */
[----:B------:R-:W-:Y:S01]  /*28a0*/  STL [R1+0x1664], R7 ;  /* 0x0016640701007387 */ /* 0x000fe20000100800 */
[----:B------:R-:W2:Y:S03]  /*28b0*/  LDC R21, c[0x0][0x268] ;  /* 0x00009a00ff157b82 */ /* 0x000ea60000000800 */
[----:B------:R-:W-:Y:S01]  /*28c0*/  LEA R11, R11, R10, 0x1 ;  /* 0x0000000a0b0b7211 */ /* 0x000fe200078e08ff */
[----:B------:R-:W-:Y:S04]  /*28d0*/  STL.64 [R1+0x1620], R8 ;  /* 0x0016200801007387 */ /* 0x000fe80000100a00 */
[----:B0-----:R-:W-:Y:S01]  /*28e0*/  IMAD R12, R12, 0x2, R11 ;  /* 0x000000020c0c7824 */ /* 0x001fe200078e020b */
[----:B------:R-:W-:Y:S01]  /*28f0*/  STL.64 [R1+0x1630], R10 ;  /* 0x0016300a01007387 */ /* 0x000fe20000100a00 */
[----:B------:R-:W0:Y:S03]  /*2900*/  LDC R22, c[0x0][0x268] ;  /* 0x00009a00ff167b82 */ /* 0x000e260000000800 */
[----:B------:R-:W-:Y:S01]  /*2910*/  LEA R14, R14, R12, 0x1 ;  /* 0x0000000c0e0e7211 */ /* 0x000fe200078e08ff */
[----:B------:R3:W-:Y:S04]  /*2920*/  STL [R1+0x1668], R12 ;  /* 0x0016680c01007387 */ /* 0x0007e80000100800 */
[----:B------:R-:W-:Y:S01]  /*2930*/  IMAD R15, R15, 0x2, R14 ;  /* 0x000000020f0f7824 */ /* 0x000fe200078e020e */
[----:B------:R-:W0:Y:S04]  /*2940*/  LDC R23, c[0x0][0x268] ;  /* 0x00009a00ff177b82 */ /* 0x000e280000000800 */
[----:B------:R-:W-:Y:S01]  /*2950*/  LEA R16, R16, R15, 0x1 ;  /* 0x0000000f10107211 */ /* 0x000fe200078e08ff */
[----:B------:R-:W-:Y:S03]  /*2960*/  STL.64 [R1+0x1640], R14 ;  /* 0x0016400e01007387 */ /* 0x000fe60000100a00 */
[----:B---3--:R-:W3:Y:S01]  /*2970*/  LDC R12, c[0x0][0x268] ;  /* 0x00009a00ff0c7b82 */ /* 0x008ee20000000800 */
[----:B------:R-:W-:-:S05]  /*2980*/  IMAD R17, R17, 0x2, R16 ;  /* 0x0000000211117824 */ /* 0x000fca00078e0210 */
[----:B------:R-:W-:Y:S02]  /*2990*/  LEA R18, R18, R17, 0x1 ;  /* 0x0000001112127211 */ /* 0x000fe400078e08ff */
[----:B------:R-:W0:Y:S02]  /*29a0*/  LDC R24, c[0x0][0x268] ;  /* 0x00009a00ff187b82 */ /* 0x000e240000000800 */
[----:B----4-:R-:W-:-:S05]  /*29b0*/  LEA R19, R19, R18, 0x1 ;  /* 0x0000001213137211 */ /* 0x010fca00078e08ff */
[----:B-1----:R-:W-:Y:S01]  /*29c0*/  IMAD R20, R20, 0x2, R19 ;  /* 0x0000000214147824 */ /* 0x002fe200078e0213 */
[----:B------:R-:W1:Y:S04]  /*29d0*/  LDC R25, c[0x0][0x268] ;  /* 0x00009a00ff197b82 */ /* 0x000e680000000800 */
[----:B--2---:R-:W-:Y:S01]  /*29e0*/  LEA R21, R21, R20, 0x1 ;  /* 0x0000001415157211 */ /* 0x004fe200078e08ff */
[----:B---3--:R2:W-:Y:S03]  /*29f0*/  STL [R1+0x166c], R12 ;  /* 0x00166c0c01007387 */ /* 0x0085e60000100800 */
[----:B------:R-:W3:Y:S01]  /*2a00*/  LDC R7, c[0x0][0x268] ;  /* 0x00009a00ff077b82 */ /* 0x000ee20000000800 */
[----:B0-----:R-:W-:Y:S01]  /*2a10*/  IMAD R22, R22, 0x2, R21 ;  /* 0x0000000216167824 */ /* 0x001fe200078e0215 */
[----:B------:R-:W-:Y:S04]  /*2a20*/  STL.64 [R1+0x1648], R16 ;  /* 0x0016481001007387 */ /* 0x000fe80000100a00 */
[----:B------:R-:W-:-:S02]  /*2a30*/  LEA R23, R23, R22, 0x1 ;  /* 0x0000001617177211 */ /* 0x000fc400078e08ff */
[----:B------:R-:W0:Y:S03]  /*2a40*/  LDC R13, c[0x0][0x268] ;  /* 0x00009a00ff0d7b82 */ /* 0x000e260000000800 */
[----:B------:R-:W-:-:S05]  /*2a50*/  IMAD R24, R24, 0x2, R23 ;  /* 0x0000000218187824 */ /* 0x000fca00078e0217 */
[----:B--2---:R-:W2:Y:S01]  /*2a60*/  LDC R12, c[0x0][0x268] ;  /* 0x00009a00ff0c7b82 */ /* 0x004ea20000000800 */
[----:B-1----:R-:W-:Y:S01]  /*2a70*/  LEA R25, R25, R24, 0x1 ;  /* 0x0000001819197211 */ /* 0x002fe200078e08ff */
[----:B---3--:R2:W-:Y:S06]  /*2a80*/  STL [R1+0x1670], R7 ;  /* 0x0016700701007387 */ /* 0x0085ec0000100800 */
[----:B------:R-:W1:Y:S01]  /*2a90*/  LDC R0, c[0x0][0x268] ;  /* 0x00009a00ff007b82 */ /* 0x000e620000000800 */
[----:B------:R3:W-:Y:S07]  /*2aa0*/  STL.64 [R1+0x1650], R18 ;  /* 0x0016501201007387 */ /* 0x0007ee0000100a00 */
[----:B------:R-:W4:Y:S01]  /*2ab0*/  LDC R3, c[0x0][0x268] ;  /* 0x00009a00ff037b82 */ /* 0x000f220000000800 */
[----:B--2---:R-:W-:-:S07]  /*2ac0*/  IMAD R7, R12, 0x2, R25 ;  /* 0x000000020c077824 */ /* 0x004fce00078e0219 */
[----:B---3--:R-:W2:Y:S01]  /*2ad0*/  LDC R18, c[0x0][0x268] ;  /* 0x00009a00ff127b82 */ /* 0x008ea20000000800 */
[----:B------:R3:W-:Y:S07]  /*2ae0*/  STL [R1+0x18], R7 ;  /* 0x0000180701007387 */ /* 0x0007ee0000100800 */
[----:B------:R-:W3:Y:S08]  /*2af0*/  LDC R12, c[0x0][0x268] ;  /* 0x00009a00ff0c7b82 */ /* 0x000ef00000000800 */
[----:B------:R-:W2:Y:S08]  /*2b00*/  LDC R19, c[0x0][0x268] ;  /* 0x00009a00ff137b82 */ /* 0x000eb00000000800 */
[----:B------:R-:W2:Y:S01]  /*2b10*/  LDC R14, c[0x0][0x268] ;  /* 0x00009a00ff0e7b82 */ /* 0x000ea20000000800 */
[----:B---3--:R-:W-:-:S07]  /*2b20*/  LEA R7, R12, R7, 0x1 ;  /* 0x000000070c077211 */ /* 0x008fce00078e08ff */
[----:B------:R-:W3:Y:S01]  /*2b30*/  LDC R16, c[0x0][0x268] ;  /* 0x00009a00ff107b82 */ /* 0x000ee20000000800 */
[----:B------:R0:W-:Y:S07]  /*2b40*/  STL [R1+0x14], R7 ;  /* 0x0000140701007387 */ /* 0x0001ee0000100800 */
[----:B------:R-:W0:Y:S08]  /*2b50*/  LDC R12, c[0x0][0x268] ;  /* 0x00009a00ff0c7b82 */ /* 0x000e300000000800 */
[----:B------:R-:W3:Y:S08]  /*2b60*/  LDC R11, c[0x0][0x268] ;  /* 0x00009a00ff0b7b82 */ /* 0x000ef00000000800 */
[----:B------:R-:W3:Y:S01]  /*2b70*/  LDC R9, c[0x0][0x268] ;  /* 0x00009a00ff097b82 */ /* 0x000ee20000000800 */
[----:B0-----:R-:W-:-:S07]  /*2b80*/  IMAD R7, R12, 0x2, R7 ;  /* 0x000000020c077824 */ /* 0x001fce00078e0207 */
[----:B------:R-:W0:Y:S01]  /*2b90*/  LDC R5, c[0x0][0x268] ;  /* 0x00009a00ff057b82 */ /* 0x000e220000000800 */
[----:B------:R1:W-:Y:S07]  /*2ba0*/  STL [R1+0x10], R7 ;  /* 0x0000100701007387 */ /* 0x0003ee0000100800 */
[----:B------:R-:W1:Y:S08]  /*2bb0*/  LDC R12, c[0x0][0x268] ;  /* 0x00009a00ff0c7b82 */ /* 0x000e700000000800 */
[----:B------:R-:W0:Y:S08]  /*2bc0*/  LDC R6, c[0x0][0x268] ;  /* 0x00009a00ff067b82 */ /* 0x000e300000000800 */
[----:B------:R-:W0:Y:S01]  /*2bd0*/  LDC R4, c[0x0][0x268] ;  /* 0x00009a00ff047b82 */ /* 0x000e220000000800 */
[----:B-1----:R-:W-:-:S07]  /*2be0*/  LEA R7, R12, R7, 0x1 ;  /* 0x000000070c077211 */ /* 0x002fce00078e08ff */
[----:B------:R-:W1:Y:S01]  /*2bf0*/  LDC R15, c[0x0][0x268] ;  /* 0x00009a00ff0f7b82 */ /* 0x000e620000000800 */
[----:B------:R4:W-:Y:S07]  /*2c00*/  STL [R1+0x24], R7 ;  /* 0x0000240701007387 */ /* 0x0009ee0000100800 */
[----:B------:R-:W4:Y:S08]  /*2c10*/  LDC R12, c[0x0][0x268] ;  /* 0x00009a00ff0c7b82 */ /* 0x000f300000000800 */
[----:B------:R-:W1:Y:S08]  /*2c20*/  LDC R2, c[0x0][0x268] ;  /* 0x00009a00ff027b82 */ /* 0x000e700000000800 */
[----:B------:R-:W1:Y:S01]  /*2c30*/  LDC R17, c[0x0][0x268] ;  /* 0x00009a00ff117b82 */ /* 0x000e620000000800 */
[----:B----4-:R-:W-:-:S07]  /*2c40*/  IMAD R7, R12, 0x2, R7 ;  /* 0x000000020c077824 */ /* 0x010fce00078e0207 */
[----:B------:R-:W4:Y:S01]  /*2c50*/  LDC R10, c[0x0][0x268] ;  /* 0x00009a00ff0a7b82 */ /* 0x000f220000000800 */
[----:B------:R2:W-:Y:S07]  /*2c60*/  STL [R1+0x20], R7 ;  /* 0x0000200701007387 */ /* 0x0005ee0000100800 */
[----:B------:R-:W2:Y:S08]  /*2c70*/  LDC R12, c[0x0][0x268] ;  /* 0x00009a00ff0c7b82 */ /* 0x000eb00000000800 */
[----:B------:R-:W4:Y:S08]  /*2c80*/  LDC R8, c[0x0][0x268] ;  /* 0x00009a00ff087b82 */ /* 0x000f300000000800 */
[----:B------:R-:W4:Y:S01]  /*2c90*/  LDC R29, c[0x0][0x268] ;  /* 0x00009a00ff1d7b82 */ /* 0x000f220000000800 */
[----:B--2---:R-:W-:-:S07]  /*2ca0*/  LEA R7, R12, R7, 0x1 ;  /* 0x000000070c077211 */ /* 0x004fce00078e08ff */
[----:B------:R-:W2:Y:S01]  /*2cb0*/  LDC R27, c[0x0][0x268] ;  /* 0x00009a00ff1b7b82 */ /* 0x000ea20000000800 */
[----:B------:R3:W-:Y:S07]  /*2cc0*/  STL [R1+0x1c], R7 ;  /* 0x00001c0701007387 */ /* 0x0007ee0000100800 */
[----:B------:R-:W3:Y:S08]  /*2cd0*/  LDC R12, c[0x0][0x268] ;  /* 0x00009a00ff0c7b82 */ /* 0x000ef00000000800 */
[----:B------:R-:W2:Y:S01]  /*2ce0*/  LDC R28, c[0x0][0x268] ;  /* 0x00009a00ff1c7b82 */ /* 0x000ea20000000800 */
[----:B---3--:R-:W-:-:S07]  /*2cf0*/  IMAD R7, R12, 0x2, R7 ;  /* 0x000000020c077824 */ /* 0x008fce00078e0207 */
[----:B------:R-:W3:Y:S01]  /*2d00*/  LDC R12, c[0x0][0x268] ;  /* 0x00009a00ff0c7b82 */ /* 0x000ee20000000800 */
[----:B------:R3:W-:Y:S02]  /*2d10*/  STL [R1+0x30], R7 ;  /* 0x0000300701007387 */ /* 0x0007e40000100800 */
[----:B---3--:R-:W-:-:S05]  /*2d20*/  LEA R7, R12, R7, 0x1 ;  /* 0x000000070c077211 */ /* 0x008fca00078e08ff */
[----:B------:R-:W3:Y:S01]  /*2d30*/  LDC R12, c[0x0][0x268] ;  /* 0x00009a00ff0c7b82 */ /* 0x000ee20000000800 */
[----:B------:R3:W-:Y:S02]  /*2d40*/  STL [R1+0x2c], R7 ;  /* 0x00002c0701007387 */ /* 0x0007e40000100800 */
[----:B---3--:R-:W-:-:S05]  /*2d50*/  IMAD R7, R12, 0x2, R7 ;  /* 0x000000020c077824 */ /* 0x008fca00078e0207 */
        /* <DEDUP_REMOVED lines=44> */
[----:B0-----:R-:W-:-:S05]  /*3020*/  LEA R7, R13, R7, 0x1 ;  /* 0x000000070d077211 */ /* 0x001fca00078e08ff */
[----:B------:R-:W0:Y:S02]  /*3030*/  LDC R13, c[0x0][0x268] ;  /* 0x00009a00ff0d7b82 */ /* 0x000e240000000800 */
[----:B0-----:R3:W-:Y:S04]  /*3040*/  STL [R1+0x1570], R13 ;  /* 0x0015700d01007387 */ /* 0x0017e80000100800 */
[----:B------:R0:W-:Y:S01]  /*3050*/  STL [R1+0x64], R7 ;  /* 0x0000640701007387 */ /* 0x0001e20000100800 */
[----:B---3--:R-:W-:Y:S02]  /*3060*/  IMAD R13, R12, 0x2, R7 ;  /* 0x000000020c0d7824 */ /* 0x008fe400078e0207 */
[----:B------:R-:W3:Y:S01]  /*3070*/  LDC R12, c[0x0][0x268] ;  /* 0x00009a00ff0c7b82 */ /* 0x000ee20000000800 */
[----:B0-----:R-:W4:Y:S04]  /*3080*/  LDL.LU R7, [R1+0x1670] ;  /* 0x0016700001077983 */ /* 0x001f280000300800 */
[----:B------:R3:W-:Y:S02]  /*3090*/  STL [R1+0x78], R13 ;  /* 0x0000780d01007387 */ /* 0x0007e40000100800 */
[----:B---3--:R-:W-:-:S02]  /*30a0*/  LEA R13, R12, R13, 0x1 ;  /* 0x0000000d0c0d7211 */ /* 0x008fc400078e08ff */
[----:B------:R-:W0:Y:S03]  /*30b0*/  LDC R12, c[0x0][0x268] ;  /* 0x00009a00ff0c7b82 */ /* 0x000e260000000800 */
[----:B------:R0:W-:Y:S02]  /*30c0*/  STL [R1+0x74], R13 ;  /* 0x0000740d01007387 */ /* 0x0001e40000100800 */
[----:B0-----:R-:W-:-:S03]  /*30d0*/  IMAD R13, R12, 0x2, R13 ;  /* 0x000000020c0d7824 */ /* 0x001fc600078e020d */
[----:B------:R-:W0:Y:S02]  /*30e0*/  LDC R12, c[0x0][0x268] ;  /* 0x00009a00ff0c7b82 */ /* 0x000e240000000800 */
[----:B------:R0:W-:Y:S02]  /*30f0*/  STL [R1+0x70], R13 ;  /* 0x0000700d01007387 */ /* 0x0001e40000100800 */
[----:B0-----:R-:W-:-:S04]  /*3100*/  LEA R13, R12, R13, 0x1 ;  /* 0x0000000d0c0d7211 */ /* 0x001fc800078e08ff */
[----:B------:R-:W0:Y:S01]  /*3110*/  LDC R12, c[0x0][0x268] ;  /* 0x00009a00ff0c7b82 */ /* 0x000e220000000800 */
[----:B------:R0:W-:Y:S02]  /*3120*/  STL [R1+0x84], R13 ;  /* 0x0000840d01007387 */ /* 0x0001e40000100800 */
[----:B0-----:R-:W-:-:S05]  /*3130*/  IMAD R13, R12, 0x2, R13 ;  /* 0x000000020c0d7824 */ /* 0x001fca00078e020d */
[----:B------:R-:W0:Y:S01]  /*3140*/  LDC R12, c[0x0][0x268] ;  /* 0x00009a00ff0c7b82 */ /* 0x000e220000000800 */
[----:B------:R0:W-:Y:S02]  /*3150*/  STL [R1+0x80], R13 ;  /* 0x0000800d01007387 */ /* 0x0001e40000100800 */
[----:B0-----:R-:W-:-:S05]  /*3160*/  LEA R13, R12, R13, 0x1 ;  /* 0x0000000d0c0d7211 */ /* 0x001fca00078e08ff */
        /* <DEDUP_REMOVED lines=10> */
[----:B------:R3:W-:Y:S01]  /*3210*/  STL [R1+0x88], R13 ;  /* 0x0000880d01007387 */ /* 0x0007e20000100800 */
[----:B0-----:R-:W-:-:S06]  /*3220*/  LEA R12, R12, R13, 0x1 ;  /* 0x0000000d0c0c7211 */ /* 0x001fcc00078e08ff */
[----:B---3--:R-:W0:Y:S01]  /*3230*/  LDC R13, c[0x0][0x268] ;  /* 0x00009a00ff0d7b82 */ /* 0x008e220000000800 */
[----:B------:R3:W-:Y:S01]  /*3240*/  STL [R1+0xa0], R12 ;  /* 0x0000a00c01007387 */ /* 0x0007e20000100800 */
[----:B0-----:R-:W-:-:S03]  /*3250*/  IMAD R13, R13, 0x2, R12 ;  /* 0x000000020d0d7824 */ /* 0x001fc600078e020c */
[----:B---3--:R-:W3:Y:S04]  /*3260*/  LDL.LU R12, [R1+0x166c] ;  /* 0x00166c00010c7983 */ /* 0x008ee80000300800 */
[----:B------:R0:W-:Y:S01]  /*3270*/  STL [R1+0x9c], R13 ;  /* 0x00009c0d01007387 */ /* 0x0001e20000100800 */
[----:B---3--:R-:W-:Y:S02]  /*3280*/  LEA R12, R12, R13, 0x1 ;  /* 0x0000000d0c0c7211 */ /* 0x008fe400078e08ff */
[----:B0-----:R-:W0:Y:S03]  /*3290*/  LDC R13, c[0x0][0x268] ;  /* 0x00009a00ff0d7b82 */ /* 0x001e260000000800 */
[----:B------:R3:W-:Y:S01]  /*32a0*/  STL [R1+0x98], R12 ;  /* 0x0000980c01007387 */ /* 0x0007e20000100800 */
[----:B0-----:R-:W-:-:S03]  /*32b0*/  IMAD R13, R13, 0x2, R12 ;  /* 0x000000020d0d7824 */ /* 0x001fc600078e020c */
[----:B---3--:R-:W3:Y:S02]  /*32c0*/  LDL.LU R12, [R1+0x1668] ;  /* 0x00166800010c7983 */ /* 0x008ee40000300800 */
[----:B----4-:R-:W-:Y:S02]  /*32d0*/  LEA R7, R7, R13, 0x1 ;  /* 0x0000000d07077211 */ /* 0x010fe400078e08ff */
[----:B------:R0:W-:Y:S04]  /*32e0*/  STL [R1+0xb8], R13 ;  /* 0x0000b80d01007387 */ /* 0x0001e80000100800 */
[----:B------:R4:W-:Y:S01]  /*32f0*/  STL [R1+0xb4], R7 ;  /* 0x0000b40701007387 */ /* 0x0009e20000100800 */
[----:B0-----:R-:W0:Y:S02]  /*3300*/  LDC R13, c[0x0][0x268] ;  /* 0x00009a00ff0d7b82 */ /* 0x001e240000000800 */
[----:B0-----:R-:W-:-:S02]  /*3310*/  IMAD R13, R13, 0x2, R7 ;  /* 0x000000020d0d7824 */ /* 0x001fc400078e0207 */
[----:B----4-:R0:W4:Y:S03]  /*3320*/  LDL.LU R7, [R1+0x1664] ;  /* 0x0016640001077983 */ /* 0x0101260000300800 */
[----:B------:R-:W-:Y:S01]  /*3330*/  LEA R0, R0, R13, 0x1 ;  /* 0x0000000d00007211 */ /* 0x000fe200078e08ff */
[----:B------:R1:W-:Y:S04]  /*3340*/  STL [R1+0xb0], R13 ;  /* 0x0000b00d01007387 */ /* 0x0003e80000100800 */
[----:B------:R2:W-:Y:S01]  /*3350*/  STL [R1+0xd0], R0 ;  /* 0x0000d00001007387 */ /* 0x0005e20000100800 */
[----:B-1----:R-:W1:Y:S02]  /*3360*/  LDC R13, c[0x0][0x268] ;  /* 0x00009a00ff0d7b82 */ /* 0x002e640000000800 */
[----:B-1----:R-:W-:-:S02]  /*3370*/  IMAD R13, R13, 0x2, R0 ;  /* 0x000000020d0d7824 */ /* 0x002fc400078e0200 */
[----:B--2---:R-:W2:Y:S03]  /*3380*/  LDL.LU R0, [R1+0x1660] ;  /* 0x0016600001007983 */ /* 0x004ea60000300800 */
[----:B------:R-:W-:Y:S01]  /*3390*/  LEA R3, R3, R13, 0x1 ;  /* 0x0000000d03037211 */ /* 0x000fe200078e08ff */
[----:B------:R1:W-:Y:S04]  /*33a0*/  STL [R1+0xcc], R13 ;  /* 0x0000cc0d01007387 */ /* 0x0003e80000100800 */
[----:B------:R0:W-:Y:S01]  /*33b0*/  STL [R1+0xc8], R3 ;  /* 0x0000c80301007387 */ /* 0x0001e20000100800 */
[----:B-1----:R-:W1:Y:S02]  /*33c0*/  LDC R13, c[0x0][0x268] ;  /* 0x00009a00ff0d7b82 */ /* 0x002e640000000800 */
[----:B-1----:R-:W-:-:S02]  /*33d0*/  IMAD R13, R13, 0x2, R3 ;  /* 0x000000020d0d7824 */ /* 0x002fc400078e0203 */
[----:B0-----:R-:W3:Y:S04]  /*33e0*/  LDL.LU R3, [R1+0x165c] ;  /* 0x00165c0001037983 */ /* 0x001ee80000300800 */
[----:B------:R0:W-:Y:S02]  /*33f0*/  STL [R1+0xe8], R13 ;  /* 0x0000e80d01007387 */ /* 0x0001e40000100800 */
[----:B0-----:R-:W-:-:S05]  /*3400*/  LEA R13, R18, R13, 0x1 ;  /* 0x0000000d120d7211 */ /* 0x001fca00078e08ff */
[----:B------:R0:W-:Y:S02]  /*3410*/  STL [R1+0xe4], R13 ;  /* 0x0000e40d01007387 */ /* 0x0001e40000100800 */
[----:B0-----:R-:W-:Y:S02]  /*3420*/  IMAD R13, R19, 0x2, R13 ;  /* 0x00000002130d7824 */ /* 0x001fe400078e020d */
[----:B------:R-:W0:Y:S03]  /*3430*/  LDC R19, c[0x0][0x268] ;  /* 0x00009a00ff137b82 */ /* 0x000e260000000800 */
[----:B------:R-:W-:Y:S01]  /*3440*/  LEA R14, R14, R13, 0x1 ;  /* 0x0000000d0e0e7211 */ /* 0x000fe200078e08ff */
[----:B------:R1:W-:Y:S04]  /*3450*/  STL [R1+0xe0], R13 ;  /* 0x0000e00d01007387 */ /* 0x0003e80000100800 */
[----:B-1----:R-:W-:-:S05]  /*3460*/  IMAD R13, R16, 0x2, R14 ;  /* 0x00000002100d7824 */ /* 0x002fca00078e020e */
[----:B------:R-:W-:Y:S01]  /*3470*/  LEA R11, R11, R13, 0x1 ;  /* 0x0000000d0b0b7211 */ /* 0x000fe200078e08ff */
[----:B------:R1:W-:Y:S04]  /*3480*/  STL [R1+0xfc], R13 ;  /* 0x0000fc0d01007387 */ /* 0x0003e80000100800 */
[----:B------:R-:W-:Y:S01]  /*3490*/  IMAD R9, R9, 0x2, R11 ;  /* 0x0000000209097824 */ /* 0x000fe200078e020b */
[----:B------:R1:W-:Y:S04]  /*34a0*/  STL [R1+0xf8], R11 ;  /* 0x0000f80b01007387 */ /* 0x0003e80000100800 */
[----:B-1----:R-:W-:-:S04]  /*34b0*/  LEA R13, R5, R9, 0x1 ;  /* 0x00000009050d7211 */ /* 0x002fc800078e08ff */
[----:B------:R-:W-:Y:S01]  /*34c0*/  LEA R6, R6, R13, 0x1 ;  /* 0x0000000d06067211 */ /* 0x000fe200078e08ff */
[----:B------:R-:W4:Y:S04]  /*34d0*/  LDL.LU R11, [R1+0xa4] ;  /* 0x0000a400010b7983 */ /* 0x000f280000300800 */
[----:B------:R1:W-:Y:S04]  /*34e0*/  STL [R1+0x110], R9 ;  /* 0x0001100901007387 */ /* 0x0003e80000100800 */
[----:B------:R0:W-:Y:S04]  /*34f0*/  STL [R1+0x10c], R13 ;  /* 0x00010c0d01007387 */ /* 0x0001e80000100800 */
[----:B------:R-:W4:Y:S01]  /*3500*/  LDL.LU R5, [R1+0xa8] ;  /* 0x0000a80001057983 */ /* 0x000f220000300800 */
[----:B-1----:R-:W-:-:S03]  /*3510*/  IMAD.MOV.U32 R9, RZ, RZ, R26 ;  /* 0x000000ffff097224 */ /* 0x002fc600078e001a */
[----:B------:R-:W4:Y:S01]  /*3520*/  LDL.LU R26, [R1+0x8] ;  /* 0x00000800011a7983 */ /* 0x000f220000300800 */
[----:B0-----:R-:W-:-:S05]  /*3530*/  IMAD R13, R4, 0x2, R6 ;  /* 0x00000002040d7824 */ /* 0x001fca00078e0206 */
[----:B------:R-:W-:Y:S01]  /*3540*/  LEA R15, R15, R13, 0x1 ;  /* 0x0000000d0f0f7211 */ /* 0x000fe200078e08ff */
[----:B------:R-:W-:-:S04]  /*3550*/  IMAD R19, R19, 0x2, R13 ;  /* 0x0000000213137824 */ /* 0x000fc800078e020d */
[C---:B------:R-:W-:Y:S01]  /*3560*/  IMAD R16, R2.reuse, 0x2, R15 ;  /* 0x0000000202107824 */ /* 0x040fe200078e020f */
[----:B------:R0:W-:Y:S03]  /*3570*/  STL [R1+0x108], R6 ;  /* 0x0001080601007387 */ /* 0x0001e60000100800 */
[----:B------:R-:W-:Y:S01]  /*3580*/  IMAD R17, R17, 0x2, R16 ;  /* 0x0000000211117824 */ /* 0x000fe200078e0210 */
[----:B------:R-:W4:Y:S01]  /*3590*/  LDL R4, [R1] ;  /* 0x0000000001047983 */ /* 0x000f220000100800 */
[----:B------:R-:W-:-:S03]  /*35a0*/  LEA R19, R2, R19, 0x1 ;  /* 0x0000001302137211 */ /* 0x000fc600078e08ff */
[----:B0-----:R-:W4:Y:S04]  /*35b0*/  LDL R6, [R1+0x4] ;  /* 0x0000040001067983 */ /* 0x001f280000100800 */
[----:B------:R0:W-:Y:S04]  /*35c0*/  STL [R1+0x12c], R15 ;  /* 0x00012c0f01007387 */ /* 0x0001e80000100800 */
[----:B------:R-:W-:Y:S04]  /*35d0*/  STL [R1+0x128], R16 ;  /* 0x0001281001007387 */ /* 0x000fe80000100800 */
[----:B------:R1:W-:Y:S01]  /*35e0*/  STL [R1+0x13c], R17 ;  /* 0x00013c1101007387 */ /* 0x0003e20000100800 */
[----:B0-----:R-:W3:Y:S03]  /*35f0*/  LDC R15, c[0x0][0x268] ;  /* 0x00009a00ff0f7b82 */ /* 0x001ee60000000800 */
[----:B------:R-:W4:Y:S01]  /*3600*/  LDL.LU R2, [R1+0x1658] ;  /* 0x0016580001027983 */ /* 0x000f220000300800 */
[----:B-1----:R-:W-:-:S02]  /*3610*/  MOV R17, R14 ;  /* 0x0000000e00117202 */ /* 0x002fc40000000f00 */
[----:B---3--:R-:W-:-:S04]  /*3620*/  LEA R15, R15, R3, 0x1 ;  /* 0x000000030f0f7211 */ /* 0x008fc800078e08ff */
[----:B--2---:R-:W-:Y:S02]  /*3630*/  LEA R16, P1, R15, R0, 0x1 ;  /* 0x000000000f107211 */ /* 0x004fe400078208ff */
[----:B------:R-:W0:Y:S02]  /*3640*/  LDC R15, c[0x0][0x268] ;  /* 0x00009a00ff0f7b82 */ /* 0x000e240000000800 */
[----:B0-----:R-:W-:Y:S01]  /*3650*/  IMAD R19, R15, 0x2, R19 ;  /* 0x000000020f137824 */ /* 0x001fe200078e0213 */
[----:B------:R-:W-:-:S05]  /*3660*/  MOV R15, R17 ;  /* 0x00000011000f7202 */ /* 0x000fca0000000f00 */
[----:B------:R-:W0:Y:S01]  /*3670*/  LDC R17, c[0x0][0x268] ;  /* 0x00009a00ff117b82 */ /* 0x000e220000000800 */
[----:B------:R-:W-:Y:S02]  /*3680*/  LEA R18, P0, R3, R0, 0x1 ;  /* 0x0000000003127211 */ /* 0x000fe400078008ff */
[----:B------:R-:W-:-:S04]  /*3690*/  LEA R10, R10, R19, 0x1 ;  /* 0x000000130a0a7211 */ /* 0x000fc800078e08ff */
[----:B------:R-:W-:Y:S01]  /*36a0*/  LEA R8, R8, R10, 0x1 ;  /* 0x0000000a08087211 */ /* 0x000fe200078e08ff */
[----:B0-----:R-:W-:Y:S01]  /*36b0*/  IMAD R17, R17, 0x2, R3 ;  /* 0x0000000211117824 */ /* 0x001fe200078e0203 */
[----:B----4-:R-:W-:Y:S02]  /*36c0*/  LEA R14, P2, R11, R0, 0x1 ;  /* 0x000000000b0e7211 */ /* 0x010fe400078408ff */
[-C--:B------:R-:W-:Y:S02]  /*36d0*/  LEA.HI.X.SX32 R19, R3, R2.reuse, 0x1, P0 ;  /* 0x0000000203137211 */ /* 0x080fe400000f0eff */
[-C--:B------:R-:W-:Y:S01]  /*36e0*/  LEA.HI.X.SX32 R17, R17, R2.reuse, 0x1, P1 ;  /* 0x0000000211117211 */ /* 0x080fe200008f0eff */
[----:B------:R-:W-:Y:S01]  /*36f0*/  IMAD.MOV.U32 R3, RZ, RZ, R15 ;  /* 0x000000ffff037224 */ /* 0x000fe200078e000f */
[----:B------:R-:W-:Y:S01]  /*3700*/  LEA.HI.X.SX32 R15, R11, R2, 0x1, P2 ;  /* 0x000000020b0f7211 */ /* 0x000fe200010f0eff */
[----:B------:R0:W-:Y:S01]  /*3710*/  STL.64 [R1+0x1440], R18 ;  /* 0x0014401201007387 */ /* 0x0001e20000100a00 */
[----:B------:R-:W-:-:S03]  /*3720*/  MOV R11, R8 ;  /* 0x00000008000b7202 */ /* 0x000fc60000000f00 */
[----:B0-----:R-:W2:Y:S04]  /*3730*/  LDL.LU.64 R18, [R1+0x1650] ;  /* 0x0016500001127983 */ /* 0x001ea80000300a00 */
[----:B------:R0:W-:Y:S04]  /*3740*/  STL.64 [R1+0x1438], R16 ;  /* 0x0014381001007387 */ /* 0x0001e80000100a00 */
[----:B0-----:R-:W3:Y:S04]  /*3750*/  LDL.LU.64 R16, [R1+0x1648] ;  /* 0x0016480001107983 */ /* 0x001ee80000300a00 */
[----:B------:R-:W-:Y:S04]  /*3760*/  STL [R1+0x138], R10 ;  /* 0x0001380a01007387 */ /* 0x000fe80000100800 */
[----:B------:R0:W-:Y:S01]  /*3770*/  STL.64 [R1+0x1430], R14 ;  /* 0x0014300e01007387 */ /* 0x0001e20000100a00 */
[----:B------:R-:W-:-:S02]  /*3780*/  IMAD R29, R29, 0x2, R11 ;  /* 0x000000021d1d7824 */ /* 0x000fc400078e020b */
[----:B0-----:R-:W-:Y:S01]  /*3790*/  IMAD.MOV.U32 R15, RZ, RZ, R9 ;  /* 0x000000ffff0f7224 */ /* 0x001fe200078e0009 */
[-C--:B------:R-:W-:Y:S02]  /*37a0*/  LEA R14, P0, R9, R0.reuse, 0x1 ;  /* 0x00000000090e7211 */ /* 0x080fe400078008ff */
[----:B------:R-:W-:Y:S02]  /*37b0*/  LEA R10, P1, R5, R0, 0x1 ;  /* 0x00000000050a7211 */ /* 0x000fe400078208ff */
[-C--:B------:R-:W-:Y:S01]  /*37c0*/  LEA.HI.X.SX32 R15, R15, R2.reuse, 0x1, P0 ;  /* 0x000000020f0f7211 */ /* 0x080fe200000f0eff */
[----:B------:R-:W-:Y:S01]  /*37d0*/  STL [R1+0x124], R8 ;  /* 0x0001240801007387 */ /* 0x000fe20000100800 */
[----:B------:R-:W-:-:S03]  /*37e0*/  LEA.HI.X.SX32 R11, R5, R2, 0x1, P1 ;  /* 0x00000002050b7211 */ /* 0x000fc600008f0eff */
[----:B------:R0:W-:Y:S04]  /*37f0*/  STL.64 [R1+0x1428], R14 ;  /* 0x0014280e01007387 */ /* 0x0001e80000100a00 */
[----:B0-----:R-:W4:Y:S04]  /*3800*/  LDL.LU.64 R14, [R1+0x1640] ;  /* 0x00164000010e7983 */ /* 0x001f280000300a00 */
[----:B------:R0:W2:Y:S01]  /*3810*/  LDL.LU R5, [R1+0x1638] ;  /* 0x0016380001057983 */ /* 0x0000a20000300800 */
[----:B------:R-:W-:-:S03]  /*3820*/  LEA R8, P2, R26, R0, 0x1 ;  /* 0x000000001a087211 */ /* 0x000fc600078408ff */
[----:B------:R1:W-:Y:S01]  /*3830*/  STL.64 [R1+0x1420], R10 ;  /* 0x0014200a01007387 */ /* 0x0003e20000100a00 */
[----:B------:R-:W-:Y:S02]  /*3840*/  LEA.HI.X.SX32 R9, R26, R2, 0x1, P2 ;  /* 0x000000021a097211 */ /* 0x000fe400010f0eff */
[-C--:B------:R-:W-:Y:S02]  /*3850*/  LEA R6, P0, R6, R0.reuse, 0x1 ;  /* 0x0000000006067211 */ /* 0x080fe400078008ff */
[----:B------:R-:W-:Y:S02]  /*3860*/  LEA R27, R27, R29, 0x1 ;  /* 0x0000001d1b1b7211 */ /* 0x000fe400078e08ff */
[-C--:B------:R-:W-:Y:S01]  /*3870*/  LEA R4, P1, R4, R0.reuse, 0x1 ;  /* 0x0000000004047211 */ /* 0x080fe200078208ff */
[----:B-1----:R-:W3:Y:S04]  /*3880*/  LDL.LU.64 R10, [R1+0x1630] ;  /* 0x00163000010a7983 */ /* 0x002ee80000300a00 */
[----:B------:R-:W-:Y:S04]  /*3890*/  STL [R1+0x134], R29 ;  /* 0x0001341d01007387 */ /* 0x000fe80000100800 */
[----:B------:R-:W4:Y:S04]  /*38a0*/  LDL.LU R26, [R1+0x1628] ;  /* 0x00162800011a7983 */ /* 0x000f280000300800 */
[----:B------:R1:W-:Y:S04]  /*38b0*/  STL.64 [R1+0x1418], R8 ;  /* 0x0014180801007387 */ /* 0x0003e80000100a00 */
[----:B-1----:R-:W3:Y:S04]  /*38c0*/  LDL.LU.64 R8, [R1+0x1620] ;  /* 0x0016200001087983 */ /* 0x002ee80000300a00 */
[----:B------:R-:W4:Y:S04]  /*38d0*/  LDL.LU R29, [R1+0x1618] ;  /* 0x00161800011d7983 */ /* 0x000f280000300800 */
[----:B------:R1:W-:Y:S04]  /*38e0*/  STL [R1+0x1410], R6 ;  /* 0x0014100601007387 */ /* 0x0003e80000100800 */
[----:B-1----:R-:W3:Y:S04]  /*38f0*/  LDL.LU.64 R6, [R1+0x1610] ;  /* 0x0016100001067983 */ /* 0x002ee80000300a00 */
[----:B------:R4:W-:Y:S04]  /*3900*/  STL [R1+0x1408], R4 ;  /* 0x0014080401007387 */ /* 0x0009e80000100800 */
[----:B--2---:R0:W2:Y:S01]  /*3910*/  LDL.LU R5, [R1+0x1608] ;  /* 0x0016080001057983 */ /* 0x0040a20000300800 */
[----:B------:R-:W-:Y:S01]  /*3920*/  IMAD R28, R28, 0x2, R27 ;  /* 0x000000021c1c7824 */ /* 0x000fe200078e021b */
[----:B----4-:R-:W-:-:S05]  /*3930*/  LEA R4, P2, R29, R0, 0x1 ;  /* 0x000000001d047211 */ /* 0x010fca00078408ff */
[----:B------:R2:W-:Y:S04]  /*3940*/  STL [R1+0x1400], R4 ;  /* 0x0014000401007387 */ /* 0x0005e80000100800 */
[----:B--2---:R-:W2:Y:S04]  /*3950*/  LDL.LU.64 R4, [R1+0x1600] ;  /* 0x0016000001047983 */ /* 0x004ea80000300a00 */
[----:B------:R1:W-:Y:S04]  /*3960*/  STL [R1+0x120], R27 ;  /* 0x0001201b01007387 */ /* 0x0003e80000100800 */
[----:B-1----:R-:W4:Y:S04]  /*3970*/  LDL.LU R27, [R1+0x15fc] ;  /* 0x0015fc00011b7983 */ /* 0x002f280000300800 */
[----:B------:R1:W-:Y:S04]  /*3980*/  STL [R1+0x11c], R28 ;  /* 0x00011c1c01007387 */ /* 0x0003e80000100800 */
[----:B-1----:R-:W3:Y:S04]  /*3990*/  LDL.LU R28, [R1+0x15f8] ;  /* 0x0015f800011c7983 */ /* 0x002ee80000300800 */
[----:B------:R1:W-:Y:S04]  /*39a0*/  STL.64 [R1+0x15f0], R18 ;  /* 0x0015f01201007387 */ /* 0x0003e80000100a00 */
[----:B-1----:R-:W2:Y:S01]  /*39b0*/  LDL R18, [R1+0x11c] ;  /* 0x00011c0001127983 */ /* 0x002ea20000100800 */
[----:B------:R-:W2:Y:S03]  /*39c0*/  LDC R19, c[0x0][0x268] ;  /* 0x00009a00ff137b82 */ /* 0x000ea60000000800 */
[----:B------:R1:W-:Y:S04]  /*39d0*/  STL.64 [R1+0x15e8], R20 ;  /* 0x0015e81401007387 */ /* 0x0003e80000100a00 */
[----:B-1----:R0:W4:Y:S04]  /*39e0*/  LDL.64 R20, [R1+0x1400] ;  /* 0x0014000001147983 */ /* 0x0021280000100a00 */
[----:B----4-:R-:W4:Y:S04]  /*39f0*/  LDL.LU R21, [R1] ;  /* 0x0000000001157983 */ /* 0x010f280000300800 */
[----:B------:R1:W-:Y:S04]  /*3a00*/  STL.64 [R1+0x15e0], R22 ;  /* 0x0015e01601007387 */ /* 0x0003e80000100a00 */
[----:B-1----:R0:W3:Y:S04]  /*3a10*/  LDL.64 R22, [R1+0x1408] ;  /* 0x0014080001167983 */ /* 0x0020e80000100a00 */
[----:B---3--:R-:W3:Y:S04]  /*3a20*/  LDL.LU R23, [R1+0x4] ;  /* 0x0000040001177983 */ /* 0x008ee80000300800 */
[----:B------:R1:W-:Y:S04]  /*3a30*/  STL.64 [R1+0x15d8], R24 ;  /* 0x0015d81801007387 */ /* 0x0003e80000100a00 */
[----:B-1----:R0:W3:Y:S01]  /*3a40*/  LDL.64 R24, [R1+0x1410] ;  /* 0x0014100001187983 */ /* 0x0020e20000100a00 */
[----:B--2---:R-:W-:-:S02]  /*3a50*/  LEA R22, R19, R18, 0x1 ;  /* 0x0000001213167211 */ /* 0x004fc400078e08ff */
[-C--:B---3--:R-:W-:Y:S02]  /*3a60*/  LEA.HI.X.SX32 R25, R23, R2.reuse, 0x1, P0 ;  /* 0x0000000217197211 */ /* 0x088fe400000f0eff */
[----:B----4-:R-:W-:Y:S02]  /*3a70*/  LEA.HI.X.SX32 R23, R21, R2, 0x1, P1 ;  /* 0x0000000215177211 */ /* 0x010fe400008f0eff */
[C---:B------:R-:W-:Y:S02]  /*3a80*/  LEA R18, P0, R28.reuse, R0, 0x1 ;  /* 0x000000001c127211 */ /* 0x040fe400078008ff */
[-C--:B------:R-:W-:Y:S01]  /*3a90*/  LEA.HI.X.SX32 R21, R29, R2.reuse, 0x1, P2 ;  /* 0x000000021d157211 */ /* 0x080fe200010f0eff */
[----:B------:R1:W-:Y:S01]  /*3aa0*/  STL [R1+0x140c], R23 ;  /* 0x00140c1701007387 */ /* 0x0003e20000100800 */
[----:B------:R-:W-:-:S03]  /*3ab0*/  LEA.HI.X.SX32 R19, R28, R2, 0x1, P0 ;  /* 0x000000021c137211 */ /* 0x000fc600000f0eff */
[----:B------:R-:W-:Y:S01]  /*3ac0*/  STL [R1+0x1414], R25 ;  /* 0x0014141901007387 */ /* 0x000fe20000100800 */
[----:B------:R-:W-:-:S03]  /*3ad0*/  LEA R20, P1, R27, R0, 0x1 ;  /* 0x000000001b147211 */ /* 0x000fc600078208ff */
[----:B------:R2:W-:Y:S01]  /*3ae0*/  STL [R1+0x1404], R21 ;  /* 0x0014041501007387 */ /* 0x0005e20000100800 */
[----:B-1----:R-:W1:Y:S03]  /*3af0*/  LDC R23, c[0x0][0x268] ;  /* 0x00009a00ff177b82 */ /* 0x002e660000000800 */
[----:B------:R-:W-:Y:S04]  /*3b00*/  STL [R1+0x118], R22 ;  /* 0x0001181601007387 */ /* 0x000fe80000100800 */
[----:B------:R3:W-:Y:S01]  /*3b10*/  STL.64 [R1+0x13f8], R18 ;  /* 0x0013f81201007387 */ /* 0x0007e20000100a00 */
[----:B--2---:R-:W-:-:S03]  /*3b20*/  LEA.HI.X.SX32 R21, R27, R2, 0x1, P1 ;  /* 0x000000021b157211 */ /* 0x004fc600008f0eff */
[----:B---3--:R-:W2:Y:S04]  /*3b30*/  LDL.LU.64 R18, [R1+0x15f0] ;  /* 0x0015f00001127983 */ /* 0x008ea80000300a00 */
[----:B------:R3:W-:Y:S04]  /*3b40*/  STL.64 [R1+0x13f0], R20 ;  /* 0x0013f01401007387 */ /* 0x0007e80000100a00 */
[----:B---3--:R-:W3:Y:S01]  /*3b50*/  LDL.LU.64 R20, [R1+0x15e8] ;  /* 0x0015e80001147983 */ /* 0x008ee20000300a00 */
[----:B-1----:R-:W-:Y:S02]  /*3b60*/  IMAD R22, R23, 0x2, R22 ;  /* 0x0000000217167824 */ /* 0x002fe400078e0216 */
[----:B------:R-:W1:Y:S03]  /*3b70*/  LDC R23, c[0x0][0x268] ;  /* 0x00009a00ff177b82 */ /* 0x000e660000000800 */
[----:B------:R1:W-:Y:S01]  /*3b80*/  STL [R1+0x114], R22 ;  /* 0x0001141601007387 */ /* 0x0003e20000100800 */
[----:B------:R-:W-:-:S02]  /*3b90*/  LEA R24, P2, R26, R0, 0x1 ;  /* 0x000000001a187211 */ /* 0x000fc400078408ff */
[----:B-1----:R-:W-:Y:S02]  /*3ba0*/  LEA R22, R23, R22, 0x1 ;  /* 0x0000001617167211 */ /* 0x002fe400078e08ff */
[----:B------:R-:W1:Y:S01]  /*3bb0*/  LDC R23, c[0x0][0x268] ;  /* 0x00009a00ff177b82 */ /* 0x000e620000000800 */
[----:B------:R-:W-:Y:S02]  /*3bc0*/  LEA.HI.X.SX32 R25, R26, R2, 0x1, P2 ;  /* 0x000000021a197211 */ /* 0x000fe400010f0eff */
[----:B------:R-:W-:-:S03]  /*3bd0*/  LEA R28, P0, R4, R0, 0x1 ;  /* 0x00000000041c7211 */ /* 0x000fc600078008ff */
[----:B------:R-:W-:Y:S01]  /*3be0*/  STL.64 [R1+0x13e8], R24 ;  /* 0x0013e81801007387 */ /* 0x000fe20000100a00 */
[----:B------:R-:W-:-:S03]  /*3bf0*/  LEA.HI.X.SX32 R29, R4, R2, 0x1, P0 ;  /* 0x00000002041d7211 */ /* 0x000fc600000f0eff */
[----:B------:R1:W-:Y:S02]  /*3c00*/  STL [R1+0xf4], R22 ;  /* 0x0000f41601007387 */ /* 0x0003e40000100800 */
[----:B-1----:R-:W-:Y:S02]  /*3c10*/  IMAD R22, R23, 0x2, R22 ;  /* 0x0000000217167824 */ /* 0x002fe400078e0216 */
[----:B------:R-:W1:Y:S03]  /*3c20*/  LDC R23, c[0x0][0x268] ;  /* 0x00009a00ff177b82 */ /* 0x000e660000000800 */
[----:B------:R-:W-:Y:S04]  /*3c30*/  STL [R1+0x104], R22 ;  /* 0x0001041601007387 */ /* 0x000fe80000100800 */
[----:B------:R4:W-:Y:S02]  /*3c40*/  STL.64 [R1+0x13e0], R28 ;  /* 0x0013e01c01007387 */ /* 0x0009e40000100a00 */
[----:B----4-:R-:W4:Y:S01]  /*3c50*/  LDC R29, c[0x0][0x268] ;  /* 0x00009a00ff1d7b82 */ /* 0x010f220000000800 */
[----:B------:R-:W-:-:S02]  /*3c60*/  LEA R26, P1, R5, R0, 0x1 ;  /* 0x00000000051a7211 */ /* 0x000fc400078208ff */
[C---:B------:R-:W-:Y:S02]  /*3c70*/  LEA R24, P2, R6.reuse, R0, 0x1 ;  /* 0x0000000006187211 */ /* 0x040fe400078408ff */
[-C--:B------:R-:W-:Y:S02]  /*3c80*/  LEA.HI.X.SX32 R27, R5, R2.reuse, 0x1, P1 ;  /* 0x00000002051b7211 */ /* 0x080fe400008f0eff */
[----:B------:R-:W-:Y:S02]  /*3c90*/  LEA.HI.X.SX32 R25, R6, R2, 0x1, P2 ;  /* 0x0000000206197211 */ /* 0x000fe400010f0eff */
[----:B-1----:R-:W-:Y:S01]  /*3ca0*/  LEA R4, R23, R22, 0x1 ;  /* 0x0000001617047211 */ /* 0x002fe200078e08ff */
[----:B------:R-:W-:Y:S04]  /*3cb0*/  STL.64 [R1+0x13d8], R26 ;  /* 0x0013d81a01007387 */ /* 0x000fe80000100a00 */
[----:B------:R-:W-:Y:S04]  /*3cc0*/  STL.64 [R1+0x13d0], R24 ;  /* 0x0013d01801007387 */ /* 0x000fe80000100a00 */
[----:B------:R4:W-:Y:S02]  /*3cd0*/  STL [R1+0xf0], R4 ;  /* 0x0000f00401007387 */ /* 0x0009e40000100800 */
[----:B----4-:R-:W-:-:S02]  /*3ce0*/  IMAD R4, R29, 0x2, R4 ;  /* 0x000000021d047824 */ /* 0x010fc400078e0204 */
[----:B------:R-:W1:Y:S01]  /*3cf0*/  LDC R29, c[0x0][0x268] ;  /* 0x00009a00ff1d7b82 */ /* 0x000e620000000800 */
[CC--:B------:R-:W-:Y:S02]  /*3d00*/  LEA R22, P0, R7.reuse, R0.reuse, 0x1 ;  /* 0x0000000007167211 */ /* 0x0c0fe400078008ff */
[C---:B------:R-:W-:Y:S02]  /*3d10*/  LEA R24, P1, R8.reuse, R0, 0x1 ;  /* 0x0000000008187211 */ /* 0x040fe400078208ff */
[-C--:B------:R-:W-:Y:S02]  /*3d20*/  LEA.HI.X.SX32 R23, R7, R2.reuse, 0x1, P0 ;  /* 0x0000000207177211 */ /* 0x080fe400000f0eff */
[----:B------:R-:W-:-:S03]  /*3d30*/  LEA.HI.X.SX32 R25, R8, R2, 0x1, P1 ;  /* 0x0000000208197211 */ /* 0x000fc600008f0eff */
[----:B------:R4:W-:Y:S04]  /*3d40*/  STL.64 [R1+0x13c8], R22 ;  /* 0x0013c81601007387 */ /* 0x0009e80000100a00 */
[----:B----4-:R-:W4:Y:S04]  /*3d50*/  LDL.LU.64 R22, [R1+0x15e0] ;  /* 0x0015e00001167983 */ /* 0x010f280000300a00 */
[----:B------:R0:W-:Y:S04]  /*3d60*/  STL.64 [R1+0x13c0], R24 ;  /* 0x0013c01801007387 */ /* 0x0001e80000100a00 */
[----:B0-----:R-:W4:Y:S04]  /*3d70*/  LDL.LU.64 R24, [R1+0x15d8] ;  /* 0x0015d80001187983 */ /* 0x001f280000300a00 */
[----:B------:R1:W-:Y:S02]  /*3d80*/  STL [R1+0xec], R4 ;  /* 0x0000ec0401007387 */ /* 0x0003e40000100800 */
[----:B-1----:R-:W-:-:S02]  /*3d90*/  LEA R4, R29, R4, 0x1 ;  /* 0x000000041d047211 */ /* 0x002fc400078e08ff */
[----:B------:R-:W0:Y:S01]  /*3da0*/  LDC R29, c[0x0][0x268] ;  /* 0x00009a00ff1d7b82 */ /* 0x000e220000000800 */
[----:B------:R-:W-:-:S04]  /*3db0*/  LEA R26, P2, R9, R0, 0x1 ;  /* 0x00000000091a7211 */ /* 0x000fc800078408ff */
[----:B------:R-:W-:-:S05]  /*3dc0*/  LEA.HI.X.SX32 R27, R9, R2, 0x1, P2 ;  /* 0x00000002091b7211 */ /* 0x000fca00010f0eff */
[----:B------:R-:W-:Y:S04]  /*3dd0*/  STL.64 [R1+0x13b8], R26 ;  /* 0x0013b81a01007387 */ /* 0x000fe80000100a00 */
[----:B------:R0:W-:Y:S02]  /*3de0*/  STL [R1+0xdc], R4 ;  /* 0x0000dc0401007387 */ /* 0x0001e40000100800 */
[----:B0-----:R-:W-:Y:S02]  /*3df0*/  IMAD R4, R29, 0x2, R4 ;  /* 0x000000021d047824 */ /* 0x001fe400078e0204 */
[----:B------:R-:W0:Y:S03]  /*3e00*/  LDC R29, c[0x0][0x268] ;  /* 0x00009a00ff1d7b82 */ /* 0x000e260000000800 */
[----:B------:R0:W-:Y:S01]  /*3e10*/  STL [R1+0xd8], R4 ;  /* 0x0000d80401007387 */ /* 0x0001e20000100800 */
[----:B------:R-:W-:-:S02]  /*3e20*/  LEA R26, P0, R10, R0, 0x1 ;  /* 0x000000000a1a7211 */ /* 0x000fc400078008ff */
[-C--:B------:R-:W-:Y:S02]  /*3e30*/  LEA R8, P1, R11, R0.reuse, 0x1 ;  /* 0x000000000b087211 */ /* 0x080fe400078208ff */
[----:B------:R-:W-:Y:S02]  /*3e40*/  LEA R6, P2, R12, R0, 0x1 ;  /* 0x000000000c067211 */ /* 0x000fe400078408ff */
[----:B0-----:R-:W-:Y:S02]  /*3e50*/  LEA R4, R29, R4, 0x1 ;  /* 0x000000041d047211 */ /* 0x001fe400078e08ff */
[----:B------:R-:W0:Y:S01]  /*3e60*/  LDC R29, c[0x0][0x268] ;  /* 0x00009a00ff1d7b82 */ /* 0x000e220000000800 */
[-C--:B------:R-:W-:Y:S02]  /*3e70*/  LEA.HI.X.SX32 R27, R10, R2.reuse, 0x1, P0 ;  /* 0x000000020a1b7211 */ /* 0x080fe400000f0eff */
[-C--:B------:R-:W-:Y:S02]  /*3e80*/  LEA.HI.X.SX32 R9, R11, R2.reuse, 0x1, P1 ;  /* 0x000000020b097211 */ /* 0x080fe400008f0eff */
[----:B------:R-:W-:Y:S01]  /*3e90*/  LEA.HI.X.SX32 R7, R12, R2, 0x1, P2 ;  /* 0x000000020c077211 */ /* 0x000fe200010f0eff */
[----:B------:R1:W-:Y:S04]  /*3ea0*/  STL.64 [R1+0x13b0], R26 ;  /* 0x0013b01a01007387 */ /* 0x0003e80000100a00 */
[----:B------:R-:W-:Y:S04]  /*3eb0*/  STL.64 [R1+0x13a8], R8 ;  /* 0x0013a80801007387 */ /* 0x000fe80000100a00 */
[----:B------:R-:W-:Y:S04]  /*3ec0*/  STL.64 [R1+0x13a0], R6 ;  /* 0x0013a00601007387 */ /* 0x000fe80000100a00 */
[----:B------:R0:W-:Y:S01]  /*3ed0*/  STL [R1+0xc4], R4 ;  /* 0x0000c40401007387 */ /* 0x0001e20000100800 */
[----:B------:R-:W-:Y:S01]  /*3ee0*/  LEA R10, P0, R14, R0, 0x1 ;  /* 0x000000000e0a7211 */ /* 0x000fe200078008ff */
[----:B-1----:R-:W1:Y:S01]  /*3ef0*/  LDC R27, c[0x0][0x268] ;  /* 0x00009a00ff1b7b82 */ /* 0x002e620000000800 */
[----:B0-----:R-:W-:-:S07]  /*3f00*/  IMAD R4, R29, 0x2, R4 ;  /* 0x000000021d047824 */ /* 0x001fce00078e0204 */
[----:B------:R-:W0:Y:S01]  /*3f10*/  LDC R29, c[0x0][0x268] ;  /* 0x00009a00ff1d7b82 */ /* 0x000e220000000800 */
[----:B------:R0:W-:Y:S01]  /*3f20*/  STL [R1+0xd4], R4 ;  /* 0x0000d40401007387 */ /* 0x0001e20000100800 */
[-C--:B------:R-:W-:Y:S02]  /*3f30*/  LEA R8, P1, R15, R0.reuse, 0x1 ;  /* 0x000000000f087211 */ /* 0x080fe400078208ff */
[----:B------:R-:W-:Y:S02]  /*3f40*/  LEA R6, P2, R16, R0, 0x1 ;  /* 0x0000000010067211 */ /* 0x000fe400078408ff */
[----:B------:R-:W-:Y:S02]  /*3f50*/  LEA.HI.X.SX32 R11, R14, R2, 0x1, P0 ;  /* 0x000000020e0b7211 */ /* 0x000fe400000f0eff */
[----:B0-----:R-:W-:Y:S02]  /*3f60*/  LEA R4, R29, R4, 0x1 ;  /* 0x000000041d047211 */ /* 0x001fe400078e08ff */
[----:B------:R-:W0:Y:S01]  /*3f70*/  LDC R29, c[0x0][0x268] ;  /* 0x00009a00ff1d7b82 */ /* 0x000e220000000800 */
[----:B------:R-:W-:-:S02]  /*3f80*/  LEA.HI.X.SX32 R9, R15, R2, 0x1, P1 ;  /* 0x000000020f097211 */ /* 0x000fc400008f0eff */
[----:B------:R-:W-:Y:S01]  /*3f90*/  LEA.HI.X.SX32 R7, R16, R2, 0x1, P2 ;  /* 0x0000000210077211 */ /* 0x000fe200010f0eff */
[----:B------:R-:W-:Y:S04]  /*3fa0*/  STL.64 [R1+0x1398], R10 ;  /* 0x0013980a01007387 */ /* 0x000fe80000100a00 */
[----:B------:R-:W-:Y:S04]  /*3fb0*/  STL.64 [R1+0x1390], R8 ;  /* 0x0013900801007387 */ /* 0x000fe80000100a00 */
[----:B------:R2:W-:Y:S04]  /*3fc0*/  STL.64 [R1+0x1388], R6 ;  /* 0x0013880601007387 */ /* 0x0005e80000100a00 */
[----:B--2---:R-:W2:Y:S04]  /*3fd0*/  LDL.LU R7, [R1+0x14] ;  /* 0x0000140001077983 */ /* 0x004ea80000300800 */
[----:B------:R-:W2:Y:S04]  /*3fe0*/  LDL.LU R6, [R1+0x10] ;  /* 0x0000100001067983 */ /* 0x000ea80000300800 */
[----:B------:R0:W-:Y:S02]  /*3ff0*/  STL [R1+0xc0], R4 ;  /* 0x0000c00401007387 */ /* 0x0001e40000100800 */
[----:B0-----:R-:W-:Y:S01]  /*4000*/  IMAD R4, R29, 0x2, R4 ;  /* 0x000000021d047824 */ /* 0x001fe200078e0204 */
[----:B------:R-:W-:-:S02]  /*4010*/  MOV R29, R3 ;  /* 0x00000003001d7202 */ /* 0x000fc40000000f00 */
[----:B------:R-:W0:Y:S01]  /*4020*/  LDC R3, c[0x0][0x268] ;  /* 0x00009a00ff037b82 */ /* 0x000e220000000800 */
[C---:B------:R-:W-:Y:S01]  /*4030*/  LEA R14, P0, R17.reuse, R0, 0x1 ;  /* 0x00000000110e7211 */ /* 0x040fe200078008ff */
[----:B------:R0:W-:Y:S03]  /*4040*/  STL [R1+0xbc], R4 ;  /* 0x0000bc0401007387 */ /* 0x0001e60000100800 */
[----:B------:R-:W-:-:S05]  /*4050*/  LEA.HI.X.SX32 R15, R17, R2, 0x1, P0 ;  /* 0x00000002110f7211 */ /* 0x000fca00000f0eff */
[----:B------:R3:W-:Y:S04]  /*4060*/  STL.64 [R1+0x1380], R14 ;  /* 0x0013800e01007387 */ /* 0x0007e80000100a00 */
[----:B------:R-:W2:Y:S01]  /*4070*/  LDL.LU R17, [R1+0x18] ;  /* 0x0000180001117983 */ /* 0x000ea20000300800 */
[----:B0-----:R-:W-:Y:S02]  /*4080*/  IMAD R4, R3, 0x2, R4 ;  /* 0x0000000203047824 */ /* 0x001fe400078e0204 */
[----:B------:R-:W0:Y:S01]  /*4090*/  LDC R3, c[0x0][0x268] ;  /* 0x00009a00ff037b82 */ /* 0x000e220000000800 */
[-C--:B------:R-:W-:Y:S02]  /*40a0*/  LEA R10, P1, R18, R0.reuse, 0x1 ;  /* 0x00000000120a7211 */ /* 0x080fe400078208ff */
[----:B------:R-:W-:-:S02]  /*40b0*/  LEA R8, P2, R19, R0, 0x1 ;  /* 0x0000000013087211 */ /* 0x000fc400078408ff */
[-C--:B------:R-:W-:Y:S02]  /*40c0*/  LEA.HI.X.SX32 R11, R18, R2.reuse, 0x1, P1 ;  /* 0x00000002120b7211 */ /* 0x080fe400008f0eff */
[----:B------:R-:W-:Y:S02]  /*40d0*/  LEA.HI.X.SX32 R9, R19, R2, 0x1, P2 ;  /* 0x0000000213097211 */ /* 0x000fe400010f0eff */
[C---:B---3--:R-:W-:Y:S01]  /*40e0*/  LEA R14, P0, R20.reuse, R0, 0x1 ;  /* 0x00000000140e7211 */ /* 0x048fe200078008ff */
[----:B------:R3:W-:Y:S04]  /*40f0*/  STL.64 [R1+0x1378], R10 ;  /* 0x0013780a01007387 */ /* 0x0007e80000100a00 */
[----:B------:R-:W-:Y:S01]  /*4100*/  STL.64 [R1+0x1370], R8 ;  /* 0x0013700801007387 */ /* 0x000fe20000100a00 */
[----:B------:R-:W-:-:S03]  /*4110*/  LEA.HI.X.SX32 R15, R20, R2, 0x1, P0 ;  /* 0x00000002140f7211 */ /* 0x000fc600000f0eff */
[----:B------:R0:W-:Y:S01]  /*4120*/  STL [R1+0xac], R4 ;  /* 0x0000ac0401007387 */ /* 0x0001e20000100800 */
[----:B---3--:R-:W-:-:S03]  /*4130*/  LEA R10, P1, R21, R0, 0x1 ;  /* 0x00000000150a7211 */ /* 0x008fc600078208ff */
[----:B------:R-:W3:Y:S01]  /*4140*/  LDL.LU R16, [R1+0x24] ;  /* 0x0000240001107983 */ /* 0x000ee20000300800 */
[----:B------:R-:W-:Y:S02]  /*4150*/  LEA.HI.X.SX32 R11, R21, R2, 0x1, P1 ;  /* 0x00000002150b7211 */ /* 0x000fe400008f0eff */
[----:B0-----:R-:W-:Y:S02]  /*4160*/  LEA R4, R3, R4, 0x1 ;  /* 0x0000000403047211 */ /* 0x001fe400078e08ff */
[----:B------:R-:W0:Y:S03]  /*4170*/  LDC R3, c[0x0][0x268] ;  /* 0x00009a00ff037b82 */ /* 0x000e260000000800 */
[----:B------:R-:W-:Y:S04]  /*4180*/  STL [R1+0xa8], R4 ;  /* 0x0000a80401007387 */ /* 0x000fe80000100800 */
[----:B------:R1:W-:Y:S04]  /*4190*/  STL.64 [R1+0x1368], R14 ;  /* 0x0013680e01007387 */ /* 0x0003e80000100a00 */
[----:B------:R-:W-:Y:S04]  /*41a0*/  STL.64 [R1+0x1360], R10 ;  /* 0x0013600a01007387 */ /* 0x000fe80000100a00 */
[----:B-1----:R-:W3:Y:S04]  /*41b0*/  LDL.LU R14, [R1+0x20] ;  /* 0x00002000010e7983 */ /* 0x002ee80000300800 */
[----:B------:R-:W3:Y:S01]  /*41c0*/  LDL.LU R12, [R1+0x1c] ;  /* 0x00001c00010c7983 */ /* 0x000ee20000300800 */
[----:B------:R-:W-:-:S02]  /*41d0*/  MOV R28, R13 ;  /* 0x0000000d001c7202 */ /* 0x000fc40000000f00 */
[----:B------:R-:W1:Y:S01]  /*41e0*/  LDC R13, c[0x0][0x268] ;  /* 0x00009a00ff0d7b82 */ /* 0x000e620000000800 */
[----:B0-----:R-:W-:Y:S01]  /*41f0*/  IMAD R3, R3, 0x2, R4 ;  /* 0x0000000203037824 */ /* 0x001fe200078e0204 */
[----:B----4-:R-:W-:-:S04]  /*4200*/  LEA R8, P2, R22, R0, 0x1 ;  /* 0x0000000016087211 */ /* 0x010fc800078408ff */
[----:B------:R-:W-:Y:S01]  /*4210*/  LEA.HI.X.SX32 R9, R22, R2, 0x1, P2 ;  /* 0x0000000216097211 */ /* 0x000fe200010f0eff */
[----:B-1----:R-:W-:-:S04]  /*4220*/  IMAD R13, R13, 0x2, R3 ;  /* 0x000000020d0d7824 */ /* 0x002fc800078e0203 */
[----:B------:R-:W-:Y:S04]  /*4230*/  STL.64 [R1+0x1358], R8 ;  /* 0x0013580801007387 */ /* 0x000fe80000100a00 */
[----:B------:R0:W-:Y:S02]  /*4240*/  STL [R1+0x94], R3 ;  /* 0x0000940301007387 */ /* 0x0001e40000100800 */
[----:B0-----:R-:W0:Y:S01]  /*4250*/  LDC R3, c[0x0][0x268] ;  /* 0x00009a00ff037b82 */ /* 0x001e220000000800 */
[-C--:B------:R-:W-:Y:S02]  /*4260*/  LEA R10, P0, R23, R0.reuse, 0x1 ;  /* 0x00000000170a7211 */ /* 0x080fe400078008ff */
[-C--:B------:R-:W-:Y:S02]  /*4270*/  LEA R8, P1, R24, R0.reuse, 0x1 ;  /* 0x0000000018087211 */ /* 0x080fe400078208ff */
[----:B------:R-:W-:-:S02]  /*4280*/  LEA R4, P2, R25, R0, 0x1 ;  /* 0x0000000019047211 */ /* 0x000fc400078408ff */
[-C--:B------:R-:W-:Y:S02]  /*4290*/  LEA.HI.X.SX32 R11, R23, R2.reuse, 0x1, P0 ;  /* 0x00000002170b7211 */ /* 0x080fe400000f0eff */
[-C--:B------:R-:W-:Y:S02]  /*42a0*/  LEA.HI.X.SX32 R9, R24, R2.reuse, 0x1, P1 ;  /* 0x0000000218097211 */ /* 0x080fe400008f0eff */
[----:B0-----:R-:W-:Y:S02]  /*42b0*/  LEA R26, R3, R13, 0x1 ;  /* 0x0000000d031a7211 */ /* 0x001fe400078e08ff */
[----:B------:R-:W0:Y:S01]  /*42c0*/  LDC R3, c[0x0][0x268] ;  /* 0x00009a00ff037b82 */ /* 0x000e220000000800 */
[----:B------:R-:W-:Y:S01]  /*42d0*/  LEA.HI.X.SX32 R5, R25, R2, 0x1, P2 ;  /* 0x0000000219057211 */ /* 0x000fe200010f0eff */
[----:B------:R-:W-:Y:S04]  /*42e0*/  STL.64 [R1+0x1350], R10 ;  /* 0x0013500a01007387 */ /* 0x000fe80000100a00 */
[----:B------:R1:W-:Y:S04]  /*42f0*/  STL.64 [R1+0x1348], R8 ;  /* 0x0013480801007387 */ /* 0x0003e80000100a00 */
[----:B-1----:R-:W4:Y:S04]  /*4300*/  LDL.LU R8, [R1+0x30] ;  /* 0x0000300001087983 */ /* 0x002f280000300800 */
[----:B------:R-:W4:Y:S04]  /*4310*/  LDL.LU R15, [R1+0x2c] ;  /* 0x00002c00010f7983 */ /* 0x000f280000300800 */
[----:B------:R2:W-:Y:S01]  /*4320*/  STL.64 [R1+0x1340], R4 ;  /* 0x0013400401007387 */ /* 0x0005e20000100a00 */
[----:B0-----:R-:W-:-:S03]  /*4330*/  IMAD R3, R3, 0x2, R26 ;  /* 0x0000000203037824 */ /* 0x001fc600078e021a */
[----:B------:R-:W4:Y:S04]  /*4340*/  LDL.LU R9, [R1+0x28] ;  /* 0x0000280001097983 */ /* 0x000f280000300800 */
[----:B------:R-:W-:Y:S01]  /*4350*/  STL [R1+0x1574], R26 ;  /* 0x0015741a01007387 */ /* 0x000fe20000100800 */
[----:B--2---:R-:W-:-:S04]  /*4360*/  LEA R4, P2, R6, R0, 0x1 ;  /* 0x0000000006047211 */ /* 0x004fc800078408ff */
[----:B------:R-:W-:-:S05]  /*4370*/  LEA.HI.X.SX32 R5, R6, R2, 0x1, P2 ;  /* 0x0000000206057211 */ /* 0x000fca00010f0eff */
[----:B------:R0:W-:Y:S01]  /*4380*/  STL.64 [R1+0x1328], R4 ;  /* 0x0013280401007387 */ /* 0x0001e20000100a00 */
[----:B------:R-:W-:Y:S02]  /*4390*/  LEA R10, P1, R7, R0, 0x1 ;  /* 0x00000000070a7211 */ /* 0x000fe400078208ff */
[----:B0-----:R-:W-:Y:S02]  /*43a0*/  LEA R4, R27, R3, 0x1 ;  /* 0x000000031b047211 */ /* 0x001fe400078e08ff */
[----:B------:R-:W0:Y:S01]  /*43b0*/  LDC R27, c[0x0][0x268] ;  /* 0x00009a00ff1b7b82 */ /* 0x000e220000000800 */
[----:B------:R-:W-:Y:S02]  /*43c0*/  LEA.HI.X.SX32 R11, R7, R2, 0x1, P1 ;  /* 0x00000002070b7211 */ /* 0x000fe400008f0eff */
[----:B------:R-:W-:-:S04]  /*43d0*/  LEA R18, P0, R17, R0, 0x1 ;  /* 0x0000000011127211 */ /* 0x000fc800078008ff */
[----:B------:R-:W-:-:S05]  /*43e0*/  LEA.HI.X.SX32 R19, R17, R2, 0x1, P0 ;  /* 0x0000000211137211 */ /* 0x000fca00000f0eff */
[----:B------:R-:W-:Y:S04]  /*43f0*/  STL.64 [R1+0x1338], R18 ;  /* 0x0013381201007387 */ /* 0x000fe80000100a00 */
[----:B------:R1:W-:Y:S04]  /*4400*/  STL.64 [R1+0x1330], R10 ;  /* 0x0013300a01007387 */ /* 0x0003e80000100a00 */
[----:B------:R-:W2:Y:S01]  /*4410*/  LDL.LU R17, [R1+0x3c] ;  /* 0x00003c0001117983 */ /* 0x000ea20000300800 */
[----:B0-----:R-:W-:Y:S02]  /*4420*/  IMAD R5, R27, 0x2, R4 ;  /* 0x000000021b057824 */ /* 0x001fe400078e0204 */
[----:B------:R-:W0:Y:S01]  /*4430*/  LDC R27, c[0x0][0x268] ;  /* 0x00009a00ff1b7b82 */ /* 0x000e220000000800 */
[----:B-1----:R-:W2:Y:S04]  /*4440*/  LDL.LU R10, [R1+0x38] ;  /* 0x00003800010a7983 */ /* 0x002ea80000300800 */
[----:B------:R-:W2:Y:S01]  /*4450*/  LDL.LU R11, [R1+0x34] ;  /* 0x00003400010b7983 */ /* 0x000ea20000300800 */
[----:B---3--:R-:W-:-:S03]  /*4460*/  LEA R20, P0, R16, R0, 0x1 ;  /* 0x0000000010147211 */ /* 0x008fc600078008ff */
[----:B------:R-:W-:Y:S01]  /*4470*/  STL [R1+0x1598], R3 ;  /* 0x0015980301007387 */ /* 0x000fe20000100800 */
[----:B------:R-:W-:Y:S02]  /*4480*/  LEA.HI.X.SX32 R21, R16, R2, 0x1, P0 ;  /* 0x0000000210157211 */ /* 0x000fe400000f0eff */
[-C--:B------:R-:W-:Y:S02]  /*4490*/  LEA R18, P1, R14, R0.reuse, 0x1 ;  /* 0x000000000e127211 */ /* 0x080fe400078208ff */
[----:B------:R-:W-:Y:S02]  /*44a0*/  LEA R6, P2, R12, R0, 0x1 ;  /* 0x000000000c067211 */ /* 0x000fe400078408ff */
[-C--:B------:R-:W-:Y:S02]  /*44b0*/  LEA.HI.X.SX32 R19, R14, R2.reuse, 0x1, P1 ;  /* 0x000000020e137211 */ /* 0x080fe400008f0eff */
[----:B------:R-:W-:-:S05]  /*44c0*/  LEA.HI.X.SX32 R7, R12, R2, 0x1, P2 ;  /* 0x000000020c077211 */ /* 0x000fca00010f0eff */
[----:B------:R0:W-:Y:S04]  /*44d0*/  STL.64 [R1+0x1310], R6 ;  /* 0x0013100601007387 */ /* 0x0001e80000100a00 */
[----:B------:R1:W-:Y:S04]  /*44e0*/  STL.64 [R1+0x1320], R20 ;  /* 0x0013201401007387 */ /* 0x0003e80000100a00 */
[----:B------:R3:W-:Y:S04]  /*44f0*/  STL.64 [R1+0x1318], R18 ;  /* 0x0013181201007387 */ /* 0x0007e80000100a00 */
[----:B------:R-:W2:Y:S01]  /*4500*/  LDL.LU R12, [R1+0x48] ;  /* 0x00004800010c7983 */ /* 0x000ea20000300800 */
[----:B0-----:R-:W-:Y:S01]  /*4510*/  LEA R6, R27, R5, 0x1 ;  /* 0x000000051b067211 */ /* 0x001fe200078e08ff */
[----:B------:R-:W-:Y:S01]  /*4520*/  IMAD.MOV.U32 R27, RZ, RZ, R28 ;  /* 0x000000ffff1b7224 */ /* 0x000fe200078e001c */
[----:B------:R-:W0:Y:S01]  /*4530*/  LDC R7, c[0x0][0x268] ;  /* 0x00009a00ff077b82 */ /* 0x000e220000000800 */
[----:B------:R-:W2:Y:S04]  /*4540*/  LDL.LU R28, [R1+0x44] ;  /* 0x00004400011c7983 */ /* 0x000ea80000300800 */
[----:B------:R-:W2:Y:S04]  /*4550*/  LDL.LU R14, [R1+0x40] ;  /* 0x00004000010e7983 */ /* 0x000ea80000300800 */
[----:B------:R-:W-:Y:S04]  /*4560*/  STL.64 [R1+0x1578], R4 ;  /* 0x0015780401007387 */ /* 0x000fe80000100a00 */
[----:B------:R-:W-:Y:S01]  /*4570*/  STL [R1+0x15a8], R5 ;  /* 0x0015a80501007387 */ /* 0x000fe20000100800 */
[----:B0-----:R-:W-:-:S02]  /*4580*/  LEA R7, R7, R6, 0x1 ;  /* 0x0000000607077211 */ /* 0x001fc400078e08ff */
[CC--:B----4-:R-:W-:Y:S02]  /*4590*/  LEA R22, P0, R8.reuse, R0.reuse, 0x1 ;  /* 0x0000000008167211 */ /* 0x0d0fe400078008ff */
[C---:B-1----:R-:W-:Y:S02]  /*45a0*/  LEA R20, P1, R15.reuse, R0, 0x1 ;  /* 0x000000000f147211 */ /* 0x042fe400078208ff */
[-C--:B------:R-:W-:Y:S02]  /*45b0*/  LEA.HI.X.SX32 R23, R8, R2.reuse, 0x1, P0 ;  /* 0x0000000208177211 */ /* 0x080fe400000f0eff */
[----:B------:R-:W-:Y:S01]  /*45c0*/  LEA.HI.X.SX32 R21, R15, R2, 0x1, P1 ;  /* 0x000000020f157211 */ /* 0x000fe200008f0eff */
[----:B------:R-:W0:Y:S01]  /*45d0*/  LDC R8, c[0x0][0x268] ;  /* 0x00009a00ff087b82 */ /* 0x000e220000000800 */
[C---:B---3--:R-:W-:Y:S01]  /*45e0*/  LEA R18, P2, R9.reuse, R0, 0x1 ;  /* 0x0000000009127211 */ /* 0x048fe200078408ff */
[----:B------:R1:W-:Y:S03]  /*45f0*/  STL.64 [R1+0x1308], R22 ;  /* 0x0013081601007387 */ /* 0x0003e60000100a00 */
[----:B------:R-:W-:Y:S01]  /*4600*/  LEA.HI.X.SX32 R19, R9, R2, 0x1, P2 ;  /* 0x0000000209137211 */ /* 0x000fe200010f0eff */
[----:B------:R2:W-:Y:S02]  /*4610*/  STL.64 [R1+0x1300], R20 ;  /* 0x0013001401007387 */ /* 0x0005e40000100a00 */
[----:B------:R-:W3:Y:S02]  /*4620*/  LDC R9, c[0x0][0x268] ;  /* 0x00009a00ff097b82 */ /* 0x000ee40000000800 */
[----:B------:R-:W4:Y:S04]  /*4630*/  LDL.LU R15, [R1+0x54] ;  /* 0x00005400010f7983 */ /* 0x000f280000300800 */
[----:B------:R2:W-:Y:S04]  /*4640*/  STL.64 [R1+0x12f8], R18 ;  /* 0x0012f81201007387 */ /* 0x0005e80000100a00 */
[----:B------:R-:W4:Y:S04]  /*4650*/  LDL.LU R24, [R1+0x50] ;  /* 0x0000500001187983 */ /* 0x000f280000300800 */
[----:B------:R-:W4:Y:S04]  /*4660*/  LDL.LU R16, [R1+0x4c] ;  /* 0x00004c0001107983 */ /* 0x000f280000300800 */
[----:B------:R-:W-:Y:S04]  /*4670*/  STL.64 [R1+0x1580], R6 ;  /* 0x0015800601007387 */ /* 0x000fe80000100a00 */
[----:B------:R-:W-:Y:S04]  /*4680*/  STL [R1+0x15d0], R7 ;  /* 0x0015d00701007387 */ /* 0x000fe80000100800 */
[----:B-1----:R-:W4:Y:S01]  /*4690*/  LDL.LU R23, [R1+0x60] ;  /* 0x0000600001177983 */ /* 0x002f220000300800 */
[----:B0-----:R-:W-:-:S05]  /*46a0*/  IMAD R8, R8, 0x2, R7 ;  /* 0x0000000208087824 */ /* 0x001fca00078e0207 */
[----:B---3--:R-:W-:Y:S02]  /*46b0*/  LEA R9, R9, R8, 0x1 ;  /* 0x0000000809097211 */ /* 0x008fe400078e08ff */
[----:B--2---:R-:W-:-:S04]  /*46c0*/  LEA R20, P0, R17, R0, 0x1 ;  /* 0x0000000011147211 */ /* 0x004fc800078008ff */
[----:B------:R-:W-:-:S05]  /*46d0*/  LEA.HI.X.SX32 R21, R17, R2, 0x1, P0 ;  /* 0x0000000211157211 */ /* 0x000fca00000f0eff */
[----:B------:R0:W-:Y:S04]  /*46e0*/  STL.64 [R1+0x12f0], R20 ;  /* 0x0012f01401007387 */ /* 0x0001e80000100a00 */
[----:B------:R-:W2:Y:S01]  /*46f0*/  LDL.LU R17, [R1+0x5c] ;  /* 0x00005c0001117983 */ /* 0x000ea20000300800 */
[CC--:B------:R-:W-:Y:S02]  /*4700*/  LEA R18, P1, R10.reuse, R0.reuse, 0x1 ;  /* 0x000000000a127211 */ /* 0x0c0fe400078208ff */
[C---:B------:R-:W-:Y:S02]  /*4710*/  LEA R4, P2, R11.reuse, R0, 0x1 ;  /* 0x000000000b047211 */ /* 0x040fe400078408ff */
[-C--:B------:R-:W-:Y:S02]  /*4720*/  LEA.HI.X.SX32 R19, R10, R2.reuse, 0x1, P1 ;  /* 0x000000020a137211 */ /* 0x080fe400008f0eff */
[----:B------:R-:W-:Y:S01]  /*4730*/  LEA.HI.X.SX32 R5, R11, R2, 0x1, P2 ;  /* 0x000000020b057211 */ /* 0x000fe200010f0eff */
[----:B------:R-:W1:Y:S01]  /*4740*/  LDC R10, c[0x0][0x268] ;  /* 0x00009a00ff0a7b82 */ /* 0x000e620000000800 */
[----:B0-----:R-:W-:Y:S01]  /*4750*/  MOV R20, R27 ;  /* 0x0000001b00147202 */ /* 0x001fe20000000f00 */
[----:B------:R0:W-:Y:S06]  /*4760*/  STL.64 [R1+0x12e8], R18 ;  /* 0x0012e81201007387 */ /* 0x0001ec0000100a00 */
[----:B------:R-:W3:Y:S01]  /*4770*/  LDC R11, c[0x0][0x268] ;  /* 0x00009a00ff0b7b82 */ /* 0x000ee20000000800 */
[----:B0-----:R-:W2:Y:S04]  /*4780*/  LDL.LU R18, [R1+0x58] ;  /* 0x0000580001127983 */ /* 0x001ea80000300800 */
[----:B------:R-:W-:Y:S04]  /*4790*/  STL.64 [R1+0x1588], R8 ;  /* 0x0015880801007387 */ /* 0x000fe80000100a00 */
[----:B------:R-:W-:Y:S04]  /*47a0*/  STL.64 [R1+0x12e0], R4 ;  /* 0x0012e00401007387 */ /* 0x000fe80000100a00 */
[----:B------:R-:W2:Y:S01]  /*47b0*/  LDL.LU R19, [R1+0x6c] ;  /* 0x00006c0001137983 */ /* 0x000ea20000300800 */
[----:B------:R-:W-:-:S04]  /*47c0*/  LEA R26, P0, R12, R0, 0x1 ;  /* 0x000000000c1a7211 */ /* 0x000fc800078008ff */
[----:B------:R-:W-:Y:S02]  /*47d0*/  LEA.HI.X.SX32 R27, R12, R2, 0x1, P0 ;  /* 0x000000020c1b7211 */ /* 0x000fe400000f0eff */
[C---:B------:R-:W-:Y:S01]  /*47e0*/  LEA R6, P1, R28.reuse, R0, 0x1 ;  /* 0x000000001c067211 */ /* 0x040fe200078208ff */
[----:B------:R-:W0:Y:S02]  /*47f0*/  LDC R12, c[0x0][0x268] ;  /* 0x00009a00ff0c7b82 */ /* 0x000e240000000800 */
[----:B------:R1:W-:Y:S01]  /*4800*/  STL.64 [R1+0x12d8], R26 ;  /* 0x0012d81a01007387 */ /* 0x0003e20000100a00 */
[----:B------:R-:W-:-:S03]  /*4810*/  LEA.HI.X.SX32 R7, R28, R2, 0x1, P1 ;  /* 0x000000021c077211 */ /* 0x000fc600008f0eff */
[----:B------:R-:W2:Y:S04]  /*4820*/  LDL.LU R28, [R1+0x68] ;  /* 0x00006800011c7983 */ /* 0x000ea80000300800 */
[----:B------:R-:W-:Y:S04]  /*4830*/  STL.64 [R1+0x12d0], R6 ;  /* 0x0012d00601007387 */ /* 0x000fe80000100a00 */
[----:B-1----:R-:W2:Y:S01]  /*4840*/  LDL.LU R27, [R1+0x64] ;  /* 0x00006400011b7983 */ /* 0x002ea20000300800 */
[----:B------:R-:W-:Y:S01]  /*4850*/  IMAD R10, R10, 0x2, R9 ;  /* 0x000000020a0a7824 */ /* 0x000fe200078e0209 */
[----:B------:R-:W-:-:S03]  /*4860*/  LEA R4, P2, R14, R0, 0x1 ;  /* 0x000000000e047211 */ /* 0x000fc600078408ff */
[----:B---3--:R-:W-:Y:S01]  /*4870*/  IMAD R11, R11, 0x2, R10 ;  /* 0x000000020b0b7824 */ /* 0x008fe200078e020a */
[----:B------:R-:W-:Y:S02]  /*4880*/  LEA.HI.X.SX32 R5, R14, R2, 0x1, P2 ;  /* 0x000000020e057211 */ /* 0x000fe400010f0eff */
[----:B------:R-:W1:Y:S02]  /*4890*/  LDC R14, c[0x0][0x268] ;  /* 0x00009a00ff0e7b82 */ /* 0x000e640000000800 */
[----:B------:R-:W-:Y:S01]  /*48a0*/  STL.64 [R1+0x1590], R10 ;  /* 0x0015900a01007387 */ /* 0x000fe20000100a00 */
[----:B0-----:R-:W-:-:S03]  /*48b0*/  LEA R12, R12, R11, 0x1 ;  /* 0x0000000b0c0c7211 */ /* 0x001fc600078e08ff */
[----:B------:R-:W-:Y:S04]  /*48c0*/  STL.64 [R1+0x12c8], R4 ;  /* 0x0012c80401007387 */ /* 0x000fe80000100a00 */
[----:B------:R0:W-:Y:S04]  /*48d0*/  STL.64 [R1+0x15a0], R12 ;  /* 0x0015a00c01007387 */ /* 0x0001e80000100a00 */
[----:B------:R-:W3:Y:S04]  /*48e0*/  LDL.LU R21, [R1+0x78] ;  /* 0x0000780001157983 */ /* 0x000ee80000300800 */
[----:B0-----:R-:W3:Y:S01]  /*48f0*/  LDL.LU R13, [R1+0x74] ;  /* 0x00007400010d7983 */ /* 0x001ee20000300800 */
[----:B-1----:R-:W-:Y:S01]  /*4900*/  IMAD R14, R14, 0x2, R12 ;  /* 0x000000020e0e7824 */ /* 0x002fe200078e020c */
[----:B----4-:R-:W-:-:S04]  /*4910*/  LEA R10, P0, R15, R0, 0x1 ;  /* 0x000000000f0a7211 */ /* 0x010fc800078008ff */
[----:B------:R-:W-:Y:S02]  /*4920*/  LEA.HI.X.SX32 R11, R15, R2, 0x1, P0 ;  /* 0x000000020f0b7211 */ /* 0x000fe400000f0eff */
[----:B------:R-:W0:Y:S01]  /*4930*/  LDC R15, c[0x0][0x268] ;  /* 0x00009a00ff0f7b82 */ /* 0x000e220000000800 */
[C---:B------:R-:W-:Y:S02]  /*4940*/  LEA R6, P1, R24.reuse, R0, 0x1 ;  /* 0x0000000018067211 */ /* 0x040fe400078208ff */
[----:B------:R1:W-:Y:S02]  /*4950*/  STL.64 [R1+0x12c0], R10 ;  /* 0x0012c00a01007387 */ /* 0x0003e40000100a00 */
[----:B------:R-:W-:Y:S02]  /*4960*/  LEA.HI.X.SX32 R7, R24, R2, 0x1, P1 ;  /* 0x0000000218077211 */ /* 0x000fe400008f0eff */
[----:B------:R-:W4:Y:S01]  /*4970*/  LDL.LU R22, [R1+0x70] ;  /* 0x0000700001167983 */ /* 0x000f220000300800 */
[----:B------:R-:W-:-:S03]  /*4980*/  LEA R4, P2, R16, R0, 0x1 ;  /* 0x0000000010047211 */ /* 0x000fc600078408ff */
[----:B------:R2:W-:Y:S01]  /*4990*/  STL.64 [R1+0x12b8], R6 ;  /* 0x0012b80601007387 */ /* 0x0005e20000100a00 */
[----:B------:R-:W-:Y:S02]  /*49a0*/  LEA.HI.X.SX32 R5, R16, R2, 0x1, P2 ;  /* 0x0000000210057211 */ /* 0x000fe400010f0eff */
[----:B------:R-:W2:Y:S01]  /*49b0*/  LDC R16, c[0x0][0x268] ;  /* 0x00009a00ff107b82 */ /* 0x000ea20000000800 */
[C---:B-1----:R-:W-:Y:S02]  /*49c0*/  LEA R10, P0, R23.reuse, R0, 0x1 ;  /* 0x00000000170a7211 */ /* 0x042fe400078008ff */
[----:B------:R-:W-:Y:S02]  /*49d0*/  STL.64 [R1+0x12b0], R4 ;  /* 0x0012b00401007387 */ /* 0x000fe40000100a00 */
[----:B------:R-:W-:Y:S02]  /*49e0*/  LEA.HI.X.SX32 R11, R23, R2, 0x1, P0 ;  /* 0x00000002170b7211 */ /* 0x000fe400000f0eff */
[----:B0-----:R-:W-:-:S05]  /*49f0*/  LEA R15, R15, R14, 0x1 ;  /* 0x0000000e0f0f7211 */ /* 0x001fca00078e08ff */
[----:B------:R-:W-:Y:S04]  /*4a00*/  STL.64 [R1+0x15b0], R14 ;  /* 0x0015b00e01007387 */ /* 0x000fe80000100a00 */
[----:B------:R-:W4:Y:S01]  /*4a10*/  LDL.LU R23, [R1+0x84] ;  /* 0x0000840001177983 */ /* 0x000f220000300800 */
[----:B--2---:R-:W-:-:S03]  /*4a20*/  IMAD R16, R16, 0x2, R15 ;  /* 0x0000000210107824 */ /* 0x004fc600078e020f */
[----:B------:R-:W-:Y:S04]  /*4a30*/  STL.64 [R1+0x12a8], R10 ;  /* 0x0012a80a01007387 */ /* 0x000fe80000100a00 */
[----:B------:R-:W2:Y:S01]  /*4a40*/  LDL.LU R8, [R1+0x80] ;  /* 0x0000800001087983 */ /* 0x000ea20000300800 */
[----:B------:R-:W-:Y:S01]  /*4a50*/  IMAD.MOV.U32 R24, RZ, RZ, R29 ;  /* 0x000000ffff187224 */ /* 0x000fe200078e001d */
[----:B------:R-:W-:-:S04]  /*4a60*/  LEA R6, P1, R17, R0, 0x1 ;  /* 0x0000000011067211 */ /* 0x000fc800078208ff */
[----:B------:R-:W-:Y:S02]  /*4a70*/  LEA.HI.X.SX32 R7, R17, R2, 0x1, P1 ;  /* 0x0000000211077211 */ /* 0x000fe400008f0eff */
[----:B------:R-:W0:Y:S03]  /*4a80*/  LDC R17, c[0x0][0x268] ;  /* 0x00009a00ff117b82 */ /* 0x000e260000000800 */
[----:B------:R1:W-:Y:S04]  /*4a90*/  STL.64 [R1+0x12a0], R6 ;  /* 0x0012a00601007387 */ /* 0x0003e80000100a00 */
[----:B-1----:R-:W2:Y:S01]  /*4aa0*/  LDL.LU R7, [R1+0x7c] ;  /* 0x00007c0001077983 */ /* 0x002ea20000300800 */
[----:B------:R-:W-:-:S04]  /*4ab0*/  LEA R4, P2, R18, R0, 0x1 ;  /* 0x0000000012047211 */ /* 0x000fc800078408ff */
[----:B------:R-:W-:Y:S02]  /*4ac0*/  LEA.HI.X.SX32 R5, R18, R2, 0x1, P2 ;  /* 0x0000000212057211 */ /* 0x000fe400010f0eff */
[----:B------:R-:W1:Y:S01]  /*4ad0*/  LDC R18, c[0x0][0x268] ;  /* 0x00009a00ff127b82 */ /* 0x000e620000000800 */
[----:B0-----:R-:W-:Y:S01]  /*4ae0*/  IMAD R17, R17, 0x2, R16 ;  /* 0x0000000211117824 */ /* 0x001fe200078e0210 */
[C---:B------:R-:W-:Y:S01]  /*4af0*/  LEA R14, P0, R19.reuse, R0, 0x1 ;  /* 0x00000000130e7211 */ /* 0x040fe200078008ff */
[----:B------:R0:W-:Y:S03]  /*4b00*/  STL.64 [R1+0x1298], R4 ;  /* 0x0012980401007387 */ /* 0x0001e60000100a00 */
[----:B------:R-:W-:Y:S01]  /*4b10*/  LEA.HI.X.SX32 R15, R19, R2, 0x1, P0 ;  /* 0x00000002130f7211 */ /* 0x000fe200000f0eff */
[----:B------:R-:W-:Y:S04]  /*4b20*/  STL.64 [R1+0x15b8], R16 ;  /* 0x0015b81001007387 */ /* 0x000fe80000100a00 */
[----:B------:R-:W2:Y:S04]  /*4b30*/  LDL.LU R6, [R1+0x90] ;  /* 0x0000900001067983 */ /* 0x000ea80000300800 */
[----:B------:R3:W-:Y:S01]  /*4b40*/  STL.64 [R1+0x1290], R14 ;  /* 0x0012900e01007387 */ /* 0x0007e20000100a00 */
[----:B------:R-:W-:-:S04]  /*4b50*/  LEA R10, P1, R28, R0, 0x1 ;  /* 0x000000001c0a7211 */ /* 0x000fc800078208ff */
[----:B------:R-:W-:Y:S02]  /*4b60*/  LEA.HI.X.SX32 R11, R28, R2, 0x1, P1 ;  /* 0x000000021c0b7211 */ /* 0x000fe400008f0eff */
[----:B------:R-:W3:Y:S03]  /*4b70*/  LDC R28, c[0x0][0x268] ;  /* 0x00009a00ff1c7b82 */ /* 0x000ee60000000800 */
[----:B------:R3:W-:Y:S04]  /*4b80*/  STL.64 [R1+0x1288], R10 ;  /* 0x0012880a01007387 */ /* 0x0007e80000100a00 */
[----:B------:R-:W2:Y:S04]  /*4b90*/  LDL.LU R25, [R1+0x8c] ;  /* 0x00008c0001197983 */ /* 0x000ea80000300800 */
[----:B------:R-:W2:Y:S01]  /*4ba0*/  LDL.LU R29, [R1+0x88] ;  /* 0x00008800011d7983 */ /* 0x000ea20000300800 */
[----:B0-----:R-:W-:-:S04]  /*4bb0*/  LEA R4, P2, R27, R0, 0x1 ;  /* 0x000000001b047211 */ /* 0x001fc800078408ff */
[----:B------:R-:W-:-:S05]  /*4bc0*/  LEA.HI.X.SX32 R5, R27, R2, 0x1, P2 ;  /* 0x000000021b057211 */ /* 0x000fca00010f0eff */
[----:B------:R4:W-:Y:S04]  /*4bd0*/  STL.64 [R1+0x1280], R4 ;  /* 0x0012800401007387 */ /* 0x0009e80000100a00 */
[----:B------:R-:W2:Y:S01]  /*4be0*/  LDL.LU R26, [R1+0xa0] ;  /* 0x0000a000011a7983 */ /* 0x000ea20000300800 */
[----:B-1----:R-:W-:-:S04]  /*4bf0*/  LEA R18, R18, R17, 0x1 ;  /* 0x0000001112127211 */ /* 0x002fc800078e08ff */
[----:B---3--:R-:W-:Y:S02]  /*4c00*/  LEA R19, R28, R18, 0x1 ;  /* 0x000000121c137211 */ /* 0x008fe400078e08ff */
[----:B------:R-:W0:Y:S01]  /*4c10*/  LDC R28, c[0x0][0x268] ;  /* 0x00009a00ff1c7b82 */ /* 0x000e220000000800 */
[----:B------:R-:W-:Y:S02]  /*4c20*/  MOV R3, R20 ;  /* 0x0000001400037202 */ /* 0x000fe40000000f00 */
[----:B0-----:R-:W-:Y:S02]  /*4c30*/  IMAD R20, R28, 0x2, R19 ;  /* 0x000000021c147824 */ /* 0x001fe400078e0213 */
[----:B------:R-:W3:Y:S01]  /*4c40*/  LDL.LU R28, [R1+0x9c] ;  /* 0x00009c00011c7983 */ /* 0x000ee20000300800 */
[-C--:B------:R-:W-:Y:S02]  /*4c50*/  LEA R14, P0, R21, R0.reuse, 0x1 ;  /* 0x00000000150e7211 */ /* 0x080fe400078008ff */
[----:B------:R-:W-:Y:S01]  /*4c60*/  LEA R10, P1, R13, R0, 0x1 ;  /* 0x000000000d0a7211 */ /* 0x000fe200078208ff */
[----:B------:R-:W3:Y:S01]  /*4c70*/  LDL.LU R27, [R1+0x98] ;  /* 0x00009800011b7983 */ /* 0x000ee20000300800 */
[----:B------:R-:W-:-:S02]  /*4c80*/  LEA.HI.X.SX32 R15, R21, R2, 0x1, P0 ;  /* 0x00000002150f7211 */ /* 0x000fc400000f0eff */
[----:B------:R-:W0:Y:S01]  /*4c90*/  LDC R21, c[0x0][0x268] ;  /* 0x00009a00ff157b82 */ /* 0x000e220000000800 */
[----:B------:R-:W-:Y:S01]  /*4ca0*/  LEA.HI.X.SX32 R11, R13, R2, 0x1, P1 ;  /* 0x000000020d0b7211 */ /* 0x000fe200008f0eff */
[----:B------:R-:W-:Y:S04]  /*4cb0*/  STL.64 [R1+0x15c0], R18 ;  /* 0x0015c01201007387 */ /* 0x000fe80000100a00 */
[----:B------:R1:W-:Y:S04]  /*4cc0*/  STL.64 [R1+0x1278], R14 ;  /* 0x0012780e01007387 */ /* 0x0003e80000100a00 */
[----:B------:R2:W-:Y:S01]  /*4cd0*/  STL.64 [R1+0x1270], R10 ;  /* 0x0012700a01007387 */ /* 0x0005e20000100a00 */
[----:B----4-:R-:W-:-:S04]  /*4ce0*/  LEA R4, P2, R22, R0, 0x1 ;  /* 0x0000000016047211 */ /* 0x010fc800078408ff */
[----:B------:R-:W-:Y:S02]  /*4cf0*/  LEA.HI.X.SX32 R5, R22, R2, 0x1, P2 ;  /* 0x0000000216057211 */ /* 0x000fe400010f0eff */
[----:B0-----:R-:W-:Y:S01]  /*4d00*/  LEA R21, R21, R20, 0x1 ;  /* 0x0000001415157211 */ /* 0x001fe200078e08ff */
[----:B------:R-:W0:Y:S02]  /*4d10*/  LDC R22, c[0x0][0x268] ;  /* 0x00009a00ff167b82 */ /* 0x000e240000000800 */
[----:B------:R4:W-:Y:S04]  /*4d20*/  STL.64 [R1+0x1268], R4 ;  /* 0x0012680401007387 */ /* 0x0009e80000100a00 */
[----:B------:R-:W3:Y:S04]  /*4d30*/  LDL.LU R13, [R1+0xb8] ;  /* 0x0000b800010d7983 */ /* 0x000ee80000300800 */
[----:B-1----:R-:W3:Y:S04]  /*4d40*/  LDL.LU R14, [R1+0xb4] ;  /* 0x0000b400010e7983 */ /* 0x002ee80000300800 */
[----:B------:R-:W3:Y:S01]  /*4d50*/  LDL.LU R15, [R1+0xb0] ;  /* 0x0000b000010f7983 */ /* 0x000ee20000300800 */
[----:B------:R-:W-:-:S04]  /*4d60*/  LEA R16, P0, R23, R0, 0x1 ;  /* 0x0000000017107211 */ /* 0x000fc800078008ff */
[----:B------:R-:W-:Y:S02]  /*4d70*/  LEA.HI.X.SX32 R17, R23, R2, 0x1, P0 ;  /* 0x0000000217117211 */ /* 0x000fe400000f0eff */
[C---:B--2---:R-:W-:Y:S01]  /*4d80*/  LEA R10, P1, R8.reuse, R0, 0x1 ;  /* 0x00000000080a7211 */ /* 0x044fe200078208ff */
[----:B------:R-:W-:Y:S01]  /*4d90*/  STL.64 [R1+0x15c8], R20 ;  /* 0x0015c81401007387 */ /* 0x000fe20000100a00 */
[----:B------:R-:W1:Y:S02]  /*4da0*/  LDC R23, c[0x0][0x268] ;  /* 0x00009a00ff177b82 */ /* 0x000e640000000800 */
[----:B------:R-:W-:Y:S01]  /*4db0*/  LEA.HI.X.SX32 R11, R8, R2, 0x1, P1 ;  /* 0x00000002080b7211 */ /* 0x000fe200008f0eff */
[----:B------:R2:W-:Y:S04]  /*4dc0*/  STL.64 [R1+0x1260], R16 ;  /* 0x0012601001007387 */ /* 0x0005e80000100a00 */
[----:B------:R0:W-:Y:S01]  /*4dd0*/  STL.64 [R1+0x1258], R10 ;  /* 0x0012580a01007387 */ /* 0x0001e20000100a00 */
[----:B----4-:R-:W-:-:S04]  /*4de0*/  LEA R4, P2, R7, R0, 0x1 ;  /* 0x0000000007047211 */ /* 0x010fc800078408ff */
[----:B------:R-:W-:-:S05]  /*4df0*/  LEA.HI.X.SX32 R5, R7, R2, 0x1, P2 ;  /* 0x0000000207057211 */ /* 0x000fca00010f0eff */
[----:B------:R4:W-:Y:S01]  /*4e00*/  STL.64 [R1+0x1250], R4 ;  /* 0x0012500401007387 */ /* 0x0009e20000100a00 */
[----:B--2---:R-:W-:-:S04]  /*4e10*/  LEA R16, P0, R6, R0, 0x1 ;  /* 0x0000000006107211 */ /* 0x004fc800078008ff */
[----:B------:R-:W-:-:S05]  /*4e20*/  LEA.HI.X.SX32 R17, R6, R2, 0x1, P0 ;  /* 0x0000000206117211 */ /* 0x000fca00000f0eff */
[----:B------:R-:W-:Y:S04]  /*4e30*/  STL.64 [R1+0x1248], R16 ;  /* 0x0012481001007387 */ /* 0x000fe80000100a00 */
[----:B------:R-:W2:Y:S01]  /*4e40*/  LDL.LU R12, [R1+0xd0] ;  /* 0x0000d000010c7983 */ /* 0x000ea20000300800 */
[-C--:B0-----:R-:W-:Y:S02]  /*4e50*/  LEA R10, P1, R25, R0.reuse, 0x1 ;  /* 0x00000000190a7211 */ /* 0x081fe400078208ff */
[----:B----4-:R-:W-:Y:S02]  /*4e60*/  LEA R4, P2, R29, R0, 0x1 ;  /* 0x000000001d047211 */ /* 0x010fe400078408ff */
[-C--:B------:R-:W-:Y:S02]  /*4e70*/  LEA.HI.X.SX32 R11, R25, R2.reuse, 0x1, P1 ;  /* 0x00000002190b7211 */ /* 0x080fe400008f0eff */
[----:B------:R-:W-:-:S02]  /*4e80*/  LEA.HI.X.SX32 R5, R29, R2, 0x1, P2 ;  /* 0x000000021d057211 */ /* 0x000fc400010f0eff */
[----:B------:R-:W-:Y:S01]  /*4e90*/  MOV R7, R24 ;  /* 0x0000001800077202 */ /* 0x000fe20000000f00 */
[----:B------:R-:W-:Y:S01]  /*4ea0*/  STL.64 [R1+0x1240], R10 ;  /* 0x0012400a01007387 */ /* 0x000fe20000100a00 */
[----:B------:R-:W0:Y:S03]  /*4eb0*/  LDC R24, c[0x0][0x268] ;  /* 0x00009a00ff187b82 */ /* 0x000e260000000800 */
[----:B------:R-:W4:Y:S04]  /*4ec0*/  LDL.LU R6, [R1+0xcc] ;  /* 0x0000cc0001067983 */ /* 0x000f280000300800 */
[----:B------:R1:W-:Y:S01]  /*4ed0*/  STL.64 [R1+0x1238], R4 ;  /* 0x0012380401007387 */ /* 0x0003e20000100a00 */
[C---:B------:R-:W-:Y:S01]  /*4ee0*/  LEA R18, P0, R26.reuse, R0, 0x1 ;  /* 0x000000001a127211 */ /* 0x040fe200078008ff */
[----:B------:R-:W0:Y:S02]  /*4ef0*/  LDC R29, c[0x0][0x268] ;  /* 0x00009a00ff1d7b82 */ /* 0x000e240000000800 */
[----:B-1----:R-:W4:Y:S01]  /*4f00*/  LDL.LU R5, [R1+0xc8] ;  /* 0x0000c80001057983 */ /* 0x002f220000300800 */
[----:B------:R-:W-:-:S03]  /*4f10*/  LEA.HI.X.SX32 R19, R26, R2, 0x1, P0 ;  /* 0x000000021a137211 */ /* 0x000fc600000f0eff */
[----:B------:R-:W4:Y:S04]  /*4f20*/  LDL.LU R8, [R1+0xe8] ;  /* 0x0000e80001087983 */ /* 0x000f280000300800 */
[----:B------:R-:W-:Y:S04]  /*4f30*/  STL.64 [R1+0x1230], R18 ;  /* 0x0012301201007387 */ /* 0x000fe80000100a00 */
[----:B------:R-:W4:Y:S01]  /*4f40*/  LDL.LU R26, [R1+0xe4] ;  /* 0x0000e400011a7983 */ /* 0x000f220000300800 */
[----:B---3--:R-:W-:-:S04]  /*4f50*/  LEA R16, P1, R28, R0, 0x1 ;  /* 0x000000001c107211 */ /* 0x008fc800078208ff */
[----:B------:R-:W-:Y:S01]  /*4f60*/  LEA.HI.X.SX32 R17, R28, R2, 0x1, P1 ;  /* 0x000000021c117211 */ /* 0x000fe200008f0eff */
[----:B------:R-:W-:Y:S01]  /*4f70*/  IMAD R22, R22, 0x2, R21 ;  /* 0x0000000216167824 */ /* 0x000fe200078e0215 */
[----:B------:R-:W1:Y:S03]  /*4f80*/  LDC R28, c[0x0][0x268] ;  /* 0x00009a00ff1c7b82 */ /* 0x000e660000000800 */
[----:B------:R3:W-:Y:S01]  /*4f90*/  STL.64 [R1+0x1228], R16 ;  /* 0x0012281001007387 */ /* 0x0007e20000100a00 */
[----:B------:R-:W-:-:S03]  /*4fa0*/  IMAD R23, R23, 0x2, R22 ;  /* 0x0000000217177824 */ /* 0x000fc600078e0216 */
[----:B------:R-:W4:Y:S02]  /*4fb0*/  LDL.LU R4, [R1+0xe0] ;  /* 0x0000e00001047983 */ /* 0x000f240000300800 */
[----:B0-----:R-:W-:-:S05]  /*4fc0*/  LEA R24, R24, R23, 0x1 ;  /* 0x0000001718187211 */ /* 0x001fca00078e08ff */
[----:B------:R-:W-:Y:S02]  /*4fd0*/  IMAD R25, R29, 0x2, R24 ;  /* 0x000000021d197824 */ /* 0x000fe400078e0218 */
[----:B------:R-:W0:Y:S01]  /*4fe0*/  LDC R29, c[0x0][0x268] ;  /* 0x00009a00ff1d7b82 */ /* 0x000e220000000800 */
[----:B------:R-:W-:-:S04]  /*4ff0*/  LEA R10, P2, R27, R0, 0x1 ;  /* 0x000000001b0a7211 */ /* 0x000fc800078408ff */
[----:B------:R-:W-:-:S03]  /*5000*/  LEA.HI.X.SX32 R11, R27, R2, 0x1, P2 ;  /* 0x000000021b0b7211 */ /* 0x000fc600010f0eff */
[----:B------:R-:W1:Y:S02]  /*5010*/  LDC R27, c[0x0][0x268] ;  /* 0x00009a00ff1b7b82 */ /* 0x000e640000000800 */
[----:B------:R-:W-:Y:S01]  /*5020*/  STL.64 [R1+0x1220], R10 ;  /* 0x0012200a01007387 */ /* 0x000fe20000100a00 */
[----:B0-----:R-:W-:Y:S02]  /*5030*/  LEA R29, R29, R25, 0x1 ;  /* 0x000000191d1d7211 */ /* 0x001fe400078e08ff */
[----:B---3--:R-:W-:-:S03]  /*5040*/  LEA R16, P0, R13, R0, 0x1 ;  /* 0x000000000d107211 */ /* 0x008fc600078008ff */
[----:B-1----:R-:W-:Y:S01]  /*5050*/  IMAD R28, R28, 0x2, R29 ;  /* 0x000000021c1c7824 */ /* 0x002fe200078e021d */
[----:B------:R-:W-:-:S04]  /*5060*/  LEA.HI.X.SX32 R17, R13, R2, 0x1, P0 ;  /* 0x000000020d117211 */ /* 0x000fc800000f0eff */
[----:B------:R-:W-:Y:S04]  /*5070*/  STL.64 [R1+0x14e8], R28 ;  /* 0x0014e81c01007387 */ /* 0x000fe80000100a00 */
[----:B------:R0:W-:Y:S04]  /*5080*/  STL.64 [R1+0x1218], R16 ;  /* 0x0012181001007387 */ /* 0x0001e80000100a00 */
[----:B0-----:R-:W3:Y:S04]  /*5090*/  LDL.LU R16, [R1+0xfc] ;  /* 0x0000fc0001107983 */ /* 0x001ee80000300800 */
[----:B------:R-:W3:Y:S01]  /*50a0*/  LDL.LU R17, [R1+0xf8] ;  /* 0x0000f80001117983 */ /* 0x000ee20000300800 */
[----:B------:R-:W-:-:S02]  /*50b0*/  LEA R18, P1, R14, R0, 0x1 ;  /* 0x000000000e127211 */ /* 0x000fc400078208ff */
[C---:B------:R-:W-:Y:S02]  /*50c0*/  LEA R10, P2, R15.reuse, R0, 0x1 ;  /* 0x000000000f0a7211 */ /* 0x040fe400078408ff */
[-C--:B------:R-:W-:Y:S02]  /*50d0*/  LEA.HI.X.SX32 R19, R14, R2.reuse, 0x1, P1 ;  /* 0x000000020e137211 */ /* 0x080fe400008f0eff */
[----:B------:R-:W-:Y:S02]  /*50e0*/  LEA.HI.X.SX32 R11, R15, R2, 0x1, P2 ;  /* 0x000000020f0b7211 */ /* 0x000fe400010f0eff */
[----:B------:R-:W-:Y:S02]  /*50f0*/  LEA R27, R27, R28, 0x1 ;  /* 0x0000001c1b1b7211 */ /* 0x000fe400078e08ff */
[----:B------:R-:W3:Y:S04]  /*5100*/  LDL.LU R28, [R1+0x110] ;  /* 0x00011000011c7983 */ /* 0x000ee80000300800 */
[----:B------:R4:W-:Y:S04]  /*5110*/  STL.64 [R1+0x1210], R18 ;  /* 0x0012101201007387 */ /* 0x0009e80000100a00 */
[----:B------:R-:W3:Y:S04]  /*5120*/  LDL.LU R14, [R1+0x10c] ;  /* 0x00010c00010e7983 */ /* 0x000ee80000300800 */
[----:B------:R0:W-:Y:S04]  /*5130*/  STL.64 [R1+0x1208], R10 ;  /* 0x0012080a01007387 */ /* 0x0001e80000100a00 */
[----:B------:R-:W3:Y:S01]  /*5140*/  LDL.LU R15, [R1+0x108] ;  /* 0x00010800010f7983 */ /* 0x000ee20000300800 */
[----:B--2---:R-:W-:-:S04]  /*5150*/  LEA R20, P0, R12, R0, 0x1 ;  /* 0x000000000c147211 */ /* 0x004fc800078008ff */
[----:B------:R-:W-:-:S05]  /*5160*/  LEA.HI.X.SX32 R21, R12, R2, 0x1, P0 ;  /* 0x000000020c157211 */ /* 0x000fca00000f0eff */
[----:B------:R1:W-:Y:S01]  /*5170*/  STL.64 [R1+0x1200], R20 ;  /* 0x0012001401007387 */ /* 0x0003e20000100a00 */
[----:B----4-:R-:W-:-:S04]  /*5180*/  LEA R18, P1, R6, R0, 0x1 ;  /* 0x0000000006127211 */ /* 0x010fc800078208ff */
[----:B------:R-:W-:Y:S01]  /*5190*/  LEA.HI.X.SX32 R19, R6, R2, 0x1, P1 ;  /* 0x0000000206137211 */ /* 0x000fe200008f0eff */
[----:B------:R-:W-:Y:S01]  /*51a0*/  IMAD.MOV.U32 R13, RZ, RZ, R7 ;  /* 0x000000ffff0d7224 */ /* 0x000fe200078e0007 */
[----:B------:R-:W2:Y:S08]  /*51b0*/  LDC R6, c[0x0][0x268] ;  /* 0x00009a00ff067b82 */ /* 0x000eb00000000800 */
[----:B------:R-:W4:Y:S01]  /*51c0*/  LDC R7, c[0x0][0x268] ;  /* 0x00009a00ff077b82 */ /* 0x000f220000000800 */
[----:B0-----:R-:W-:-:S04]  /*51d0*/  LEA R10, P2, R5, R0, 0x1 ;  /* 0x00000000050a7211 */ /* 0x001fc800078408ff */
[----:B------:R-:W-:-:S05]  /*51e0*/  LEA.HI.X.SX32 R11, R5, R2, 0x1, P2 ;  /* 0x00000002050b7211 */ /* 0x000fca00010f0eff */
[----:B------:R0:W-:Y:S04]  /*51f0*/  STL.64 [R1+0x11f0], R10 ;  /* 0x0011f00a01007387 */ /* 0x0001e80000100a00 */
[----:B------:R2:W-:Y:S04]  /*5200*/  STL.64 [R1+0x11f8], R18 ;  /* 0x0011f81201007387 */ /* 0x0005e80000100a00 */
[----:B------:R-:W3:Y:S01]  /*5210*/  LDL.LU R5, [R1+0x12c] ;  /* 0x00012c0001057983 */ /* 0x000ee20000300800 */
[----:B-1----:R-:W-:Y:S01]  /*5220*/  LEA R20, P1, R26, R0, 0x1 ;  /* 0x000000001a147211 */ /* 0x002fe200078208ff */
[----:B0-----:R-:W0:Y:S01]  /*5230*/  LDC R10, c[0x0][0x268] ;  /* 0x00009a00ff0a7b82 */ /* 0x001e220000000800 */
[----:B----4-:R-:W-:-:S07]  /*5240*/  LEA R29, R7, R27, 0x1 ;  /* 0x0000001b071d7211 */ /* 0x010fce00078e08ff */
[----:B------:R-:W1:Y:S01]  /*5250*/  LDC R7, c[0x0][0x268] ;  /* 0x00009a00ff077b82 */ /* 0x000e620000000800 */
[----:B------:R-:W-:-:S07]  /*5260*/  LEA.HI.X.SX32 R21, R26, R2, 0x1, P1 ;  /* 0x000000021a157211 */ /* 0x000fce00008f0eff */
[----:B------:R-:W4:Y:S01]  /*5270*/  LDC R26, c[0x0][0x268] ;  /* 0x00009a00ff1a7b82 */ /* 0x000f220000000800 */
[----:B-1----:R-:W-:-:S04]  /*5280*/  IMAD R7, R7, 0x2, R29 ;  /* 0x0000000207077824 */ /* 0x002fc800078e021d */
[----:B--2---:R-:W-:-:S05]  /*5290*/  IMAD R12, R6, 0x2, R7 ;  /* 0x00000002060c7824 */ /* 0x004fca00078e0207 */
[----:B0-----:R-:W-:-:S05]  /*52a0*/  LEA R29, R10, R12, 0x1 ;  /* 0x0000000c0a1d7211 */ /* 0x001fca00078e08ff */
[----:B----4-:R-:W-:Y:S02]  /*52b0*/  IMAD R10, R26, 0x2, R29 ;  /* 0x000000021a0a7824 */ /* 0x010fe400078e021d */
[----:B------:R-:W0:Y:S01]  /*52c0*/  LDC R26, c[0x0][0x268] ;  /* 0x00009a00ff1a7b82 */ /* 0x000e220000000800 */
[-C--:B------:R-:W-:Y:S02]  /*52d0*/  LEA R6, P0, R8, R0.reuse, 0x1 ;  /* 0x0000000008067211 */ /* 0x080fe400078008ff */
[----:B------:R-:W-:Y:S02]  /*52e0*/  LEA R18, P2, R4, R0, 0x1 ;  /* 0x0000000004127211 */ /* 0x000fe400078408ff */
[-C--:B------:R-:W-:Y:S02]  /*52f0*/  LEA.HI.X.SX32 R7, R8, R2.reuse, 0x1, P0 ;  /* 0x0000000208077211 */ /* 0x080fe400000f0eff */
[----:B------:R-:W-:Y:S02]  /*5300*/  MOV R11, R3 ;  /* 0x00000003000b7202 */ /* 0x000fe40000000f00 */
[----:B------:R-:W2:Y:S01]  /*5310*/  LDL.LU R3, [R1+0x128] ;  /* 0x0001280001037983 */ /* 0x000ea20000300800 */
[----:B------:R-:W-:-:S03]  /*5320*/  LEA.HI.X.SX32 R19, R4, R2, 0x1, P2 ;  /* 0x0000000204137211 */ /* 0x000fc600010f0eff */
[----:B------:R-:W-:Y:S04]  /*5330*/  STL [R1], R12 ;  /* 0x0000000c01007387 */ /* 0x000fe80000100800 */
[----:B------:R1:W-:Y:S04]  /*5340*/  STL.64 [R1+0x11e8], R6 ;  /* 0x0011e80601007387 */ /* 0x0003e80000100a00 */
[----:B-1----:R1:W4:Y:S04]  /*5350*/  LDL.LU R7, [R1+0x15d0] ;  /* 0x0015d00001077983 */ /* 0x0023280000300800 */
[----:B------:R-:W4:Y:S04]  /*5360*/  LDL R8, [R1+0x13c] ;  /* 0x00013c0001087983 */ /* 0x000f280000100800 */
[----:B------:R-:W-:Y:S04]  /*5370*/  STL.64 [R1+0x11e0], R20 ;  /* 0x0011e01401007387 */ /* 0x000fe80000100a00 */
[----:B------:R-:W4:Y:S04]  /*5380*/  LDL R6, [R1+0x138] ;  /* 0x0001380001067983 */ /* 0x000f280000100800 */
[----:B------:R-:W4:Y:S04]  /*5390*/  LDL R4, [R1+0x124] ;  /* 0x0001240001047983 */ /* 0x000f280000100800 */
[----:B------:R-:W-:Y:S04]  /*53a0*/  STL.64 [R1+0x11d8], R18 ;  /* 0x0011d81201007387 */ /* 0x000fe80000100a00 */
[----:B------:R0:W-:Y:S02]  /*53b0*/  STL [R1+0x10], R10 ;  /* 0x0000100a01007387 */ /* 0x0001e40000100800 */
[----:B0-----:R-:W-:-:S02]  /*53c0*/  IMAD R10, R26, 0x2, R10 ;  /* 0x000000021a0a7824 */ /* 0x001fc400078e020a */
[----:B------:R-:W0:Y:S01]  /*53d0*/  LDC R26, c[0x0][0x268] ;  /* 0x00009a00ff1a7b82 */ /* 0x000e220000000800 */
[----:B------:R-:W-:Y:S02]  /*53e0*/  LEA R20, P0, R13, R0, 0x1 ;  /* 0x000000000d147211 */ /* 0x000fe400078008ff */
[----:B------:R-:W-:-:S04]  /*53f0*/  MOV R21, R13 ;  /* 0x0000000d00157202 */ /* 0x000fc80000000f00 */
[----:B------:R-:W-:-:S05]  /*5400*/  LEA.HI.X.SX32 R21, R21, R2, 0x1, P0 ;  /* 0x0000000215157211 */ /* 0x000fca00000f0eff */
[----:B------:R1:W-:Y:S04]  /*5410*/  STL.64 [R1+0x11d0], R20 ;  /* 0x0011d01401007387 */ /* 0x0003e80000100a00 */
[----:B-1----:R-:W4:Y:S04]  /*5420*/  LDL.LU.64 R20, [R1+0x15c8] ;  /* 0x0015c80001147983 */ /* 0x002f280000300a00 */
[----:B------:R0:W-:Y:S02]  /*5430*/  STL [R1+0xc], R10 ;  /* 0x00000c0a01007387 */ /* 0x0001e40000100800 */
[----:B0-----:R-:W-:-:S02]  /*5440*/  LEA R10, R26, R10, 0x1 ;  /* 0x0000000a1a0a7211 */ /* 0x001fc400078e08ff */
[----:B------:R-:W0:Y:S01]  /*5450*/  LDC R26, c[0x0][0x268] ;  /* 0x00009a00ff1a7b82 */ /* 0x000e220000000800 */
[CC--:B---3--:R-:W-:Y:S02]  /*5460*/  LEA R18, P1, R16.reuse, R0.reuse, 0x1 ;  /* 0x0000000010127211 */ /* 0x0c8fe400078208ff */
[C---:B------:R-:W-:Y:S02]  /*5470*/  LEA R12, P2, R17.reuse, R0, 0x1 ;  /* 0x00000000110c7211 */ /* 0x040fe400078408ff */
[-C--:B------:R-:W-:Y:S02]  /*5480*/  LEA.HI.X.SX32 R19, R16, R2.reuse, 0x1, P1 ;  /* 0x0000000210137211 */ /* 0x080fe400008f0eff */
[----:B------:R-:W-:-:S03]  /*5490*/  LEA.HI.X.SX32 R13, R17, R2, 0x1, P2 ;  /* 0x00000002110d7211 */ /* 0x000fc600010f0eff */
[----:B------:R-:W-:Y:S04]  /*54a0*/  STL.64 [R1+0x11c8], R18 ;  /* 0x0011c81201007387 */ /* 0x000fe80000100a00 */
[----:B------:R-:W-:Y:S04]  /*54b0*/  STL.64 [R1+0x11c0], R12 ;  /* 0x0011c00c01007387 */ /* 0x000fe80000100a00 */
[----:B------:R0:W-:Y:S02]  /*54c0*/  STL [R1+0x20], R10 ;  /* 0x0000200a01007387 */ /* 0x0001e40000100800 */
[----:B0-----:R-:W-:-:S02]  /*54d0*/  IMAD R10, R26, 0x2, R10 ;  /* 0x000000021a0a7824 */ /* 0x001fc400078e020a */
[----:B------:R-:W0:Y:S01]  /*54e0*/  LDC R26, c[0x0][0x268] ;  /* 0x00009a00ff1a7b82 */ /* 0x000e220000000800 */
[-C--:B------:R-:W-:Y:S02]  /*54f0*/  LEA R18, P0, R28, R0.reuse, 0x1 ;  /* 0x000000001c127211 */ /* 0x080fe400078008ff */
[----:B------:R-:W-:Y:S02]  /*5500*/  LEA R16, P1, R14, R0, 0x1 ;  /* 0x000000000e107211 */ /* 0x000fe400078208ff */
[----:B------:R-:W-:Y:S02]  /*5510*/  LEA.HI.X.SX32 R19, R28, R2, 0x1, P0 ;  /* 0x000000021c137211 */ /* 0x000fe400000f0eff */
[C---:B------:R-:W-:Y:S02]  /*5520*/  LEA R12, P2, R15.reuse, R0, 0x1 ;  /* 0x000000000f0c7211 */ /* 0x040fe400078408ff */
[-C--:B------:R-:W-:Y:S01]  /*5530*/  LEA.HI.X.SX32 R17, R14, R2.reuse, 0x1, P1 ;  /* 0x000000020e117211 */ /* 0x080fe200008f0eff */
[----:B------:R1:W-:Y:S01]  /*5540*/  STL.64 [R1+0x11b8], R18 ;  /* 0x0011b81201007387 */ /* 0x0003e20000100a00 */
[----:B------:R-:W-:Y:S01]  /*5550*/  LEA.HI.X.SX32 R13, R15, R2, 0x1, P2 ;  /* 0x000000020f0d7211 */ /* 0x000fe200010f0eff */
[----:B------:R-:W-:Y:S01]  /*5560*/  IMAD.MOV.U32 R15, RZ, RZ, R11 ;  /* 0x000000ffff0f7224 */ /* 0x000fe200078e000b */
[----:B------:R-:W-:Y:S01]  /*5570*/  LEA R14, P0, R11, R0, 0x1 ;  /* 0x000000000b0e7211 */ /* 0x000fe200078008ff */
[----:B-1----:R-:W3:Y:S04]  /*5580*/  LDL.LU.64 R18, [R1+0x15c0] ;  /* 0x0015c00001127983 */ /* 0x002ee80000300a00 */
[----:B------:R1:W-:Y:S01]  /*5590*/  STL.64 [R1+0x11b0], R16 ;  /* 0x0011b01001007387 */ /* 0x0003e20000100a00 */
[----:B0-----:R-:W-:-:S02]  /*55a0*/  LEA R28, R26, R10, 0x1 ;  /* 0x0000000a1a1c7211 */ /* 0x001fc400078e08ff */
[----:B------:R-:W-:Y:S01]  /*55b0*/  LEA.HI.X.SX32 R15, R15, R2, 0x1, P0 ;  /* 0x000000020f0f7211 */ /* 0x000fe200000f0eff */
[----:B------:R-:W0:Y:S01]  /*55c0*/  LDC R26, c[0x0][0x268] ;  /* 0x00009a00ff1a7b82 */ /* 0x000e220000000800 */
[----:B-1----:R-:W3:Y:S04]  /*55d0*/  LDL.LU.64 R16, [R1+0x15b8] ;  /* 0x0015b80001107983 */ /* 0x002ee80000300a00 */
[----:B------:R-:W-:Y:S04]  /*55e0*/  STL [R1+0x1c], R10 ;  /* 0x00001c0a01007387 */ /* 0x000fe80000100800 */
[----:B------:R-:W-:Y:S04]  /*55f0*/  STL.64 [R1+0x11a8], R12 ;  /* 0x0011a80c01007387 */ /* 0x000fe80000100a00 */
[----:B------:R-:W-:Y:S04]  /*5600*/  STL [R1+0x18], R28 ;  /* 0x0000181c01007387 */ /* 0x000fe80000100800 */
[----:B------:R1:W-:Y:S04]  /*5610*/  STL.64 [R1+0x11a0], R14 ;  /* 0x0011a00e01007387 */ /* 0x0003e80000100a00 */
[----:B-1----:R-:W3:Y:S01]  /*5620*/  LDL.LU.64 R14, [R1+0x15b0] ;  /* 0x0015b000010e7983 */ /* 0x002ee20000300a00 */
[----:B------:R-:W-:-:S04]  /*5630*/  LEA R12, P1, R5, R0, 0x1 ;  /* 0x00000000050c7211 */ /* 0x000fc800078208ff */
[----:B------:R-:W-:Y:S02]  /*5640*/  LEA.HI.X.SX32 R13, R5, R2, 0x1, P1 ;  /* 0x00000002050d7211 */ /* 0x000fe400008f0eff */
[----:B------:R1:W3:Y:S04]  /*5650*/  LDL.LU R5, [R1+0x15a8] ;  /* 0x0015a80001057983 */ /* 0x0002e80000300800 */
[----:B------:R1:W-:Y:S04]  /*5660*/  STL.64 [R1+0x1198], R12 ;  /* 0x0011980c01007387 */ /* 0x0003e80000100a00 */
[----:B-1----:R-:W3:Y:S01]  /*5670*/  LDL.LU.64 R12, [R1+0x15a0] ;  /* 0x0015a000010c7983 */ /* 0x002ee20000300a00 */
[----:B0-----:R-:W-:-:S02]  /*5680*/  LEA R28, R26, R28, 0x1 ;  /* 0x0000001c1a1c7211 */ /* 0x001fc400078e08ff */
[----:B------:R-:W0:Y:S03]  /*5690*/  LDC R26, c[0x0][0x268] ;  /* 0x00009a00ff1a7b82 */ /* 0x000e260000000800 */
[----:B------:R-:W-:Y:S01]  /*56a0*/  STL [R1+0x30], R28 ;  /* 0x0000301c01007387 */ /* 0x000fe20000100800 */
[----:B0-----:R-:W-:Y:S01]  /*56b0*/  IMAD R26, R26, 0x2, R28 ;  /* 0x000000021a1a7824 */ /* 0x001fe200078e021c */
[----:B--2---:R-:W-:-:S04]  /*56c0*/  LEA R10, P2, R3, R0, 0x1 ;  /* 0x00000000030a7211 */ /* 0x004fc800078408ff */
[----:B------:R-:W-:Y:S02]  /*56d0*/  LEA.HI.X.SX32 R11, R3, R2, 0x1, P2 ;  /* 0x00000002030b7211 */ /* 0x000fe400010f0eff */
[----:B------:R-:W2:Y:S04]  /*56e0*/  LDL.LU R3, [R1+0x1598] ;  /* 0x0015980001037983 */ /* 0x000ea80000300800 */
[----:B------:R0:W-:Y:S04]  /*56f0*/  STL.64 [R1+0x1190], R10 ;  /* 0x0011900a01007387 */ /* 0x0001e80000100a00 */
[----:B0-----:R-:W2:Y:S01]  /*5700*/  LDL.LU.64 R10, [R1+0x1590] ;  /* 0x00159000010a7983 */ /* 0x001ea20000300a00 */
[----:B----4-:R-:W-:-:S05]  /*5710*/  LEA R8, P0, R8, R0, 0x1 ;  /* 0x0000000008087211 */ /* 0x010fca00078008ff */
[----:B------:R0:W-:Y:S01]  /*5720*/  STL [R1+0x1188], R8 ;  /* 0x0011880801007387 */ /* 0x0001e20000100800 */
[-C--:B------:R-:W-:Y:S02]  /*5730*/  LEA R6, P1, R6, R0.reuse, 0x1 ;  /* 0x0000000006067211 */ /* 0x080fe400078208ff */
[----:B------:R-:W-:Y:S01]  /*5740*/  LEA R4, P2, R4, R0, 0x1 ;  /* 0x0000000004047211 */ /* 0x000fe200078408ff */
[----:B0-----:R-:W4:Y:S04]  /*5750*/  LDL.LU.64 R8, [R1+0x1588] ;  /* 0x0015880001087983 */ /* 0x001f280000300a00 */
[----:B------:R-:W-:Y:S04]  /*5760*/  STL [R1+0x2c], R26 ;  /* 0x00002c1a01007387 */ /* 0x000fe80000100800 */
[----:B------:R0:W-:Y:S04]  /*5770*/  STL [R1+0x1180], R6 ;  /* 0x0011800601007387 */ /* 0x0001e80000100800 */
[----:B0-----:R-:W2:Y:S04]  /*5780*/  LDL.LU.64 R6, [R1+0x1580] ;  /* 0x0015800001067983 */ /* 0x001ea80000300a00 */
[----:B------:R3:W-:Y:S04]  /*5790*/  STL [R1+0x1178], R4 ;  /* 0x0011780401007387 */ /* 0x0007e80000100800 */
[----:B---3--:R-:W3:Y:S01]  /*57a0*/  LDL.LU.64 R4, [R1+0x1578] ;  /* 0x0015780001047983 */ /* 0x008ee20000300a00 */
[----:B------:R-:W-:-:S02]  /*57b0*/  MOV R28, R13 ;  /* 0x0000000d001c7202 */ /* 0x000fc40000000f00 */
[----:B------:R-:W0:Y:S02]  /*57c0*/  LDC R13, c[0x0][0x268] ;  /* 0x00009a00ff0d7b82 */ /* 0x000e240000000800 */
[----:B0-----:R-:W-:Y:S02]  /*57d0*/  IMAD R13, R13, 0x2, R26 ;  /* 0x000000020d0d7824 */ /* 0x001fe400078e021a */
[----:B------:R-:W4:Y:S04]  /*57e0*/  LDL.LU R26, [R1+0x1574] ;  /* 0x00157400011a7983 */ /* 0x000f280000300800 */
[----:B------:R0:W-:Y:S04]  /*57f0*/  STL [R1+0x28], R13 ;  /* 0x0000280d01007387 */ /* 0x0001e80000100800 */
[----:B0-----:R-:W2:Y:S04]  /*5800*/  LDL.LU R13, [R1+0x1570] ;  /* 0x00157000010d7983 */ /* 0x001ea80000300800 */
[----:B------:R0:W-:Y:S04]  /*5810*/  STL.64 [R1+0x1568], R20 ;  /* 0x0015681401007387 */ /* 0x0001e80000100a00 */
[----:B0-----:R-:W4:Y:S04]  /*5820*/  LDL.LU R20, [R1+0x104] ;  /* 0x0001040001147983 */ /* 0x001f280000300800 */
[----:B------:R-:W4:Y:S04]  /*5830*/  LDL.LU R21, [R1+0xdc] ;  /* 0x0000dc0001157983 */ /* 0x000f280000300800 */
[----:B------:R0:W-:Y:S04]  /*5840*/  STL.64 [R1+0x1560], R22 ;  /* 0x0015601601007387 */ /* 0x0001e80000100a00 */
[----:B0-----:R-:W4:Y:S04]  /*5850*/  LDL R22, [R1+0x28] ;  /* 0x0000280001167983 */ /* 0x001f280000100800 */
[----:B------:R0:W-:Y:S04]  /*5860*/  STL.64 [R1+0x1558], R24 ;  /* 0x0015581801007387 */ /* 0x0001e80000100a00 */
[----:B0-----:R-:W4:Y:S04]  /*5870*/  LDL.LU R25, [R1+0xac] ;  /* 0x0000ac0001197983 */ /* 0x001f280000300800 */
[----:B------:R-:W4:Y:S04]  /*5880*/  LDL.LU R23, [R1+0xd4] ;  /* 0x0000d40001177983 */ /* 0x000f280000300800 */
[----:B------:R-:W4:Y:S04]  /*5890*/  LDL.LU R24, [R1+0xf4] ;  /* 0x0000f40001187983 */ /* 0x000f280000300800 */
[----:B---3--:R0:W-:Y:S04]  /*58a0*/  STL.64 [R1+0x1550], R4 ;  /* 0x0015500401007387 */ /* 0x0081e80000100a00 */
[----:B0-----:R-:W3:Y:S04]  /*58b0*/  LDL.LU R5, [R1+0x138] ;  /* 0x0001380001057983 */ /* 0x001ee80000300800 */
[----:B------:R-:W3:Y:S04]  /*58c0*/  LDL.LU R4, [R1+0x124] ;  /* 0x0001240001047983 */ /* 0x000ee80000300800 */
[----:B--2---:R0:W-:Y:S04]  /*58d0*/  STL [R1+0x1548], R13 ;  /* 0x0015480d01007387 */ /* 0x0041e80000100800 */
[----:B0-----:R-:W2:Y:S04]  /*58e0*/  LDL.LU R13, [R1+0x13c] ;  /* 0x00013c00010d7983 */ /* 0x001ea80000300800 */
[----:B------:R0:W-:Y:S04]  /*58f0*/  STL.64 [R1+0x1540], R6 ;  /* 0x0015400601007387 */ /* 0x0001e80000100a00 */
[----:B0-----:R0:W3:Y:S04]  /*5900*/  LDL.64 R6, [R1+0x1180] ;  /* 0x0011800001067983 */ /* 0x0010e80000100a00 */
[----:B------:R1:W-:Y:S04]  /*5910*/  STL [R1+0x1538], R12 ;  /* 0x0015380c01007387 */ /* 0x0003e80000100800 */
[----:B-1----:R-:W2:Y:S04]  /*5920*/  LDL.LU R12, [R1+0x11c] ;  /* 0x00011c00010c7983 */ /* 0x002ea80000300800 */
[----:B----4-:R1:W-:Y:S04]  /*5930*/  STL.64 [R1+0x1530], R8 ;  /* 0x0015300801007387 */ /* 0x0103e80000100a00 */
[----:B-1----:R-:W4:Y:S04]  /*5940*/  LDL.LU R8, [R1+0x114] ;  /* 0x0001140001087983 */ /* 0x002f280000300800 */
[----:B------:R1:W-:Y:S04]  /*5950*/  STL.64 [R1+0x1528], R10 ;  /* 0x0015280a01007387 */ /* 0x0003e80000100a00 */
[----:B-1----:R-:W4:Y:S04]  /*5960*/  LDL.LU R10, [R1+0x120] ;  /* 0x00012000010a7983 */ /* 0x002f280000300800 */
[----:B------:R-:W4:Y:S04]  /*5970*/  LDL.LU R11, [R1+0x118] ;  /* 0x00011800010b7983 */ /* 0x000f280000300800 */
[----:B------:R1:W-:Y:S04]  /*5980*/  STL.64 [R1+0x1520], R14 ;  /* 0x0015200e01007387 */ /* 0x0003e80000100a00 */
[----:B-1----:R-:W4:Y:S04]  /*5990*/  LDL.LU R15, [R1+0x134] ;  /* 0x00013400010f7983 */ /* 0x002f280000300800 */
[----:B------:R1:W-:Y:S04]  /*59a0*/  STL.64 [R1+0x1518], R16 ;  /* 0x0015181001007387 */ /* 0x0003e80000100a00 */
[----:B-1----:R0:W4:Y:S04]  /*59b0*/  LDL.64 R16, [R1+0x1178] ;  /* 0x0011780001107983 */ /* 0x0021280000100a00 */
[----:B------:R1:W-:Y:S04]  /*59c0*/  STL.64 [R1+0x1510], R18 ;  /* 0x0015101201007387 */ /* 0x0003e80000100a00 */
[----:B-1----:R0:W2:Y:S04]  /*59d0*/  LDL.64 R18, [R1+0x1188] ;  /* 0x0011880001127983 */ /* 0x0020a80000100a00 */
[----:B------:R-:W-:Y:S01]  /*59e0*/  STL [R1+0x1508], R27 ;  /* 0x0015081b01007387 */ /* 0x000fe20000100800 */
[----:B------:R-:W-:-:S02]  /*59f0*/  MOV R9, R20 ;  /* 0x0000001400097202 */ /* 0x000fc40000000f00 */
[----:B------:R-:W1:Y:S01]  /*5a00*/  LDC R20, c[0x0][0x268] ;  /* 0x00009a00ff147b82 */ /* 0x000e620000000800 */
[-C--:B---3--:R-:W-:Y:S02]  /*5a10*/  LEA.HI.X.SX32 R7, R5, R2.reuse, 0x1, P1 ;  /* 0x0000000205077211 */ /* 0x088fe400008f0eff */
[----:B--2---:R-:W-:-:S05]  /*5a20*/  LEA.HI.X.SX32 R19, R13, R2, 0x1, P0 ;  /* 0x000000020d137211 */ /* 0x004fca00000f0eff */
[----:B------:R-:W-:Y:S04]  /*5a30*/  STL [R1+0x118c], R19 ;  /* 0x00118c1301007387 */ /* 0x000fe80000100800 */
[----:B------:R2:W-:Y:S04]  /*5a40*/  STL [R1+0x1184], R7 ;  /* 0x0011840701007387 */ /* 0x0005e80000100800 */
[----:B--2---:R-:W2:Y:S04]  /*5a50*/  LDL.LU R7, [R1+0xf0] ;  /* 0x0000f00001077983 */ /* 0x004ea80000300800 */
[----:B------:R-:W3:Y:S01]  /*5a60*/  LDL.LU R5, [R1+0xec] ;  /* 0x0000ec0001057983 */ /* 0x000ee20000300800 */
[----:B----4-:R-:W-:-:S03]  /*5a70*/  LEA.HI.X.SX32 R17, R4, R2, 0x1, P2 ;  /* 0x0000000204117211 */ /* 0x010fc600010f0eff */
[----:B------:R-:W4:Y:S04]  /*5a80*/  LDL.LU R13, [R1+0xd8] ;  /* 0x0000d800010d7983 */ /* 0x000f280000300800 */
[----:B------:R0:W-:Y:S04]  /*5a90*/  STL [R1+0x117c], R17 ;  /* 0x00117c1101007387 */ /* 0x0001e80000100800 */
[----:B------:R-:W4:Y:S01]  /*5aa0*/  LDL.LU R14, [R1+0xc4] ;  /* 0x0000c400010e7983 */ /* 0x000f220000300800 */
[----:B-1----:R-:W-:Y:S02]  /*5ab0*/  IMAD R4, R20, 0x2, R22 ;  /* 0x0000000214047824 */ /* 0x002fe400078e0216 */
[----:B------:R-:W1:Y:S01]  /*5ac0*/  LDC R22, c[0x0][0x268] ;  /* 0x00009a00ff167b82 */ /* 0x000e620000000800 */
[----:B------:R-:W-:-:S02]  /*5ad0*/  LEA R20, P0, R15, R0, 0x1 ;  /* 0x000000000f147211 */ /* 0x000fc400078008ff */
[----:B------:R-:W-:Y:S02]  /*5ae0*/  MOV R6, R21 ;  /* 0x0000001500067202 */ /* 0x000fe40000000f00 */
[----:B------:R-:W-:Y:S01]  /*5af0*/  LEA R18, P1, R10, R0, 0x1 ;  /* 0x000000000a127211 */ /* 0x000fe200078208ff */
[----:B------:R1:W-:Y:S01]  /*5b00*/  STL [R1+0x44], R4 ;  /* 0x0000440401007387 */ /* 0x0003e20000100800 */
[----:B------:R-:W-:Y:S02]  /*5b10*/  LEA.HI.X.SX32 R21, R15, R2, 0x1, P0 ;  /* 0x000000020f157211 */ /* 0x000fe400000f0eff */
[----:B------:R-:W-:Y:S02]  /*5b20*/  LEA R16, P2, R12, R0, 0x1 ;  /* 0x000000000c107211 */ /* 0x000fe400078408ff */
[-C--:B------:R-:W-:Y:S01]  /*5b30*/  LEA.HI.X.SX32 R19, R10, R2.reuse, 0x1, P1 ;  /* 0x000000020a137211 */ /* 0x080fe200008f0eff */
[----:B------:R1:W-:Y:S01]  /*5b40*/  STL.64 [R1+0x1170], R20 ;  /* 0x0011701401007387 */ /* 0x0003e20000100a00 */
[----:B0-----:R-:W-:Y:S01]  /*5b50*/  LEA.HI.X.SX32 R17, R12, R2, 0x1, P2 ;  /* 0x000000020c117211 */ /* 0x001fe200010f0eff */
[----:B-1----:R-:W-:-:S02]  /*5b60*/  IMAD R4, R22, 0x2, R4 ;  /* 0x0000000216047824 */ /* 0x002fc400078e0204 */
[----:B------:R-:W4:Y:S01]  /*5b70*/  LDL.LU.64 R20, [R1+0x1568] ;  /* 0x0015680001147983 */ /* 0x000f220000300a00 */
[----:B------:R-:W0:Y:S03]  /*5b80*/  LDC R22, c[0x0][0x268] ;  /* 0x00009a00ff167b82 */ /* 0x000e260000000800 */
[----:B------:R1:W-:Y:S04]  /*5b90*/  STL [R1+0x40], R4 ;  /* 0x0000400401007387 */ /* 0x0003e80000100800 */
[----:B------:R-:W-:Y:S04]  /*5ba0*/  STL.64 [R1+0x1168], R18 ;  /* 0x0011681201007387 */ /* 0x000fe80000100a00 */
[----:B------:R-:W4:Y:S04]  /*5bb0*/  LDL.LU R12, [R1+0xc0] ;  /* 0x0000c000010c7983 */ /* 0x000f280000300800 */
[----:B------:R1:W-:Y:S04]  /*5bc0*/  STL.64 [R1+0x1160], R16 ;  /* 0x0011601001007387 */ /* 0x0003e80000100a00 */
[----:B------:R-:W4:Y:S01]  /*5bd0*/  LDL.LU R10, [R1+0xbc] ;  /* 0x0000bc00010a7983 */ /* 0x000f220000300800 */
[----:B0-----:R-:W-:-:S02]  /*5be0*/  LEA R27, R22, R4, 0x1 ;  /* 0x00000004161b7211 */ /* 0x001fc400078e08ff */
[----:B-1----:R-:W0:Y:S01]  /*5bf0*/  LDC R4, c[0x0][0x268] ;  /* 0x00009a00ff047b82 */ /* 0x002e220000000800 */
[----:B------:R-:W-:-:S04]  /*5c00*/  LEA R16, P0, R11, R0, 0x1 ;  /* 0x000000000b107211 */ /* 0x000fc800078008ff */
[----:B------:R-:W-:Y:S01]  /*5c10*/  LEA.HI.X.SX32 R17, R11, R2, 0x1, P0 ;  /* 0x000000020b117211 */ /* 0x000fe200000f0eff */
[----:B------:R-:W-:Y:S01]  /*5c20*/  IMAD.MOV.U32 R11, RZ, RZ, R25 ;  /* 0x000000ffff0b7224 */ /* 0x000fe200078e0019 */
[----:B------:R1:W-:Y:S01]  /*5c30*/  STL [R1+0x3c], R27 ;  /* 0x00003c1b01007387 */ /* 0x0003e20000100800 */
[----:B------:R-:W1:Y:S01]  /*5c40*/  LDC R25, c[0x0][0x268] ;  /* 0x00009a00ff197b82 */ /* 0x000e620000000800 */
[----:B0-----:R-:W-:Y:S02]  /*5c50*/  LEA R4, R4, R27, 0x1 ;  /* 0x0000001b04047211 */ /* 0x001fe400078e08ff */
[----:B-1----:R-:W4:Y:S04]  /*5c60*/  LDL.LU R27, [R1+0xa8] ;  /* 0x0000a800011b7983 */ /* 0x002f280000300800 */
[----:B------:R-:W-:Y:S04]  /*5c70*/  STL [R1+0x50], R4 ;  /* 0x0000500401007387 */ /* 0x000fe80000100800 */
[----:B------:R0:W-:Y:S02]  /*5c80*/  STL.64 [R1+0x1158], R16 ;  /* 0x0011581001007387 */ /* 0x0001e40000100a00 */
[----:B0-----:R-:W-:-:S02]  /*5c90*/  IMAD.MOV.U32 R17, RZ, RZ, R28 ;  /* 0x000000ffff117224 */ /* 0x001fc400078e001c */
[----:B------:R-:W4:Y:S01]  /*5ca0*/  LDL.LU R16, [R1+0x94] ;  /* 0x0000940001107983 */ /* 0x000f220000300800 */
[----:B------:R-:W0:Y:S01]  /*5cb0*/  LDC R28, c[0x0][0x268] ;  /* 0x00009a00ff1c7b82 */ /* 0x000e220000000800 */
[-C--:B------:R-:W-:Y:S01]  /*5cc0*/  LEA R22, P1, R8, R0.reuse, 0x1 ;  /* 0x0000000008167211 */ /* 0x080fe200078208ff */
[----:B------:R-:W-:Y:S01]  /*5cd0*/  IMAD.MOV.U32 R15, RZ, RZ, R23 ;  /* 0x000000ffff0f7224 */ /* 0x000fe200078e0017 */
[----:B------:R-:W-:Y:S02]  /*5ce0*/  LEA R18, P2, R24, R0, 0x1 ;  /* 0x0000000018127211 */ /* 0x000fe400078408ff */
[-C--:B------:R-:W-:Y:S02]  /*5cf0*/  LEA.HI.X.SX32 R23, R8, R2.reuse, 0x1, P1 ;  /* 0x0000000208177211 */ /* 0x080fe400008f0eff */
[----:B------:R-:W-:Y:S02]  /*5d00*/  LEA.HI.X.SX32 R19, R24, R2, 0x1, P2 ;  /* 0x0000000218137211 */ /* 0x000fe400010f0eff */
[----:B------:R-:W-:Y:S01]  /*5d10*/  LEA R4, R25, R4, 0x1 ;  /* 0x0000000419047211 */ /* 0x000fe200078e08ff */
[----:B------:R1:W-:Y:S04]  /*5d20*/  STL.64 [R1+0x1150], R22 ;  /* 0x0011501601007387 */ /* 0x0003e80000100a00 */
[----:B-1----:R-:W4:Y:S04]  /*5d30*/  LDL.LU.64 R22, [R1+0x1560] ;  /* 0x0015600001167983 */ /* 0x002f280000300a00 */
[----:B------:R-:W-:Y:S04]  /*5d40*/  STL.64 [R1+0x1148], R18 ;  /* 0x0011481201007387 */ /* 0x000fe80000100a00 */
[----:B------:R0:W-:Y:S02]  /*5d50*/  STL [R1+0x4c], R4 ;  /* 0x00004c0401007387 */ /* 0x0001e40000100800 */
[----:B0-----:R-:W-:-:S02]  /*5d60*/  IMAD R4, R28, 0x2, R4 ;  /* 0x000000021c047824 */ /* 0x001fc400078e0204 */
[----:B------:R-:W0:Y:S01]  /*5d70*/  LDC R28, c[0x0][0x268] ;  /* 0x00009a00ff1c7b82 */ /* 0x000e220000000800 */
[----:B------:R-:W-:Y:S02]  /*5d80*/  LEA R24, P0, R9, R0, 0x1 ;  /* 0x0000000009187211 */ /* 0x000fe400078008ff */
[----:B------:R-:W-:-:S04]  /*5d90*/  MOV R25, R9 ;  /* 0x0000000900197202 */ /* 0x000fc80000000f00 */
[----:B------:R-:W-:-:S05]  /*5da0*/  LEA.HI.X.SX32 R25, R25, R2, 0x1, P0 ;  /* 0x0000000219197211 */ /* 0x000fca00000f0eff */
[----:B------:R1:W-:Y:S01]  /*5db0*/  STL.64 [R1+0x1140], R24 ;  /* 0x0011401801007387 */ /* 0x0003e20000100a00 */
[----:B0-----:R-:W-:-:S03]  /*5dc0*/  LEA R28, R28, R4, 0x1 ;  /* 0x000000041c1c7211 */ /* 0x001fc600078e08ff */
[----:B-1----:R-:W4:Y:S04]  /*5dd0*/  LDL.LU.64 R24, [R1+0x1558] ;  /* 0x0015580001187983 */ /* 0x002f280000300a00 */
[----:B------:R0:W-:Y:S02]  /*5de0*/  STL [R1+0x48], R4 ;  /* 0x0000480401007387 */ /* 0x0001e40000100800 */
[-C--:B0-----:R-:W-:Y:S02]  /*5df0*/  LEA R4, P0, R6, R0.reuse, 0x1 ;  /* 0x0000000006047211 */ /* 0x081fe400078008ff */
[----:B--2---:R-:W-:-:S04]  /*5e00*/  LEA R18, P1, R7, R0, 0x1 ;  /* 0x0000000007127211 */ /* 0x004fc800078208ff */
[----:B------:R-:W-:Y:S02]  /*5e10*/  LEA.HI.X.SX32 R19, R7, R2, 0x1, P1 ;  /* 0x0000000207137211 */ /* 0x000fe400008f0eff */
[----:B------:R-:W0:Y:S01]  /*5e20*/  LDC R7, c[0x0][0x268] ;  /* 0x00009a00ff077b82 */ /* 0x000e220000000800 */
[----:B---3--:R-:W-:-:S04]  /*5e30*/  LEA R8, P2, R5, R0, 0x1 ;  /* 0x0000000005087211 */ /* 0x008fc800078408ff */
[----:B------:R-:W-:Y:S01]  /*5e40*/  LEA.HI.X.SX32 R9, R5, R2, 0x1, P2 ;  /* 0x0000000205097211 */ /* 0x000fe200010f0eff */
[----:B------:R-:W-:Y:S01]  /*5e50*/  IMAD.MOV.U32 R5, RZ, RZ, R6 ;  /* 0x000000ffff057224 */ /* 0x000fe200078e0006 */
[----:B------:R4:W-:Y:S01]  /*5e60*/  STL.64 [R1+0x1138], R18 ;  /* 0x0011381201007387 */ /* 0x0009e20000100a00 */
[----:B0-----:R-:W-:Y:S02]  /*5e70*/  LEA R6, R7, R28, 0x1 ;  /* 0x0000001c07067211 */ /* 0x001fe400078e08ff */
[----:B------:R-:W0:Y:S01]  /*5e80*/  LDC R7, c[0x0][0x268] ;  /* 0x00009a00ff077b82 */ /* 0x000e220000000800 */
[----:B------:R1:W-:Y:S01]  /*5e90*/  STL.64 [R1+0x1130], R8 ;  /* 0x0011300801007387 */ /* 0x0003e20000100a00 */
[----:B------:R-:W-:Y:S02]  /*5ea0*/  LEA.HI.X.SX32 R5, R5, R2, 0x1, P0 ;  /* 0x0000000205057211 */ /* 0x000fe400000f0eff */
[----:B----4-:R-:W-:-:S03]  /*5eb0*/  LEA R18, P1, R13, R0, 0x1 ;  /* 0x000000000d127211 */ /* 0x010fc600078208ff */
[----:B------:R2:W-:Y:S01]  /*5ec0*/  STL.64 [R1+0x1128], R4 ;  /* 0x0011280401007387 */ /* 0x0005e20000100a00 */
[C---:B-1----:R-:W-:Y:S02]  /*5ed0*/  LEA R8, P2, R14.reuse, R0, 0x1 ;  /* 0x000000000e087211 */ /* 0x042fe400078408ff */
[-C--:B------:R-:W-:Y:S02]  /*5ee0*/  LEA.HI.X.SX32 R19, R13, R2.reuse, 0x1, P1 ;  /* 0x000000020d137211 */ /* 0x080fe400008f0eff */
[----:B------:R-:W-:Y:S01]  /*5ef0*/  LEA.HI.X.SX32 R9, R14, R2, 0x1, P2 ;  /* 0x000000020e097211 */ /* 0x000fe200010f0eff */
[----:B--2---:R-:W2:Y:S04]  /*5f00*/  LDL.LU.64 R4, [R1+0x1550] ;  /* 0x0015500001047983 */ /* 0x004ea80000300a00 */
[----:B------:R-:W3:Y:S04]  /*5f10*/  LDL.LU R13, [R1+0x1548] ;  /* 0x00154800010d7983 */ /* 0x000ee80000300800 */
[----:B------:R-:W-:Y:S04]  /*5f20*/  STL [R1+0x60], R6 ;  /* 0x0000600601007387 */ /* 0x000fe80000100800 */
[----:B------:R0:W-:Y:S04]  /*5f30*/  STL.64 [R1+0x1118], R8 ;  /* 0x0011180801007387 */ /* 0x0001e80000100a00 */
[----:B------:R-:W-:Y:S01]  /*5f40*/  STL.64 [R1+0x1120], R18 ;  /* 0x0011201201007387 */ /* 0x000fe20000100a00 */
[----:B0-----:R-:W-:Y:S01]  /*5f50*/  IMAD R8, R7, 0x2, R6 ;  /* 0x0000000207087824 */ /* 0x001fe200078e0206 */
[----:B------:R-:W-:Y:S01]  /*5f60*/  LEA R6, P0, R15, R0, 0x1 ;  /* 0x000000000f067211 */ /* 0x000fe200078008ff */
[----:B------:R-:W0:Y:S01]  /*5f70*/  LDC R9, c[0x0][0x268] ;  /* 0x00009a00ff097b82 */ /* 0x000e220000000800 */
[----:B------:R-:W-:-:S04]  /*5f80*/  MOV R7, R15 ;  /* 0x0000000f00077202 */ /* 0x000fc80000000f00 */
[----:B------:R-:W-:Y:S01]  /*5f90*/  LEA.HI.X.SX32 R7, R7, R2, 0x1, P0 ;  /* 0x0000000207077211 */ /* 0x000fe200000f0eff */
[----:B------:R-:W-:Y:S04]  /*5fa0*/  STL [R1+0x5c], R8 ;  /* 0x00005c0801007387 */ /* 0x000fe80000100800 */
[----:B------:R1:W-:Y:S04]  /*5fb0*/  STL.64 [R1+0x1110], R6 ;  /* 0x0011100601007387 */ /* 0x0003e80000100a00 */
[----:B-1----:R-:W4:Y:S01]  /*5fc0*/  LDL.LU.64 R6, [R1+0x1540] ;  /* 0x0015400001067983 */ /* 0x002f220000300a00 */
[----:B0-----:R-:W-:-:S02]  /*5fd0*/  IMAD R8, R9, 0x2, R8 ;  /* 0x0000000209087824 */ /* 0x001fc400078e0208 */
[----:B------:R-:W0:Y:S01]  /*5fe0*/  LDC R9, c[0x0][0x268] ;  /* 0x00009a00ff097b82 */ /* 0x000e220000000800 */
[-C--:B------:R-:W-:Y:S02]  /*5ff0*/  LEA R14, P2, R10, R0.reuse, 0x1 ;  /* 0x000000000a0e7211 */ /* 0x080fe400078408ff */
[----:B------:R-:W-:Y:S02]  /*6000*/  LEA R18, P1, R12, R0, 0x1 ;  /* 0x000000000c127211 */ /* 0x000fe400078208ff */
[-C--:B------:R-:W-:Y:S02]  /*6010*/  LEA.HI.X.SX32 R15, R10, R2.reuse, 0x1, P2 ;  /* 0x000000020a0f7211 */ /* 0x080fe400010f0eff */
[----:B------:R-:W-:Y:S02]  /*6020*/  LEA.HI.X.SX32 R19, R12, R2, 0x1, P1 ;  /* 0x000000020c137211 */ /* 0x000fe400008f0eff */
[----:B------:R-:W3:Y:S04]  /*6030*/  LDL.LU R12, [R1+0x1538] ;  /* 0x00153800010c7983 */ /* 0x000ee80000300800 */
[----:B------:R-:W-:Y:S04]  /*6040*/  STL [R1+0x7c], R8 ;  /* 0x00007c0801007387 */ /* 0x000fe80000100800 */
[----:B------:R0:W-:Y:S02]  /*6050*/  STL.64 [R1+0x1100], R14 ;  /* 0x0011000e01007387 */ /* 0x0001e40000100a00 */
[----:B0-----:R-:W-:Y:S01]  /*6060*/  LEA R14, R9, R8, 0x1 ;  /* 0x00000008090e7211 */ /* 0x001fe200078e08ff */
[----:B------:R-:W-:Y:S01]  /*6070*/  IMAD.MOV.U32 R9, RZ, RZ, R11 ;  /* 0x000000ffff097224 */ /* 0x000fe200078e000b */
[----:B------:R-:W-:Y:S01]  /*6080*/  LEA R8, P0, R11, R0, 0x1 ;  /* 0x000000000b087211 */ /* 0x000fe200078008ff */
[----:B------:R-:W-:Y:S01]  /*6090*/  STL.64 [R1+0x1108], R18 ;  /* 0x0011081201007387 */ /* 0x000fe20000100a00 */
[----:B------:R-:W0:Y:S02]  /*60a0*/  LDC R15, c[0x0][0x268] ;  /* 0x00009a00ff0f7b82 */ /* 0x000e240000000800 */
[----:B------:R-:W-:Y:S01]  /*60b0*/  LEA.HI.X.SX32 R9, R9, R2, 0x1, P0 ;  /* 0x0000000209097211 */ /* 0x000fe200000f0eff */
[----:B------:R-:W-:Y:S04]  /*60c0*/  STL [R1+0x78], R14 ;  /* 0x0000780e01007387 */ /* 0x000fe80000100800 */
[----:B------:R1:W-:Y:S04]  /*60d0*/  STL.64 [R1+0x10f8], R8 ;  /* 0x0010f80801007387 */ /* 0x0003e80000100a00 */
[----:B-1----:R-:W3:Y:S01]  /*60e0*/  LDL.LU.64 R8, [R1+0x1530] ;  /* 0x0015300001087983 */ /* 0x002ee20000300a00 */
[----:B0-----:R-:W-:-:S02]  /*60f0*/  LEA R14, R15, R14, 0x1 ;  /* 0x0000000e0f0e7211 */ /* 0x001fc400078e08ff */
[----:B------:R-:W0:Y:S01]  /*6100*/  LDC R15, c[0x0][0x268] ;  /* 0x00009a00ff0f7b82 */ /* 0x000e220000000800 */
[CC--:B------:R-:W-:Y:S02]  /*6110*/  LEA R10, P1, R27.reuse, R0.reuse, 0x1 ;  /* 0x000000001b0a7211 */ /* 0x0c0fe400078208ff */
[C---:B------:R-:W-:Y:S02]  /*6120*/  LEA R18, P2, R16.reuse, R0, 0x1 ;  /* 0x0000000010127211 */ /* 0x040fe400078408ff */
[-C--:B------:R-:W-:Y:S02]  /*6130*/  LEA.HI.X.SX32 R11, R27, R2.reuse, 0x1, P1 ;  /* 0x000000021b0b7211 */ /* 0x080fe400008f0eff */
[----:B------:R-:W-:Y:S01]  /*6140*/  LEA.HI.X.SX32 R19, R16, R2, 0x1, P2 ;  /* 0x0000000210137211 */ /* 0x000fe200010f0eff */
[----:B------:R-:W1:Y:S02]  /*6150*/  LDC R27, c[0x0][0x268] ;  /* 0x00009a00ff1b7b82 */ /* 0x000e640000000800 */
[----:B------:R0:W-:Y:S04]  /*6160*/  STL.64 [R1+0x10f0], R10 ;  /* 0x0010f00a01007387 */ /* 0x0001e80000100a00 */
[----:B0-----:R-:W3:Y:S04]  /*6170*/  LDL.LU.64 R10, [R1+0x1528] ;  /* 0x00152800010a7983 */ /* 0x001ee80000300a00 */
[----:B------:R-:W-:Y:S04]  /*6180*/  STL [R1+0x74], R14 ;  /* 0x0000740e01007387 */ /* 0x000fe80000100800 */
[----:B------:R0:W-:Y:S02]  /*6190*/  STL.64 [R1+0x10e8], R18 ;  /* 0x0010e81201007387 */ /* 0x0001e40000100a00 */
[----:B0-----:R-:W-:Y:S01]  /*61a0*/  IMAD R18, R15, 0x2, R14 ;  /* 0x000000020f127824 */ /* 0x001fe200078e020e */
[----:B------:R-:W-:-:S02]  /*61b0*/  LEA R14, P0, R17, R0, 0x1 ;  /* 0x00000000110e7211 */ /* 0x000fc400078008ff */
[----:B------:R-:W-:-:S04]  /*61c0*/  MOV R15, R17 ;  /* 0x00000011000f7202 */ /* 0x000fc80000000f00 */
[----:B------:R-:W-:Y:S01]  /*61d0*/  LEA.HI.X.SX32 R15, R15, R2, 0x1, P0 ;  /* 0x000000020f0f7211 */ /* 0x000fe200000f0eff */
[----:B------:R-:W-:Y:S04]  /*61e0*/  STL [R1+0x88], R18 ;  /* 0x0000881201007387 */ /* 0x000fe80000100800 */
[----:B------:R0:W-:Y:S01]  /*61f0*/  STL.64 [R1+0x10e0], R14 ;  /* 0x0010e00e01007387 */ /* 0x0001e20000100a00 */
[----:B------:R-:W-:-:S03]  /*6200*/  IMAD.MOV.U32 R17, RZ, RZ, R18 ;  /* 0x000000ffff117224 */ /* 0x000fc600078e0012 */
[----:B0-----:R-:W3:Y:S01]  /*6210*/  LDL.LU.64 R14, [R1+0x1520] ;  /* 0x00152000010e7983 */ /* 0x001ee20000300a00 */
[C---:B------:R-:W-:Y:S02]  /*6220*/  LEA R16, P1, R26.reuse, R0, 0x1 ;  /* 0x000000001a107211 */ /* 0x040fe400078208ff */
[----:B-1----:R-:W-:Y:S02]  /*6230*/  LEA R27, R27, R17, 0x1 ;  /* 0x000000111b1b7211 */ /* 0x002fe400078e08ff */
[----:B------:R-:W-:Y:S02]  /*6240*/  LEA.HI.X.SX32 R17, R26, R2, 0x1, P1 ;  /* 0x000000021a117211 */ /* 0x000fe400008f0eff */
[----:B------:R-:W0:Y:S01]  /*6250*/  LDC R26, c[0x0][0x268] ;  /* 0x00009a00ff1a7b82 */ /* 0x000e220000000800 */
[----:B------:R-:W-:-:S04]  /*6260*/  LEA R18, P2, R3, R0, 0x1 ;  /* 0x0000000003127211 */ /* 0x000fc800078408ff */
[----:B------:R-:W-:Y:S01]  /*6270*/  LEA.HI.X.SX32 R19, R3, R2, 0x1, P2 ;  /* 0x0000000203137211 */ /* 0x000fe200010f0eff */
[----:B------:R1:W-:Y:S04]  /*6280*/  STL.64 [R1+0x10d8], R16 ;  /* 0x0010d81001007387 */ /* 0x0003e80000100a00 */
[----:B-1----:R-:W3:Y:S01]  /*6290*/  LDL.LU.64 R16, [R1+0x1518] ;  /* 0x0015180001107983 */ /* 0x002ee20000300a00 */
[----:B0-----:R-:W-:Y:S02]  /*62a0*/  IMAD R3, R26, 0x2, R27 ;  /* 0x000000021a037824 */ /* 0x001fe400078e021b */
[----:B------:R-:W0:Y:S01]  /*62b0*/  LDC R26, c[0x0][0x268] ;  /* 0x00009a00ff1a7b82 */ /* 0x000e220000000800 */
[----:B------:R-:W-:Y:S04]  /*62c0*/  STL [R1+0x84], R27 ;  /* 0x0000841b01007387 */ /* 0x000fe80000100800 */
[----:B------:R1:W-:Y:S04]  /*62d0*/  STL.64 [R1+0x10d0], R18 ;  /* 0x0010d01201007387 */ /* 0x0003e80000100a00 */
[----:B-1----:R-:W3:Y:S04]  /*62e0*/  LDL.LU.64 R18, [R1+0x1510] ;  /* 0x0015100001127983 */ /* 0x002ee80000300a00 */
[----:B------:R-:W3:Y:S04]  /*62f0*/  LDL.LU R27, [R1+0x1508] ;  /* 0x00150800011b7983 */ /* 0x000ee80000300800 */
[----:B------:R-:W-:Y:S04]  /*6300*/  STL.64 [R1+0x1500], R20 ;  /* 0x0015001401007387 */ /* 0x000fe80000100a00 */
[----:B------:R-:W-:Y:S04]  /*6310*/  STL.64 [R1+0x14f8], R22 ;  /* 0x0014f81601007387 */ /* 0x000fe80000100a00 */
[----:B------:R-:W-:Y:S04]  /*6320*/  STL.64 [R1+0x14f0], R24 ;  /* 0x0014f01801007387 */ /* 0x000fe80000100a00 */
[----:B------:R0:W-:Y:S02]  /*6330*/  STL [R1+0x70], R3 ;  /* 0x0000700301007387 */ /* 0x0001e40000100800 */
[----:B0-----:R-:W-:-:S02]  /*6340*/  LEA R3, R26, R3, 0x1 ;  /* 0x000000031a037211 */ /* 0x001fc400078e08ff */
[----:B------:R-:W0:Y:S01]  /*6350*/  LDC R26, c[0x0][0x268] ;  /* 0x00009a00ff1a7b82 */ /* 0x000e220000000800 */
[CC--:B--2---:R-:W-:Y:S02]  /*6360*/  LEA R20, P0, R4.reuse, R0.reuse, 0x1 ;  /* 0x0000000004147211 */ /* 0x0c4fe400078008ff */
[C---:B------:R-:W-:Y:S02]  /*6370*/  LEA R24, P1, R5.reuse, R0, 0x1 ;  /* 0x0000000005187211 */ /* 0x040fe400078208ff */
[-C--:B------:R-:W-:Y:S02]  /*6380*/  LEA.HI.X.SX32 R21, R4, R2.reuse, 0x1, P0 ;  /* 0x0000000204157211 */ /* 0x080fe400000f0eff */
[----:B------:R-:W-:-:S03]  /*6390*/  LEA.HI.X.SX32 R25, R5, R2, 0x1, P1 ;  /* 0x0000000205197211 */ /* 0x000fc600008f0eff */
[----:B------:R1:W-:Y:S04]  /*63a0*/  STL.64 [R1+0x10c8], R20 ;  /* 0x0010c81401007387 */ /* 0x0003e80000100a00 */
[----:B-1----:R-:W2:Y:S04]  /*63b0*/  LDL.LU.64 R20, [R1+0x1500] ;  /* 0x0015000001147983 */ /* 0x002ea80000300a00 */
[----:B------:R-:W-:Y:S04]  /*63c0*/  STL [R1+0x80], R3 ;  /* 0x0000800301007387 */ /* 0x000fe80000100800 */
[----:B------:R-:W-:Y:S01]  /*63d0*/  STL.64 [R1+0x10c0], R24 ;  /* 0x0010c01801007387 */ /* 0x000fe20000100a00 */
[----:B----4-:R-:W-:-:S04]  /*63e0*/  LEA R22, P2, R6, R0, 0x1 ;  /* 0x0000000006167211 */ /* 0x010fc800078408ff */
[----:B------:R-:W-:-:S05]  /*63f0*/  LEA.HI.X.SX32 R23, R6, R2, 0x1, P2 ;  /* 0x0000000206177211 */ /* 0x000fca00010f0eff */
[----:B------:R1:W-:Y:S02]  /*6400*/  STL.64 [R1+0x10b8], R22 ;  /* 0x0010b81601007387 */ /* 0x0003e40000100a00 */
[----:B-1----:R-:W-:-:S04]  /*6410*/  LEA R22, P0, R7, R0, 0x1 ;  /* 0x0000000007167211 */ /* 0x002fc800078008ff */
[----:B------:R-:W-:-:S05]  /*6420*/  LEA.HI.X.SX32 R23, R7, R2, 0x1, P0 ;  /* 0x0000000207177211 */ /* 0x000fca00000f0eff */
[----:B------:R1:W-:Y:S04]  /*6430*/  STL.64 [R1+0x1018], R22 ;  /* 0x0010181601007387 */ /* 0x0003e80000100a00 */
[----:B-1----:R-:W4:Y:S01]  /*6440*/  LDL.LU.64 R22, [R1+0x14f8] ;  /* 0x0014f80001167983 */ /* 0x002f220000300a00 */
[----:B---3--:R-:W-:-:S05]  /*6450*/  IMAD R13, R13, 0x2, R3 ;  /* 0x000000020d0d7824 */ /* 0x008fca00078e0203 */
[----:B0-----:R-:W-:Y:S02]  /*6460*/  LEA R3, R26, R13, 0x1 ;  /* 0x0000000d1a037211 */ /* 0x001fe400078e08ff */
[----:B------:R-:W0:Y:S03]  /*6470*/  LDC R26, c[0x0][0x268] ;  /* 0x00009a00ff1a7b82 */ /* 0x000e260000000800 */
[----:B------:R0:W-:Y:S01]  /*6480*/  STL [R1+0x68], R3 ;  /* 0x0000680301007387 */ /* 0x0001e20000100800 */
[-C--:B------:R-:W-:Y:S02]  /*6490*/  LEA R24, P1, R8, R0.reuse, 0x1 ;  /* 0x0000000008187211 */ /* 0x080fe400078208ff */
[----:B------:R-:W-:Y:S01]  /*64a0*/  LEA R4, P2, R9, R0, 0x1 ;  /* 0x0000000009047211 */ /* 0x000fe200078408ff */
[----:B0-----:R-:W-:Y:S02]  /*64b0*/  IMAD R3, R26, 0x2, R3 ;  /* 0x000000021a037824 */ /* 0x001fe400078e0203 */
[----:B------:R-:W0:Y:S01]  /*64c0*/  LDC R26, c[0x0][0x268] ;  /* 0x00009a00ff1a7b82 */ /* 0x000e220000000800 */
[----:B------:R-:W-:-:S02]  /*64d0*/  LEA.HI.X.SX32 R25, R8, R2, 0x1, P1 ;  /* 0x0000000208197211 */ /* 0x000fc400008f0eff */
[----:B------:R-:W-:-:S03]  /*64e0*/  LEA.HI.X.SX32 R5, R9, R2, 0x1, P2 ;  /* 0x0000000209057211 */ /* 0x000fc600010f0eff */
[----:B------:R-:W-:Y:S04]  /*64f0*/  STL.64 [R1+0x1010], R24 ;  /* 0x0010101801007387 */ /* 0x000fe80000100a00 */
[----:B------:R0:W-:Y:S02]  /*6500*/  STL.64 [R1+0x1008], R4 ;  /* 0x0010080401007387 */ /* 0x0001e40000100a00 */
[----:B0-----:R-:W-:Y:S02]  /*6510*/  LEA R5, R26, R3, 0x1 ;  /* 0x000000031a057211 */ /* 0x001fe400078e08ff */
[----:B------:R-:W0:Y:S03]  /*6520*/  LDC R26, c[0x0][0x268] ;  /* 0x00009a00ff1a7b82 */ /* 0x000e260000000800 */
[----:B0-----:R-:W-:-:S05]  /*6530*/  IMAD R4, R26, 0x2, R5 ;  /* 0x000000021a047824 */ /* 0x001fca00078e0205 */
[----:B------:R-:W0:Y:S01]  /*6540*/  LDC R26, c[0x0][0x268] ;  /* 0x00009a00ff1a7b82 */ /* 0x000e220000000800 */
[----:B------:R0:W-:Y:S01]  /*6550*/  STL [R1+0x58], R3 ;  /* 0x0000580301007387 */ /* 0x0001e20000100800 */
[-C--:B------:R-:W-:Y:S02]  /*6560*/  LEA R24, P0, R10, R0.reuse, 0x1 ;  /* 0x000000000a187211 */ /* 0x080fe400078008ff */
[-C--:B------:R-:W-:Y:S02]  /*6570*/  LEA R8, P1, R11, R0.reuse, 0x1 ;  /* 0x000000000b087211 */ /* 0x080fe400078208ff */
[----:B------:R-:W-:Y:S02]  /*6580*/  LEA R6, P2, R12, R0, 0x1 ;  /* 0x000000000c067211 */ /* 0x000fe400078408ff */
[----:B------:R-:W-:Y:S02]  /*6590*/  LEA.HI.X.SX32 R25, R10, R2, 0x1, P0 ;  /* 0x000000020a197211 */ /* 0x000fe400000f0eff */
[----:B0-----:R-:W-:-:S02]  /*65a0*/  LEA R3, R26, R4, 0x1 ;  /* 0x000000041a037211 */ /* 0x001fc400078e08ff */
[----:B------:R-:W0:Y:S01]  /*65b0*/  LDC R26, c[0x0][0x268] ;  /* 0x00009a00ff1a7b82 */ /* 0x000e220000000800 */
[----:B------:R-:W-:Y:S02]  /*65c0*/  LEA R10, P0, R14, R0, 0x1 ;  /* 0x000000000e0a7211 */ /* 0x000fe400078008ff */
[-C--:B------:R-:W-:Y:S02]  /*65d0*/  LEA.HI.X.SX32 R9, R11, R2.reuse, 0x1, P1 ;  /* 0x000000020b097211 */ /* 0x080fe400008f0eff */
[-C--:B------:R-:W-:Y:S01]  /*65e0*/  LEA.HI.X.SX32 R7, R12, R2.reuse, 0x1, P2 ;  /* 0x000000020c077211 */ /* 0x080fe200010f0eff */
[----:B------:R1:W-:Y:S01]  /*65f0*/  STL.64 [R1+0xea8], R24 ;  /* 0x000ea81801007387 */ /* 0x0003e20000100a00 */
[----:B------:R-:W-:-:S03]  /*6600*/  LEA.HI.X.SX32 R11, R14, R2, 0x1, P0 ;  /* 0x000000020e0b7211 */ /* 0x000fc600000f0eff */
[----:B-1----:R-:W3:Y:S04]  /*6610*/  LDL.LU.64 R24, [R1+0x14f0] ;  /* 0x0014f00001187983 */ /* 0x002ee80000300a00 */
[----:B------:R-:W-:Y:S04]  /*6620*/  STL.64 [R1+0xe98], R8 ;  /* 0x000e980801007387 */ /* 0x000fe80000100a00 */
[----:B------:R-:W-:Y:S04]  /*6630*/  STL.64 [R1+0xe88], R6 ;  /* 0x000e880601007387 */ /* 0x000fe80000100a00 */
[----:B------:R-:W-:Y:S04]  /*6640*/  STL.64 [R1+0x14c0], R4 ;  /* 0x0014c00401007387 */ /* 0x000fe80000100a00 */
[----:B------:R0:W-:Y:S02]  /*6650*/  STL.64 [R1+0xce8], R10 ;  /* 0x000ce80a01007387 */ /* 0x0001e40000100a00 */
[----:B0-----:R-:W-:Y:S01]  /*6660*/  IMAD R10, R26, 0x2, R3 ;  /* 0x000000021a0a7824 */ /* 0x001fe200078e0203 */
[C---:B------:R-:W-:Y:S01]  /*6670*/  LEA R8, P1, R15.reuse, R0, 0x1 ;  /* 0x000000000f087211 */ /* 0x040fe200078208ff */
[----:B------:R-:W0:Y:S03]  /*6680*/  LDC R26, c[0x0][0x268] ;  /* 0x00009a00ff1a7b82 */ /* 0x000e260000000800 */
[----:B------:R-:W-:Y:S01]  /*6690*/  LEA.HI.X.SX32 R9, R15, R2, 0x1, P1 ;  /* 0x000000020f097211 */ /* 0x000fe200008f0eff */
[----:B------:R-:W-:Y:S04]  /*66a0*/  STL [R1+0x14e0], R13 ;  /* 0x0014e00d01007387 */ /* 0x000fe80000100800 */
[----:B------:R0:W-:Y:S01]  /*66b0*/  STL.64 [R1+0xce0], R8 ;  /* 0x000ce00801007387 */ /* 0x0001e20000100a00 */
[----:B------:R-:W-:Y:S01]  /*66c0*/  LEA R6, P2, R16, R0, 0x1 ;  /* 0x0000000010067211 */ /* 0x000fe200078408ff */
[----:B------:R-:W1:Y:S01]  /*66d0*/  LDC R11, c[0x0][0x268] ;  /* 0x00009a00ff0b7b82 */ /* 0x000e620000000800 */
[----:B0-----:R-:W-:-:S07]  /*66e0*/  LEA R9, R26, R10, 0x1 ;  /* 0x0000000a1a097211 */ /* 0x001fce00078e08ff */
[----:B------:R-:W0:Y:S08]  /*66f0*/  LDC R8, c[0x0][0x268] ;  /* 0x00009a00ff087b82 */ /* 0x000e300000000800 */
[----:B------:R-:W2:Y:S01]  /*6700*/  LDC R26, c[0x0][0x268] ;  /* 0x00009a00ff1a7b82 */ /* 0x000ea20000000800 */
[----:B------:R-:W-:Y:S02]  /*6710*/  LEA.HI.X.SX32 R7, R16, R2, 0x1, P2 ;  /* 0x0000000210077211 */ /* 0x000fe400010f0eff */
[----:B------:R-:W-:-:S02]  /*6720*/  LEA R14, P0, R17, R0, 0x1 ;  /* 0x00000000110e7211 */ /* 0x000fc400078008ff */
[----:B------:R-:W-:Y:S01]  /*6730*/  LEA R4, P2, R19, R0, 0x1 ;  /* 0x0000000013047211 */ /* 0x000fe200078408ff */
[----:B------:R4:W-:Y:S01]  /*6740*/  STL.64 [R1+0xcd8], R6 ;  /* 0x000cd80601007387 */ /* 0x0009e20000100a00 */
[----:B------:R-:W-:Y:S01]  /*6750*/  LEA.HI.X.SX32 R15, R17, R2, 0x1, P0 ;  /* 0x00000002110f7211 */ /* 0x000fe200000f0eff */
[----:B--2---:R-:W-:Y:S02]  /*6760*/  IMAD R3, R26, 0x2, R9 ;  /* 0x000000021a037824 */ /* 0x004fe400078e0209 */
[----:B------:R-:W2:Y:S01]  /*6770*/  LDC R26, c[0x0][0x268] ;  /* 0x00009a00ff1a7b82 */ /* 0x000ea20000000800 */
[C---:B----4-:R-:W-:Y:S02]  /*6780*/  LEA R6, P1, R18.reuse, R0, 0x1 ;  /* 0x0000000012067211 */ /* 0x050fe400078208ff */
[-C--:B------:R-:W-:Y:S02]  /*6790*/  LEA.HI.X.SX32 R5, R19, R2.reuse, 0x1, P2 ;  /* 0x0000000213057211 */ /* 0x080fe400010f0eff */
[----:B------:R-:W-:Y:S01]  /*67a0*/  LEA.HI.X.SX32 R7, R18, R2, 0x1, P1 ;  /* 0x0000000212077211 */ /* 0x000fe200008f0eff */
[----:B------:R4:W-:Y:S04]  /*67b0*/  STL.64 [R1+0xb78], R14 ;  /* 0x000b780e01007387 */ /* 0x0009e80000100a00 */
[----:B------:R1:W-:Y:S01]  /*67c0*/  STL.64 [R1+0xb58], R4 ;  /* 0x000b580401007387 */ /* 0x0003e20000100a00 */
[----:B------:R-:W-:-:S03]  /*67d0*/  LEA R16, P0, R20, R0, 0x1 ;  /* 0x0000000014107211 */ /* 0x000fc600078008ff */
[----:B------:R0:W-:Y:S01]  /*67e0*/  STL.64 [R1+0xb68], R6 ;  /* 0x000b680601007387 */ /* 0x0001e20000100a00 */
[C---:B----4-:R-:W-:Y:S02]  /*67f0*/  LEA R14, P1, R21.reuse, R0, 0x1 ;  /* 0x00000000150e7211 */ /* 0x050fe400078208ff */
[-C--:B------:R-:W-:Y:S02]  /*6800*/  LEA.HI.X.SX32 R17, R20, R2.reuse, 0x1, P0 ;  /* 0x0000000214117211 */ /* 0x080fe400000f0eff */
[----:B------:R-:W-:Y:S01]  /*6810*/  LEA.HI.X.SX32 R15, R21, R2, 0x1, P1 ;  /* 0x00000002150f7211 */ /* 0x000fe200008f0eff */
[----:B-1----:R-:W4:Y:S01]  /*6820*/  LDL.LU R4, [R1] ;  /* 0x0000000001047983 */ /* 0x002f220000300800 */
[----:B--2---:R-:W-:Y:S02]  /*6830*/  LEA R3, R26, R3, 0x1 ;  /* 0x000000031a037211 */ /* 0x004fe400078e08ff */
[----:B------:R-:W-:Y:S01]  /*6840*/  MOV R5, R29 ;  /* 0x0000001d00057202 */ /* 0x000fe20000000f00 */
[----:B------:R-:W1:Y:S02]  /*6850*/  LDC R26, c[0x0][0x268] ;  /* 0x00009a00ff1a7b82 */ /* 0x000e640000000800 */
[----:B------:R-:W-:Y:S04]  /*6860*/  STL [R1+0x34], R3 ;  /* 0x0000340301007387 */ /* 0x000fe80000100800 */
[----:B------:R-:W-:Y:S04]  /*6870*/  STL.64 [R1+0x9b8], R16 ;  /* 0x0009b81001007387 */ /* 0x000fe80000100a00 */
[----:B------:R-:W-:Y:S01]  /*6880*/  STL.64 [R1+0x9b0], R14 ;  /* 0x0009b00e01007387 */ /* 0x000fe20000100a00 */
[----:B0-----:R-:W-:-:S04]  /*6890*/  LEA R6, P2, R22, R0, 0x1 ;  /* 0x0000000016067211 */ /* 0x001fc800078408ff */
[----:B------:R-:W-:-:S05]  /*68a0*/  LEA.HI.X.SX32 R7, R22, R2, 0x1, P2 ;  /* 0x0000000216077211 */ /* 0x000fca00010f0eff */
[----:B------:R0:W-:Y:S04]  /*68b0*/  STL.64 [R1+0x9a8], R6 ;  /* 0x0009a80601007387 */ /* 0x0001e80000100a00 */
[----:B------:R-:W2:Y:S04]  /*68c0*/  LDL.LU R20, [R1+0x10] ;  /* 0x0000100001147983 */ /* 0x000ea80000300800 */
[----:B------:R-:W2:Y:S01]  /*68d0*/  LDL.LU R19, [R1+0xc] ;  /* 0x00000c0001137983 */ /* 0x000ea20000300800 */
[----:B0-----:R-:W-:Y:S01]  /*68e0*/  IMAD.MOV.U32 R6, RZ, RZ, R28 ;  /* 0x000000ffff067224 */ /* 0x001fe200078e001c */
[----:B------:R-:W-:-:S04]  /*68f0*/  LEA R28, P0, R23, R0, 0x1 ;  /* 0x00000000171c7211 */ /* 0x000fc800078008ff */
[----:B------:R-:W-:-:S05]  /*6900*/  LEA.HI.X.SX32 R29, R23, R2, 0x1, P0 ;  /* 0x00000002171d7211 */ /* 0x000fca00000f0eff */
[----:B------:R0:W-:Y:S04]  /*6910*/  STL.64 [R1+0x928], R28 ;  /* 0x0009281c01007387 */ /* 0x0001e80000100a00 */
[----:B0-----:R-:W4:Y:S01]  /*6920*/  LDL.LU.64 R28, [R1+0x14e8] ;  /* 0x0014e800011c7983 */ /* 0x001f220000300a00 */
[----:B-1----:R-:W-:Y:S02]  /*6930*/  IMAD R3, R26, 0x2, R3 ;  /* 0x000000021a037824 */ /* 0x002fe400078e0203 */
[----:B------:R-:W0:Y:S03]  /*6940*/  LDC R26, c[0x0][0x268] ;  /* 0x00009a00ff1a7b82 */ /* 0x000e260000000800 */
[----:B0-----:R-:W-:-:S05]  /*6950*/  LEA R7, R26, R3, 0x1 ;  /* 0x000000031a077211 */ /* 0x001fca00078e08ff */
[----:B------:R-:W0:Y:S01]  /*6960*/  LDC R26, c[0x0][0x268] ;  /* 0x00009a00ff1a7b82 */ /* 0x000e220000000800 */
[CC--:B---3--:R-:W-:Y:S02]  /*6970*/  LEA R16, P1, R24.reuse, R0.reuse, 0x1 ;  /* 0x0000000018107211 */ /* 0x0c8fe400078208ff */
[C---:B------:R-:W-:Y:S02]  /*6980*/  LEA R14, P2, R25.reuse, R0, 0x1 ;  /* 0x00000000190e7211 */ /* 0x040fe400078408ff */
[-C--:B------:R-:W-:Y:S02]  /*6990*/  LEA.HI.X.SX32 R17, R24, R2.reuse, 0x1, P1 ;  /* 0x0000000218117211 */ /* 0x080fe400008f0eff */
[----:B------:R-:W-:-:S03]  /*69a0*/  LEA.HI.X.SX32 R15, R25, R2, 0x1, P2 ;  /* 0x00000002190f7211 */ /* 0x000fc600010f0eff */
[----:B------:R0:W-:Y:S01]  /*69b0*/  STL.64 [R1+0x920], R16 ;  /* 0x0009201001007387 */ /* 0x0001e20000100a00 */
[----:B------:R-:W-:-:S03]  /*69c0*/  LEA R12, P2, R27, R0, 0x1 ;  /* 0x000000001b0c7211 */ /* 0x000fc600078408ff */
[----:B------:R-:W-:Y:S01]  /*69d0*/  STL.64 [R1+0x918], R14 ;  /* 0x0009180e01007387 */ /* 0x000fe20000100a00 */
[----:B0-----:R-:W-:Y:S01]  /*69e0*/  IMAD R16, R26, 0x2, R7 ;  /* 0x000000021a107824 */ /* 0x001fe200078e0207 */
[----:B------:R-:W-:Y:S01]  /*69f0*/  MOV R17, R13 ;  /* 0x0000000d00117202 */ /* 0x000fe20000000f00 */
[----:B------:R-:W0:Y:S03]  /*6a00*/  LDC R26, c[0x0][0x268] ;  /* 0x00009a00ff1a7b82 */ /* 0x000e260000000800 */
[----:B------:R-:W-:Y:S01]  /*6a10*/  STL [R1+0x14d8], R16 ;  /* 0x0014d81001007387 */ /* 0x000fe20000100800 */
[CC--:B----4-:R-:W-:Y:S02]  /*6a20*/  LEA R24, P0, R29.reuse, R0.reuse, 0x1 ;  /* 0x000000001d187211 */ /* 0x0d0fe400078008ff */
[----:B------:R-:W-:Y:S02]  /*6a30*/  LEA R22, P1, R28, R0, 0x1 ;  /* 0x000000001c167211 */ /* 0x000fe400078208ff */
[----:B------:R-:W-:-:S03]  /*6a40*/  LEA.HI.X.SX32 R25, R29, R2, 0x1, P0 ;  /* 0x000000021d197211 */ /* 0x000fc600000f0eff */
[----:B------:R-:W-:Y:S04]  /*6a50*/  STL [R1+0x908], R22 ;  /* 0x0009081601007387 */ /* 0x000fe80000100800 */
[----:B------:R-:W-:Y:S04]  /*6a60*/  STL [R1+0x900], R12 ;  /* 0x0009000c01007387 */ /* 0x000fe80000100800 */
[----:B------:R-:W3:Y:S04]  /*6a70*/  LDL.LU R13, [R1+0x14e0] ;  /* 0x0014e000010d7983 */ /* 0x000ee80000300800 */
[----:B------:R1:W-:Y:S04]  /*6a80*/  STL.64 [R1+0x910], R24 ;  /* 0x0009101801007387 */ /* 0x0003e80000100a00 */
[----:B-1----:R-:W4:Y:S01]  /*6a90*/  LDL.LU R25, [R1+0x20] ;  /* 0x0000200001197983 */ /* 0x002f220000300800 */
[----:B------:R-:W-:Y:S01]  /*6aa0*/  LEA.HI.X.SX32 R17, R27, R2, 0x1, P2 ;  /* 0x000000021b117211 */ /* 0x000fe200010f0eff */
[----:B------:R-:W-:-:S02]  /*6ab0*/  IMAD.MOV.U32 R24, RZ, RZ, R22 ;  /* 0x000000ffff187224 */ /* 0x000fc400078e0016 */
[----:B------:R-:W-:Y:S01]  /*6ac0*/  IMAD R14, R11, 0x2, R27 ;  /* 0x000000020b0e7824 */ /* 0x000fe200078e021b */
[----:B----4-:R1:W-:Y:S04]  /*6ad0*/  STL [R1+0x14dc], R25 ;  /* 0x0014dc1901007387 */ /* 0x0103e80000100800 */
[----:B------:R-:W4:Y:S04]  /*6ae0*/  LDL.LU R22, [R1+0x1c] ;  /* 0x00001c0001167983 */ /* 0x000f280000300800 */
[----:B------:R-:W3:Y:S01]  /*6af0*/  LDL.LU R7, [R1+0x18] ;  /* 0x0000180001077983 */ /* 0x000ee20000300800 */
[----:B-1----:R-:W-:-:S02]  /*6b00*/  MOV R25, R23 ;  /* 0x0000001700197202 */ /* 0x002fc40000000f00 */
[----:B------:R-:W-:Y:S02]  /*6b10*/  LEA.HI.X.SX32 R25, R28, R2, 0x1, P1 ;  /* 0x000000021c197211 */ /* 0x000fe400008f0eff */
[----:B------:R-:W-:-:S03]  /*6b20*/  LEA R23, R11, R27, 0x1 ;  /* 0x0000001b0b177211 */ /* 0x000fc600078e08ff */
[----:B------:R1:W-:Y:S04]  /*6b30*/  STL [R1+0x90c], R25 ;  /* 0x00090c1901007387 */ /* 0x0003e80000100800 */
[----:B------:R2:W-:Y:S04]  /*6b40*/  STL [R1+0x904], R17 ;  /* 0x0009041101007387 */ /* 0x0005e80000100800 */
[----:B------:R-:W3:Y:S04]  /*6b50*/  LDL.LU R21, [R1+0x30] ;  /* 0x0000300001157983 */ /* 0x000ee80000300800 */
[----:B------:R-:W4:Y:S01]  /*6b60*/  LDL.LU R11, [R1+0x2c] ;  /* 0x00002c00010b7983 */ /* 0x000f220000300800 */
[----:B------:R-:W-:Y:S01]  /*6b70*/  IMAD R14, R8, 0x2, R14 ;  /* 0x00000002080e7824 */ /* 0x000fe200078e020e */
[----:B0-----:R-:W-:Y:S01]  /*6b80*/  LEA R15, R26, R16, 0x1 ;  /* 0x000000101a0f7211 */ /* 0x001fe200078e08ff */
[----:B------:R-:W-:Y:S01]  /*6b90*/  IMAD.MOV.U32 R16, RZ, RZ, R12 ;  /* 0x000000ffff107224 */ /* 0x000fe200078e000c */
[-C--:B------:R-:W-:Y:S01]  /*6ba0*/  LEA R24, P0, R23, R0.reuse, 0x1 ;  /* 0x0000000017187211 */ /* 0x080fe200078008ff */
[----:B------:R-:W0:Y:S01]  /*6bb0*/  LDC R26, c[0x0][0x268] ;  /* 0x00009a00ff1a7b82 */ /* 0x000e220000000800 */
[----:B------:R-:W-:-:S02]  /*6bc0*/  LEA R16, P1, R14, R0, 0x1 ;  /* 0x000000000e107211 */ /* 0x000fc400078208ff */
[-C--:B-1----:R-:W-:Y:S02]  /*6bd0*/  LEA.HI.X.SX32 R25, R23, R2.reuse, 0x1, P0 ;  /* 0x0000000217197211 */ /* 0x082fe400000f0eff */
[----:B--2---:R-:W-:-:S03]  /*6be0*/  LEA.HI.X.SX32 R17, R14, R2, 0x1, P1 ;  /* 0x000000020e117211 */ /* 0x004fc600008f0eff */
[----:B------:R-:W1:Y:S01]  /*6bf0*/  LDC R8, c[0x0][0x268] ;  /* 0x00009a00ff087b82 */ /* 0x000e620000000800 */
[----:B0-----:R-:W-:-:S05]  /*6c00*/  LEA R26, R26, R15, 0x1 ;  /* 0x0000000f1a1a7211 */ /* 0x001fca00078e08ff */
[----:B-1----:R-:W-:Y:S02]  /*6c10*/  IMAD R18, R8, 0x2, R26 ;  /* 0x0000000208127824 */ /* 0x002fe400078e021a */
[----:B------:R-:W0:Y:S01]  /*6c20*/  LDC R8, c[0x0][0x268] ;  /* 0x00009a00ff087b82 */ /* 0x000e220000000800 */
[----:B----4-:R-:W-:Y:S04]  /*6c30*/  STL.64 [R1+0x14d0], R10 ;  /* 0x0014d00a01007387 */ /* 0x010fe80000100a00 */
[----:B------:R-:W2:Y:S04]  /*6c40*/  LDL.LU R12, [R1+0x28] ;  /* 0x00002800010c7983 */ /* 0x000ea80000300800 */
[----:B------:R1:W-:Y:S04]  /*6c50*/  STL.64 [R1+0x8f8], R24 ;  /* 0x0008f81801007387 */ /* 0x0003e80000100a00 */
[----:B-1----:R-:W4:Y:S04]  /*6c60*/  LDL.LU R25, [R1+0x14dc] ;  /* 0x0014dc0001197983 */ /* 0x002f280000300800 */
[----:B------:R1:W-:Y:S04]  /*6c70*/  STL.64 [R1+0x8f0], R16 ;  /* 0x0008f01001007387 */ /* 0x0003e80000100a00 */
[----:B-1----:R-:W3:Y:S01]  /*6c80*/  LDL.LU R16, [R1+0x14d8] ;  /* 0x0014d80001107983 */ /* 0x002ee20000300800 */
[----:B0-----:R-:W-:Y:S01]  /*6c90*/  LEA R17, R8, R18, 0x1 ;  /* 0x0000001208117211 */ /* 0x001fe200078e08ff */
[----:B------:R-:W-:-:S02]  /*6ca0*/  IMAD.MOV.U32 R8, RZ, RZ, R6 ;  /* 0x000000ffff087224 */ /* 0x000fc400078e0006 */
[----:B------:R-:W0:Y:S01]  /*6cb0*/  LDC R6, c[0x0][0x268] ;  /* 0x00009a00ff067b82 */ /* 0x000e220000000800 */
[CC--:B------:R-:W-:Y:S02]  /*6cc0*/  LEA R28, P2, R4.reuse, R0.reuse, 0x1 ;  /* 0x00000000041c7211 */ /* 0x0c0fe400078408ff */
[----:B------:R-:W-:Y:S02]  /*6cd0*/  LEA R10, P0, R5, R0, 0x1 ;  /* 0x00000000050a7211 */ /* 0x000fe400078008ff */
[----:B------:R-:W-:-:S05]  /*6ce0*/  LEA.HI.X.SX32 R29, R4, R2, 0x1, P2 ;  /* 0x00000002041d7211 */ /* 0x000fca00010f0eff */
[----:B------:R1:W-:Y:S04]  /*6cf0*/  STL.64 [R1+0x8e8], R28 ;  /* 0x0008e81c01007387 */ /* 0x0003e80000100a00 */
[----:B------:R-:W-:Y:S04]  /*6d00*/  STL [R1+0x8e0], R10 ;  /* 0x0008e00a01007387 */ /* 0x000fe80000100800 */
[----:B------:R-:W2:Y:S04]  /*6d10*/  LDL.LU R24, [R1+0x44] ;  /* 0x0000440001187983 */ /* 0x000ea80000300800 */
[----:B------:R-:W2:Y:S01]  /*6d20*/  LDL.LU R23, [R1+0x40] ;  /* 0x0000400001177983 */ /* 0x000ea20000300800 */
[----:B0-----:R-:W-:-:S03]  /*6d30*/  IMAD R27, R6, 0x2, R17 ;  /* 0x00000002061b7824 */ /* 0x001fc600078e0211 */
[----:B------:R-:W2:Y:S01]  /*6d40*/  LDL.LU R14, [R1+0x3c] ;  /* 0x00003c00010e7983 */ /* 0x000ea20000300800 */
[----:B------:R-:W0:Y:S01]  /*6d50*/  LDC R6, c[0x0][0x268] ;  /* 0x00009a00ff067b82 */ /* 0x000e220000000800 */
[----:B-1----:R-:W-:Y:S02]  /*6d60*/  MOV R29, R5 ;  /* 0x00000005001d7202 */ /* 0x002fe40000000f00 */
[-C--:B------:R-:W-:Y:S02]  /*6d70*/  LEA R28, P1, R20, R0.reuse, 0x1 ;  /* 0x00000000141c7211 */ /* 0x080fe400078208ff */
[----:B------:R-:W-:-:S04]  /*6d80*/  LEA R4, P2, R19, R0, 0x1 ;  /* 0x0000000013047211 */ /* 0x000fc800078408ff */
[----:B------:R-:W-:Y:S01]  /*6d90*/  LEA.HI.X.SX32 R5, R19, R2, 0x1, P2 ;  /* 0x0000000213057211 */ /* 0x000fe200010f0eff */
[----:B---3--:R1:W-:Y:S02]  /*6da0*/  STL.64 [R1+0x14a8], R16 ;  /* 0x0014a81001007387 */ /* 0x0083e40000100a00 */
[----:B-1----:R-:W-:Y:S01]  /*6db0*/  MOV R16, R10 ;  /* 0x0000000a00107202 */ /* 0x002fe20000000f00 */
[----:B------:R-:W-:Y:S02]  /*6dc0*/  IMAD.MOV.U32 R17, RZ, RZ, R11 ;  /* 0x000000ffff117224 */ /* 0x000fe400078e000b */
[----:B------:R-:W3:Y:S01]  /*6dd0*/  LDL.LU.64 R10, [R1+0x14d0] ;  /* 0x0014d000010a7983 */ /* 0x000ee20000300a00 */
[-C--:B------:R-:W-:Y:S02]  /*6de0*/  LEA.HI.X.SX32 R17, R29, R2.reuse, 0x1, P0 ;  /* 0x000000021d117211 */ /* 0x080fe400000f0eff */
[----:B------:R-:W-:Y:S02]  /*6df0*/  LEA.HI.X.SX32 R29, R20, R2, 0x1, P1 ;  /* 0x00000002141d7211 */ /* 0x000fe400008f0eff */
[----:B0-----:R-:W-:-:S02]  /*6e00*/  LEA R20, R6, R27, 0x1 ;  /* 0x0000001b06147211 */ /* 0x001fc400078e08ff */
[----:B------:R-:W0:Y:S01]  /*6e10*/  LDC R6, c[0x0][0x268] ;  /* 0x00009a00ff067b82 */ /* 0x000e220000000800 */
[----:B------:R1:W-:Y:S01]  /*6e20*/  STL [R1+0x8e4], R17 ;  /* 0x0008e41101007387 */ /* 0x0003e20000100800 */
[----:B------:R-:W-:-:S03]  /*6e30*/  LEA R16, P1, R22, R0, 0x1 ;  /* 0x0000000016107211 */ /* 0x000fc600078208ff */
[----:B------:R-:W-:Y:S04]  /*6e40*/  STL.64 [R1+0x14b0], R26 ;  /* 0x0014b01a01007387 */ /* 0x000fe80000100a00 */
[----:B------:R4:W-:Y:S01]  /*6e50*/  STL.64 [R1+0x8d8], R28 ;  /* 0x0008d81c01007387 */ /* 0x0009e20000100a00 */
[----:B-1----:R-:W-:Y:S02]  /*6e60*/  LEA.HI.X.SX32 R17, R22, R2, 0x1, P1 ;  /* 0x0000000216117211 */ /* 0x002fe400008f0eff */
[----:B------:R-:W1:Y:S01]  /*6e70*/  LDC R22, c[0x0][0x268] ;  /* 0x00009a00ff167b82 */ /* 0x000e620000000800 */
[----:B0-----:R-:W-:-:S07]  /*6e80*/  IMAD R19, R6, 0x2, R20 ;  /* 0x0000000206137824 */ /* 0x001fce00078e0214 */
[----:B------:R-:W0:Y:S01]  /*6e90*/  LDC R6, c[0x0][0x268] ;  /* 0x00009a00ff067b82 */ /* 0x000e220000000800 */
[----:B----4-:R-:W-:-:S04]  /*6ea0*/  LEA R28, P0, R25, R0, 0x1 ;  /* 0x00000000191c7211 */ /* 0x010fc800078008ff */
[----:B------:R-:W-:Y:S02]  /*6eb0*/  LEA.HI.X.SX32 R29, R25, R2, 0x1, P0 ;  /* 0x00000002191d7211 */ /* 0x000fe400000f0eff */
[----:B------:R-:W-:Y:S02]  /*6ec0*/  MOV R25, R8 ;  /* 0x0000000800197202 */ /* 0x000fe40000000f00 */
[----:B------:R-:W4:Y:S01]  /*6ed0*/  LDC R8, c[0x0][0x268] ;  /* 0x00009a00ff087b82 */ /* 0x000f220000000800 */
[----:B------:R-:W-:Y:S04]  /*6ee0*/  STL.64 [R1+0x8d0], R4 ;  /* 0x0008d00401007387 */ /* 0x000fe80000100a00 */
[----:B------:R0:W-:Y:S01]  /*6ef0*/  STL.64 [R1+0x8c8], R28 ;  /* 0x0008c81c01007387 */ /* 0x0001e20000100a00 */
[----:B------:R-:W-:-:S02]  /*6f00*/  LEA R26, P0, R21, R0, 0x1 ;  /* 0x00000000151a7211 */ /* 0x000fc400078008ff */
[----:B0-----:R-:W-:Y:S02]  /*6f10*/  LEA R28, R6, R19, 0x1 ;  /* 0x00000013061c7211 */ /* 0x001fe400078e08ff */
[----:B------:R-:W-:Y:S01]  /*6f20*/  LEA R4, P2, R7, R0, 0x1 ;  /* 0x0000000007047211 */ /* 0x000fe200078408ff */
[----:B------:R-:W3:Y:S02]  /*6f30*/  LDL.LU R6, [R1+0x4c] ;  /* 0x00004c0001067983 */ /* 0x000ee40000300800 */
[----:B-1----:R-:W-:Y:S01]  /*6f40*/  IMAD R22, R22, 0x2, R28 ;  /* 0x0000000216167824 */ /* 0x002fe200078e021c */
[-C--:B------:R-:W-:Y:S01]  /*6f50*/  LEA.HI.X.SX32 R27, R21, R2.reuse, 0x1, P0 ;  /* 0x00000002151b7211 */ /* 0x080fe200000f0eff */
[----:B------:R2:W-:Y:S01]  /*6f60*/  STL.64 [R1+0x8c0], R16 ;  /* 0x0008c01001007387 */ /* 0x0005e20000100a00 */
[----:B------:R-:W-:Y:S01]  /*6f70*/  LEA.HI.X.SX32 R5, R7, R2, 0x1, P2 ;  /* 0x0000000207057211 */ /* 0x000fe200010f0eff */
[----:B----4-:R-:W-:Y:S02]  /*6f80*/  IMAD R21, R8, 0x2, R22 ;  /* 0x0000000208157824 */ /* 0x010fe400078e0216 */
[----:B------:R-:W0:Y:S01]  /*6f90*/  LDC R8, c[0x0][0x268] ;  /* 0x00009a00ff087b82 */ /* 0x000e220000000800 */
[----:B------:R-:W4:Y:S01]  /*6fa0*/  LDL.LU R7, [R1+0x48] ;  /* 0x0000480001077983 */ /* 0x000f220000300800 */
[----:B--2---:R-:W-:-:S04]  /*6fb0*/  LEA R16, P2, R12, R0, 0x1 ;  /* 0x000000000c107211 */ /* 0x004fc800078408ff */
[----:B------:R-:W-:Y:S02]  /*6fc0*/  LEA.HI.X.SX32 R17, R12, R2, 0x1, P2 ;  /* 0x000000020c117211 */ /* 0x000fe400010f0eff */
[----:B------:R-:W1:Y:S01]  /*6fd0*/  LDC R12, c[0x0][0x268] ;  /* 0x00009a00ff0c7b82 */ /* 0x000e620000000800 */
[----:B------:R-:W-:Y:S04]  /*6fe0*/  STL.64 [R1+0x8b8], R4 ;  /* 0x0008b80401007387 */ /* 0x000fe80000100a00 */
[----:B------:R-:W-:Y:S04]  /*6ff0*/  STL.64 [R1+0x14c8], R18 ;  /* 0x0014c81201007387 */ /* 0x000fe80000100a00 */
[----:B------:R2:W-:Y:S01]  /*7000*/  STL.64 [R1+0x8b0], R26 ;  /* 0x0008b01a01007387 */ /* 0x0005e20000100a00 */
[----:B0-----:R-:W-:-:S02]  /*7010*/  LEA R29, R8, R21, 0x1 ;  /* 0x00000015081d7211 */ /* 0x001fc400078e08ff */
[----:B--2---:R-:W-:-:S04]  /*7020*/  LEA R26, P0, R24, R0, 0x1 ;  /* 0x00000000181a7211 */ /* 0x004fc800078008ff */
[----:B------:R-:W-:Y:S01]  /*7030*/  LEA.HI.X.SX32 R27, R24, R2, 0x1, P0 ;  /* 0x00000002181b7211 */ /* 0x000fe200000f0eff */
[----:B-1----:R-:W-:Y:S01]  /*7040*/  IMAD R24, R12, 0x2, R29 ;  /* 0x000000020c187824 */ /* 0x002fe200078e021d */
[----:B---3--:R-:W-:-:S04]  /*7050*/  LEA R4, P1, R11, R0, 0x1 ;  /* 0x000000000b047211 */ /* 0x008fc800078208ff */
[----:B------:R-:W-:Y:S02]  /*7060*/  LEA.HI.X.SX32 R5, R11, R2, 0x1, P1 ;  /* 0x000000020b057211 */ /* 0x000fe400008f0eff */
[----:B------:R-:W-:-:S03]  /*7070*/  LEA R18, P1, R23, R0, 0x1 ;  /* 0x0000000017127211 */ /* 0x000fc600078208ff */
[----:B------:R0:W-:Y:S01]  /*7080*/  STL.64 [R1+0x8a8], R4 ;  /* 0x0008a80401007387 */ /* 0x0001e20000100a00 */
[----:B------:R-:W-:Y:S02]  /*7090*/  LEA.HI.X.SX32 R19, R23, R2, 0x1, P1 ;  /* 0x0000000217137211 */ /* 0x000fe400008f0eff */
[----:B------:R-:W1:Y:S01]  /*70a0*/  LDC R23, c[0x0][0x268] ;  /* 0x00009a00ff177b82 */ /* 0x000e620000000800 */
[----:B0-----:R-:W2:Y:S04]  /*70b0*/  LDL.LU R4, [R1+0x60] ;  /* 0x0000600001047983 */ /* 0x001ea80000300800 */
[----:B------:R-:W3:Y:S04]  /*70c0*/  LDL.LU R11, [R1+0x5c] ;  /* 0x00005c00010b7983 */ /* 0x000ee80000300800 */
[----:B------:R0:W-:Y:S04]  /*70d0*/  STL.64 [R1+0x8a0], R16 ;  /* 0x0008a01001007387 */ /* 0x0001e80000100a00 */
[----:B------:R-:W2:Y:S04]  /*70e0*/  LDL.LU R5, [R1+0x78] ;  /* 0x0000780001057983 */ /* 0x000ea80000300800 */
[----:B------:R-:W2:Y:S01]  /*70f0*/  LDL.LU R8, [R1+0x74] ;  /* 0x0000740001087983 */ /* 0x000ea20000300800 */
[----:B0-----:R-:W-:-:S03]  /*7100*/  LEA R16, P2, R14, R0, 0x1 ;  /* 0x000000000e107211 */ /* 0x001fc600078408ff */
[----:B------:R0:W-:Y:S01]  /*7110*/  STL.64 [R1+0x14a0], R20 ;  /* 0x0014a01401007387 */ /* 0x0001e20000100a00 */
[----:B------:R-:W-:-:S03]  /*7120*/  LEA.HI.X.SX32 R17, R14, R2, 0x1, P2 ;  /* 0x000000020e117211 */ /* 0x000fc600010f0eff */
[----:B0-----:R-:W2:Y:S04]  /*7130*/  LDL.LU R20, [R1+0x7c] ;  /* 0x00007c0001147983 */ /* 0x001ea80000300800 */
[----:B------:R-:W-:Y:S04]  /*7140*/  STL.64 [R1+0x898], R26 ;  /* 0x0008981a01007387 */ /* 0x000fe80000100a00 */
[----:B------:R-:W2:Y:S04]  /*7150*/  LDL.LU R12, [R1+0x88] ;  /* 0x00008800010c7983 */ /* 0x000ea80000300800 */
[----:B------:R-:W-:Y:S04]  /*7160*/  STL.64 [R1+0x890], R18 ;  /* 0x0008901201007387 */ /* 0x000fe80000100a00 */
[----:B------:R-:W2:Y:S04]  /*7170*/  LDL.LU R21, [R1+0x84] ;  /* 0x0000840001157983 */ /* 0x000ea80000300800 */
[----:B------:R-:W-:Y:S04]  /*7180*/  STL.64 [R1+0x888], R16 ;  /* 0x0008881001007387 */ /* 0x000fe80000100a00 */
[----:B------:R-:W2:Y:S04]  /*7190*/  LDL.LU R14, [R1+0x70] ;  /* 0x00007000010e7983 */ /* 0x000ea80000300800 */
[----:B------:R0:W-:Y:S04]  /*71a0*/  STL.64 [R1+0x1498], R28 ;  /* 0x0014981c01007387 */ /* 0x0001e80000100a00 */
[----:B0-----:R-:W3:Y:S01]  /*71b0*/  LDL.LU R29, [R1+0x50] ;  /* 0x00005000011d7983 */ /* 0x001ee20000300800 */
[----:B------:R-:W-:-:S04]  /*71c0*/  LEA R18, P1, R6, R0, 0x1 ;  /* 0x0000000006127211 */ /* 0x000fc800078208ff */
[----:B------:R-:W-:Y:S02]  /*71d0*/  LEA.HI.X.SX32 R19, R6, R2, 0x1, P1 ;  /* 0x0000000206137211 */ /* 0x000fe400008f0eff */
[----:B------:R-:W0:Y:S01]  /*71e0*/  LDC R6, c[0x0][0x268] ;  /* 0x00009a00ff067b82 */ /* 0x000e220000000800 */
[----:B----4-:R-:W-:Y:S02]  /*71f0*/  LEA R16, P2, R7, R0, 0x1 ;  /* 0x0000000007107211 */ /* 0x010fe400078408ff */
[----:B-1----:R-:W-:Y:S02]  /*7200*/  LEA R23, R23, R24, 0x1 ;  /* 0x0000001817177211 */ /* 0x002fe400078e08ff */
[----:B------:R-:W-:-:S03]  /*7210*/  LEA.HI.X.SX32 R17, R7, R2, 0x1, P2 ;  /* 0x0000000207117211 */ /* 0x000fc600010f0eff */
[----:B0-----:R-:W-:Y:S02]  /*7220*/  IMAD R7, R6, 0x2, R23 ;  /* 0x0000000206077824 */ /* 0x001fe400078e0217 */
[----:B------:R-:W0:Y:S02]  /*7230*/  LDC R6, c[0x0][0x268] ;  /* 0x00009a00ff067b82 */ /* 0x000e240000000800 */
[----:B0-----:R-:W-:-:S06]  /*7240*/  IMAD R6, R6, 0x2, R7 ;  /* 0x0000000206067824 */ /* 0x001fcc00078e0207 */
[----:B------:R-:W0:Y:S01]  /*7250*/  LDC R7, c[0x0][0x268] ;  /* 0x00009a00ff077b82 */ /* 0x000e220000000800 */
[----:B---3--:R-:W-:-:S04]  /*7260*/  LEA R26, P0, R29, R0, 0x1 ;  /* 0x000000001d1a7211 */ /* 0x008fc800078008ff */
[----:B------:R-:W-:-:S05]  /*7270*/  LEA.HI.X.SX32 R27, R29, R2, 0x1, P0 ;  /* 0x000000021d1b7211 */ /* 0x000fca00000f0eff */
[----:B------:R1:W-:Y:S04]  /*7280*/  STL.64 [R1+0x880], R26 ;  /* 0x0008801a01007387 */ /* 0x0003e80000100a00 */
[----:B-1----:R-:W3:Y:S04]  /*7290*/  LDL.LU R26, [R1+0x80] ;  /* 0x00008000011a7983 */ /* 0x002ee80000300800 */
[----:B------:R-:W-:Y:S04]  /*72a0*/  STL.64 [R1+0x878], R18 ;  /* 0x0008781201007387 */ /* 0x000fe80000100a00 */
[----:B------:R-:W4:Y:S04]  /*72b0*/  LDL.LU R27, [R1+0x68] ;  /* 0x00006800011b7983 */ /* 0x000f280000300800 */
[----:B------:R1:W-:Y:S02]  /*72c0*/  STL.64 [R1+0x870], R16 ;  /* 0x0008701001007387 */ /* 0x0003e40000100a00 */
[----:B-1----:R-:W-:-:S04]  /*72d0*/  LEA R16, P2, R11, R0, 0x1 ;  /* 0x000000000b107211 */ /* 0x002fc800078408ff */
[----:B------:R-:W-:Y:S02]  /*72e0*/  LEA.HI.X.SX32 R17, R11, R2, 0x1, P2 ;  /* 0x000000020b117211 */ /* 0x000fe400010f0eff */
[----:B0-----:R-:W-:Y:S02]  /*72f0*/  LEA R11, R7, R6, 0x1 ;  /* 0x00000006070b7211 */ /* 0x001fe400078e08ff */
[----:B------:R-:W0:Y:S01]  /*7300*/  LDC R7, c[0x0][0x268] ;  /* 0x00009a00ff077b82 */ /* 0x000e220000000800 */
[----:B--2---:R-:W-:-:S04]  /*7310*/  LEA R18, P1, R4, R0, 0x1 ;  /* 0x0000000004127211 */ /* 0x004fc800078208ff */
[----:B------:R-:W-:Y:S02]  /*7320*/  LEA.HI.X.SX32 R19, R4, R2, 0x1, P1 ;  /* 0x0000000204137211 */ /* 0x000fe400008f0eff */
[----:B------:R-:W-:Y:S02]  /*7330*/  LEA R28, P0, R25, R0, 0x1 ;  /* 0x00000000191c7211 */ /* 0x000fe400078008ff */
[----:B------:R-:W-:Y:S02]  /*7340*/  MOV R29, R25 ;  /* 0x00000019001d7202 */ /* 0x000fe40000000f00 */
[----:B------:R-:W2:Y:S01]  /*7350*/  LDL.LU R25, [R1+0x58] ;  /* 0x0000580001197983 */ /* 0x000ea20000300800 */
[----:B0-----:R-:W-:Y:S02]  /*7360*/  IMAD R4, R7, 0x2, R11 ;  /* 0x0000000207047824 */ /* 0x001fe400078e020b */
[----:B------:R-:W0:Y:S01]  /*7370*/  LDC R7, c[0x0][0x268] ;  /* 0x00009a00ff077b82 */ /* 0x000e220000000800 */
[----:B------:R-:W-:-:S05]  /*7380*/  LEA.HI.X.SX32 R29, R29, R2, 0x1, P0 ;  /* 0x000000021d1d7211 */ /* 0x000fca00000f0eff */
[----:B------:R-:W-:Y:S04]  /*7390*/  STL.64 [R1+0x868], R28 ;  /* 0x0008681c01007387 */ /* 0x000fe80000100a00 */
[----:B------:R-:W-:Y:S04]  /*73a0*/  STL.64 [R1+0x860], R18 ;  /* 0x0008601201007387 */ /* 0x000fe80000100a00 */
[----:B------:R1:W-:Y:S02]  /*73b0*/  STL.64 [R1+0x858], R16 ;  /* 0x0008581001007387 */ /* 0x0003e40000100a00 */
[----:B-1----:R-:W-:-:S04]  /*73c0*/  LEA R16, P2, R8, R0, 0x1 ;  /* 0x0000000008107211 */ /* 0x002fc800078408ff */
[----:B------:R-:W-:Y:S02]  /*73d0*/  LEA.HI.X.SX32 R17, R8, R2, 0x1, P2 ;  /* 0x0000000208117211 */ /* 0x000fe400010f0eff */
[----:B0-----:R-:W-:Y:S02]  /*73e0*/  LEA R8, R7, R4, 0x1 ;  /* 0x0000000407087211 */ /* 0x001fe400078e08ff */
[----:B------:R-:W0:Y:S01]  /*73f0*/  LDC R7, c[0x0][0x268] ;  /* 0x00009a00ff077b82 */ /* 0x000e220000000800 */
[CC--:B------:R-:W-:Y:S02]  /*7400*/  LEA R18, P0, R20.reuse, R0.reuse, 0x1 ;  /* 0x0000000014127211 */ /* 0x0c0fe400078008ff */
[C---:B------:R-:W-:Y:S02]  /*7410*/  LEA R28, P1, R5.reuse, R0, 0x1 ;  /* 0x00000000051c7211 */ /* 0x040fe400078208ff */
[-C--:B------:R-:W-:Y:S02]  /*7420*/  LEA.HI.X.SX32 R19, R20, R2.reuse, 0x1, P0 ;  /* 0x0000000214137211 */ /* 0x080fe400000f0eff */
[----:B------:R-:W-:Y:S01]  /*7430*/  LEA.HI.X.SX32 R29, R5, R2, 0x1, P1 ;  /* 0x00000002051d7211 */ /* 0x000fe200008f0eff */
[----:B------:R-:W1:Y:S02]  /*7440*/  LDC R20, c[0x0][0x268] ;  /* 0x00009a00ff147b82 */ /* 0x000e640000000800 */
[----:B------:R0:W-:Y:S01]  /*7450*/  STL.64 [R1+0x850], R18 ;  /* 0x0008501201007387 */ /* 0x0001e20000100a00 */
[----:B------:R-:W-:-:S03]  /*7460*/  LEA R4, P2, R14, R0, 0x1 ;  /* 0x000000000e047211 */ /* 0x000fc600078408ff */
[----:B0-----:R-:W2:Y:S04]  /*7470*/  LDL.LU.64 R18, [R1+0x14c8] ;  /* 0x0014c80001127983 */ /* 0x001ea80000300a00 */
[----:B------:R0:W-:Y:S04]  /*7480*/  STL.64 [R1+0x848], R28 ;  /* 0x0008481c01007387 */ /* 0x0001e80000100a00 */
[----:B------:R0:W-:Y:S01]  /*7490*/  STL.64 [R1+0x840], R16 ;  /* 0x0008401001007387 */ /* 0x0001e20000100a00 */
[----:B------:R-:W-:Y:S01]  /*74a0*/  IMAD R7, R7, 0x2, R8 ;  /* 0x0000000207077824 */ /* 0x000fe200078e0208 */
[----:B0-----:R-:W-:-:S02]  /*74b0*/  LEA R28, P0, R12, R0, 0x1 ;  /* 0x000000000c1c7211 */ /* 0x001fc400078008ff */
[C---:B------:R-:W-:Y:S02]  /*74c0*/  LEA R16, P1, R21.reuse, R0, 0x1 ;  /* 0x0000000015107211 */ /* 0x040fe400078208ff */
[-C--:B------:R-:W-:Y:S02]  /*74d0*/  LEA.HI.X.SX32 R29, R12, R2.reuse, 0x1, P0 ;  /* 0x000000020c1d7211 */ /* 0x080fe400000f0eff */
[-C--:B------:R-:W-:Y:S01]  /*74e0*/  LEA.HI.X.SX32 R17, R21, R2.reuse, 0x1, P1 ;  /* 0x0000000215117211 */ /* 0x080fe200008f0eff */
[----:B------:R-:W0:Y:S01]  /*74f0*/  LDC R12, c[0x0][0x268] ;  /* 0x00009a00ff0c7b82 */ /* 0x000e220000000800 */
[----:B------:R-:W-:Y:S01]  /*7500*/  LEA.HI.X.SX32 R5, R14, R2, 0x1, P2 ;  /* 0x000000020e057211 */ /* 0x000fe200010f0eff */
[----:B------:R-:W2:Y:S04]  /*7510*/  LDL.LU R21, [R1+0x34] ;  /* 0x0000340001157983 */ /* 0x000ea80000300800 */
[----:B------:R1:W-:Y:S04]  /*7520*/  STL.64 [R1+0x838], R28 ;  /* 0x0008381c01007387 */ /* 0x0003e80000100a00 */
[----:B------:R-:W-:Y:S04]  /*7530*/  STL.64 [R1+0x830], R16 ;  /* 0x0008301001007387 */ /* 0x000fe80000100a00 */
[----:B------:R-:W-:Y:S04]  /*7540*/  STL.64 [R1+0x1488], R6 ;  /* 0x0014880601007387 */ /* 0x000fe80000100a00 */
[----:B------:R3:W-:Y:S01]  /*7550*/  STL.64 [R1+0x828], R4 ;  /* 0x0008280401007387 */ /* 0x0007e20000100a00 */
[----:B-1----:R-:W-:-:S04]  /*7560*/  LEA R28, P1, R13, R0, 0x1 ;  /* 0x000000000d1c7211 */ /* 0x002fc800078208ff */
[----:B------:R-:W-:Y:S02]  /*7570*/  LEA.HI.X.SX32 R29, R13, R2, 0x1, P1 ;  /* 0x000000020d1d7211 */ /* 0x000fe400008f0eff */
[----:B---3--:R-:W-:-:S04]  /*7580*/  LEA R4, P0, R26, R0, 0x1 ;  /* 0x000000001a047211 */ /* 0x008fc800078008ff */
[----:B------:R-:W-:-:S05]  /*7590*/  LEA.HI.X.SX32 R5, R26, R2, 0x1, P0 ;  /* 0x000000021a057211 */ /* 0x000fca00000f0eff */
[----:B------:R1:W-:Y:S04]  /*75a0*/  STL.64 [R1+0x820], R4 ;  /* 0x0008200401007387 */ /* 0x0003e80000100a00 */
[----:B-1----:R-:W3:Y:S04]  /*75b0*/  LDL.LU.64 R4, [R1+0x14c0] ;  /* 0x0014c00001047983 */ /* 0x002ee80000300a00 */
[----:B------:R-:W3:Y:S01]  /*75c0*/  LDL.LU R13, [R1+0x14b8] ;  /* 0x0014b800010d7983 */ /* 0x000ee20000300800 */
[----:B0-----:R-:W-:Y:S02]  /*75d0*/  LEA R14, R12, R7, 0x1 ;  /* 0x000000070c0e7211 */ /* 0x001fe400078e08ff */
[----:B------:R-:W0:Y:S03]  /*75e0*/  LDC R12, c[0x0][0x268] ;  /* 0x00009a00ff0c7b82 */ /* 0x000e260000000800 */
[----:B0-----:R-:W-:-:S05]  /*75f0*/  IMAD R14, R12, 0x2, R14 ;  /* 0x000000020c0e7824 */ /* 0x001fca00078e020e */
[----:B------:R-:W0:Y:S01]  /*7600*/  LDC R12, c[0x0][0x268] ;  /* 0x00009a00ff0c7b82 */ /* 0x000e220000000800 */
[----:B----4-:R-:W-:-:S04]  /*7610*/  LEA R16, P2, R27, R0, 0x1 ;  /* 0x000000001b107211 */ /* 0x010fc800078408ff */
[----:B------:R-:W-:Y:S02]  /*7620*/  LEA.HI.X.SX32 R17, R27, R2, 0x1, P2 ;  /* 0x000000021b117211 */ /* 0x000fe400010f0eff */
[----:B0-----:R-:W-:-:S05]  /*7630*/  LEA R12, R12, R14, 0x1 ;  /* 0x0000000e0c0c7211 */ /* 0x001fca00078e08ff */
[----:B------:R-:W-:Y:S02]  /*7640*/  IMAD R6, R20, 0x2, R12 ;  /* 0x0000000214067824 */ /* 0x000fe400078e020c */
[----:B------:R-:W0:Y:S01]  /*7650*/  LDC R20, c[0x0][0x268] ;  /* 0x00009a00ff147b82 */ /* 0x000e220000000800 */
[C---:B--2---:R-:W-:Y:S01]  /*7660*/  LEA R26, P0, R25.reuse, R0, 0x1 ;  /* 0x00000000191a7211 */ /* 0x044fe200078008ff */
[----:B------:R3:W-:Y:S04]  /*7670*/  STL.64 [R1+0x818], R28 ;  /* 0x0008181c01007387 */ /* 0x0007e80000100a00 */
[----:B------:R1:W-:Y:S01]  /*7680*/  STL.64 [R1+0x810], R16 ;  /* 0x0008101001007387 */ /* 0x0003e20000100a00 */
[----:B------:R-:W-:Y:S02]  /*7690*/  LEA.HI.X.SX32 R27, R25, R2, 0x1, P0 ;  /* 0x00000002191b7211 */ /* 0x000fe400000f0eff */
[----:B------:R-:W2:Y:S01]  /*76a0*/  LDC R25, c[0x0][0x268] ;  /* 0x00009a00ff197b82 */ /* 0x000ea20000000800 */
[----:B---3--:R-:W-:-:S02]  /*76b0*/  LEA R28, P1, R5, R0, 0x1 ;  /* 0x00000000051c7211 */ /* 0x008fc400078208ff */
[C---:B-1----:R-:W-:Y:S02]  /*76c0*/  LEA R16, P2, R4.reuse, R0, 0x1 ;  /* 0x0000000004107211 */ /* 0x042fe400078408ff */
[-C--:B------:R-:W-:Y:S01]  /*76d0*/  LEA.HI.X.SX32 R29, R5, R2.reuse, 0x1, P1 ;  /* 0x00000002051d7211 */ /* 0x080fe200008f0eff */
[----:B------:R-:W-:Y:S01]  /*76e0*/  STL.64 [R1+0x1480], R12 ;  /* 0x0014800c01007387 */ /* 0x000fe20000100a00 */
[----:B------:R-:W-:Y:S02]  /*76f0*/  LEA.HI.X.SX32 R17, R4, R2, 0x1, P2 ;  /* 0x0000000204117211 */ /* 0x000fe400010f0eff */
[----:B0-----:R-:W-:Y:S01]  /*7700*/  LEA R20, R20, R4, 0x1 ;  /* 0x0000000414147211 */ /* 0x001fe200078e08ff */
[----:B------:R0:W-:Y:S04]  /*7710*/  STL.64 [R1+0x808], R26 ;  /* 0x0008081a01007387 */ /* 0x0001e80000100a00 */
[----:B0-----:R-:W3:Y:S04]  /*7720*/  LDL.LU.64 R26, [R1+0x14b0] ;  /* 0x0014b000011a7983 */ /* 0x001ee80000300a00 */
[----:B------:R-:W-:Y:S04]  /*7730*/  STL.64 [R1+0x800], R28 ;  /* 0x0008001c01007387 */ /* 0x000fe80000100a00 */
[----:B------:R0:W-:Y:S02]  /*7740*/  STL.64 [R1+0x7f8], R16 ;  /* 0x0007f81001007387 */ /* 0x0001e40000100a00 */
[----:B0-----:R-:W-:-:S04]  /*7750*/  LEA R16, P0, R20, R0, 0x1 ;  /* 0x0000000014107211 */ /* 0x001fc800078008ff */
[----:B------:R-:W-:Y:S01]  /*7760*/  LEA.HI.X.SX32 R17, R20, R2, 0x1, P0 ;  /* 0x0000000214117211 */ /* 0x000fe200000f0eff */
[----:B--2---:R-:W-:Y:S01]  /*7770*/  IMAD R5, R25, 0x2, R6 ;  /* 0x0000000219057824 */ /* 0x004fe200078e0206 */
[----:B------:R-:W0:Y:S03]  /*7780*/  LDC R20, c[0x0][0x268] ;  /* 0x00009a00ff147b82 */ /* 0x000e260000000800 */
[----:B------:R1:W-:Y:S05]  /*7790*/  STL.64 [R1+0x7f0], R16 ;  /* 0x0007f01001007387 */ /* 0x0003ea0000100a00 */
[----:B------:R-:W2:Y:S01]  /*77a0*/  LDC R25, c[0x0][0x268] ;  /* 0x00009a00ff197b82 */ /* 0x000ea20000000800 */
[----:B-1----:R-:W4:Y:S01]  /*77b0*/  LDL.LU.64 R16, [R1+0x14a8] ;  /* 0x0014a80001107983 */ /* 0x002f220000300a00 */
[----:B------:R-:W-:-:S06]  /*77c0*/  LEA R28, P1, R10, R0, 0x1 ;  /* 0x000000000a1c7211 */ /* 0x000fcc00078208ff */
[----:B------:R-:W1:Y:S01]  /*77d0*/  LDC R6, c[0x0][0x268] ;  /* 0x00009a00ff067b82 */ /* 0x000e620000000800 */
[----:B--2---:R-:W-:-:S07]  /*77e0*/  LEA R4, R25, R5, 0x1 ;  /* 0x0000000519047211 */ /* 0x004fce00078e08ff */
[----:B------:R-:W2:Y:S01]  /*77f0*/  LDC R25, c[0x0][0x268] ;  /* 0x00009a00ff197b82 */ /* 0x000ea20000000800 */
[----:B------:R-:W-:Y:S02]  /*7800*/  LEA.HI.X.SX32 R29, R10, R2, 0x1, P1 ;  /* 0x000000020a1d7211 */ /* 0x000fe400008f0eff */
[----:B------:R-:W-:-:S03]  /*7810*/  LEA R12, P2, R9, R0, 0x1 ;  /* 0x00000000090c7211 */ /* 0x000fc600078408ff */
[----:B------:R-:W-:Y:S01]  /*7820*/  STL.64 [R1+0x7e8], R28 ;  /* 0x0007e81c01007387 */ /* 0x000fe20000100a00 */
[----:B------:R-:W-:-:S03]  /*7830*/  LEA.HI.X.SX32 R13, R9, R2, 0x1, P2 ;  /* 0x00000002090d7211 */ /* 0x000fc600010f0eff */
[----:B------:R1:W-:Y:S01]  /*7840*/  STL.64 [R1+0x1490], R4 ;  /* 0x0014900401007387 */ /* 0x0003e20000100a00 */
[----:B--2---:R-:W-:Y:S01]  /*7850*/  IMAD R25, R25, 0x2, R9 ;  /* 0x0000000219197824 */ /* 0x004fe200078e0209 */
[----:B0-----:R-:W-:Y:S02]  /*7860*/  LEA R9, R20, R4, 0x1 ;  /* 0x0000000414097211 */ /* 0x001fe400078e08ff */
[----:B------:R-:W0:Y:S02]  /*7870*/  LDC R20, c[0x0][0x268] ;  /* 0x00009a00ff147b82 */ /* 0x000e240000000800 */
[-C--:B-1----:R-:W-:Y:S02]  /*7880*/  LEA R4, P0, R25, R0.reuse, 0x1 ;  /* 0x0000000019047211 */ /* 0x082fe400078008ff */
[----:B------:R-:W-:Y:S02]  /*7890*/  LEA R28, P1, R21, R0, 0x1 ;  /* 0x00000000151c7211 */ /* 0x000fe400078208ff */
[----:B------:R-:W-:-:S02]  /*78a0*/  LEA.HI.X.SX32 R5, R25, R2, 0x1, P0 ;  /* 0x0000000219057211 */ /* 0x000fc400000f0eff */
[----:B------:R-:W1:Y:S01]  /*78b0*/  LDC R25, c[0x0][0x268] ;  /* 0x00009a00ff197b82 */ /* 0x000e620000000800 */
[----:B------:R-:W-:-:S07]  /*78c0*/  LEA.HI.X.SX32 R29, R21, R2, 0x1, P1 ;  /* 0x00000002151d7211 */ /* 0x000fce00008f0eff */
[----:B------:R-:W2:Y:S01]  /*78d0*/  LDC R21, c[0x0][0x268] ;  /* 0x00009a00ff157b82 */ /* 0x000ea20000000800 */
[----:B------:R-:W-:Y:S01]  /*78e0*/  IMAD R10, R6, 0x2, R9 ;  /* 0x00000002060a7824 */ /* 0x000fe200078e0209 */
[----:B------:R0:W-:Y:S04]  /*78f0*/  STL.64 [R1+0x7e0], R12 ;  /* 0x0007e00c01007387 */ /* 0x0001e80000100a00 */
[----:B------:R-:W-:Y:S01]  /*7900*/  STL.64 [R1+0x7d8], R4 ;  /* 0x0007d80401007387 */ /* 0x000fe20000100a00 */
[----:B0-----:R-:W-:Y:S01]  /*7910*/  LEA R20, R20, R3, 0x1 ;  /* 0x0000000314147211 */ /* 0x001fe200078e08ff */
[----:B------:R-:W0:Y:S02]  /*7920*/  LDC R6, c[0x0][0x268] ;  /* 0x00009a00ff067b82 */ /* 0x000e240000000800 */
[----:B------:R2:W-:Y:S01]  /*7930*/  STL.64 [R1+0x7d0], R28 ;  /* 0x0007d01c01007387 */ /* 0x0005e20000100a00 */
[----:B------:R-:W-:Y:S01]  /*7940*/  LEA R12, P2, R3, R0, 0x1 ;  /* 0x00000000030c7211 */ /* 0x000fe200078408ff */
[----:B-1----:R-:W-:-:S03]  /*7950*/  IMAD R25, R25, 0x2, R10 ;  /* 0x0000000219197824 */ /* 0x002fc600078e020a */
[----:B------:R-:W-:Y:S02]  /*7960*/  LEA.HI.X.SX32 R13, R3, R2, 0x1, P2 ;  /* 0x00000002030d7211 */ /* 0x000fe400010f0eff */
[C---:B--2---:R-:W-:Y:S02]  /*7970*/  LEA R28, P0, R20.reuse, R0, 0x1 ;  /* 0x00000000141c7211 */ /* 0x044fe400078008ff */
[----:B------:R-:W-:Y:S02]  /*7980*/  LEA R3, R21, R25, 0x1 ;  /* 0x0000001915037211 */ /* 0x000fe400078e08ff */
[----:B------:R-:W-:Y:S01]  /*7990*/  LEA.HI.X.SX32 R29, R20, R2, 0x1, P0 ;  /* 0x00000002141d7211 */ /* 0x000fe200000f0eff */
[----:B------:R-:W1:Y:S01]  /*79a0*/  LDC R21, c[0x0][0x268] ;  /* 0x00009a00ff157b82 */ /* 0x000e620000000800 */
[----:B------:R-:W-:Y:S04]  /*79b0*/  STL.64 [R1+0x7c8], R12 ;  /* 0x0007c80c01007387 */ /* 0x000fe80000100a00 */
[----:B------:R2:W-:Y:S03]  /*79c0*/  STL.64 [R1+0x7c0], R28 ;  /* 0x0007c01c01007387 */ /* 0x0005e60000100a00 */
[----:B--2---:R-:W2:Y:S01]  /*79d0*/  LDC R29, c[0x0][0x268] ;  /* 0x00009a00ff1d7b82 */ /* 0x004ea20000000800 */
[----:B------:R-:W-:-:S04]  /*79e0*/  LEA R4, P2, R15, R0, 0x1 ;  /* 0x000000000f047211 */ /* 0x000fc800078408ff */
[----:B------:R-:W-:Y:S01]  /*79f0*/  LEA.HI.X.SX32 R5, R15, R2, 0x1, P2 ;  /* 0x000000020f057211 */ /* 0x000fe200010f0eff */
[----:B-1----:R-:W-:Y:S01]  /*7a00*/  IMAD R15, R21, 0x2, R3 ;  /* 0x00000002150f7824 */ /* 0x002fe200078e0203 */
[----:B---3--:R-:W-:-:S04]  /*7a10*/  LEA R20, P0, R26, R0, 0x1 ;  /* 0x000000001a147211 */ /* 0x008fc800078008ff */
[----:B------:R-:W-:Y:S02]  /*7a20*/  LEA.HI.X.SX32 R21, R26, R2, 0x1, P0 ;  /* 0x000000021a157211 */ /* 0x000fe400000f0eff */
[-C--:B------:R-:W-:Y:S02]  /*7a30*/  LEA R28, P0, R27, R0.reuse, 0x1 ;  /* 0x000000001b1c7211 */ /* 0x080fe400078008ff */
[----:B----4-:R-:W-:-:S04]  /*7a40*/  LEA R12, P1, R16, R0, 0x1 ;  /* 0x00000000100c7211 */ /* 0x010fc800078208ff */
[----:B------:R-:W-:Y:S02]  /*7a50*/  LEA.HI.X.SX32 R13, R16, R2, 0x1, P1 ;  /* 0x00000002100d7211 */ /* 0x000fe400008f0eff */
[----:B--2---:R-:W-:Y:S02]  /*7a60*/  LEA R16, R29, R15, 0x1 ;  /* 0x0000000f1d107211 */ /* 0x004fe400078e08ff */
[----:B------:R-:W1:Y:S01]  /*7a70*/  LDC R29, c[0x0][0x268] ;  /* 0x00009a00ff1d7b82 */ /* 0x000e620000000800 */
[----:B------:R-:W-:Y:S04]  /*7a80*/  STL.64 [R1+0x7b8], R12 ;  /* 0x0007b80c01007387 */ /* 0x000fe80000100a00 */
[----:B------:R-:W-:Y:S04]  /*7a90*/  STL.64 [R1+0x7b0], R4 ;  /* 0x0007b00401007387 */ /* 0x000fe80000100a00 */
[----:B------:R2:W-:Y:S04]  /*7aa0*/  STL.64 [R1+0x7a8], R20 ;  /* 0x0007a81401007387 */ /* 0x0005e80000100a00 */
[----:B--2---:R-:W2:Y:S01]  /*7ab0*/  LDL.LU.64 R20, [R1+0x14a0] ;  /* 0x0014a00001147983 */ /* 0x004ea20000300a00 */
[----:B------:R-:W-:-:S02]  /*7ac0*/  LEA R12, P1, R18, R0, 0x1 ;  /* 0x00000000120c7211 */ /* 0x000fc400078208ff */
[C---:B------:R-:W-:Y:S02]  /*7ad0*/  LEA R4, P2, R17.reuse, R0, 0x1 ;  /* 0x0000000011047211 */ /* 0x040fe400078408ff */
[-C--:B------:R-:W-:Y:S02]  /*7ae0*/  LEA.HI.X.SX32 R13, R18, R2.reuse, 0x1, P1 ;  /* 0x00000002120d7211 */ /* 0x080fe400008f0eff */
[-C--:B------:R-:W-:Y:S01]  /*7af0*/  LEA.HI.X.SX32 R5, R17, R2.reuse, 0x1, P2 ;  /* 0x0000000211057211 */ /* 0x080fe200010f0eff */
[----:B-1----:R-:W-:Y:S01]  /*7b00*/  IMAD R17, R29, 0x2, R16 ;  /* 0x000000021d117824 */ /* 0x002fe200078e0210 */
[----:B------:R-:W-:Y:S01]  /*7b10*/  LEA.HI.X.SX32 R29, R27, R2, 0x1, P0 ;  /* 0x000000021b1d7211 */ /* 0x000fe200000f0eff */
[----:B------:R-:W-:Y:S04]  /*7b20*/  STL.64 [R1+0x7a0], R12 ;  /* 0x0007a00c01007387 */ /* 0x000fe80000100a00 */
[----:B------:R1:W-:Y:S04]  /*7b30*/  STL.64 [R1+0x798], R4 ;  /* 0x0007980401007387 */ /* 0x0003e80000100a00 */
[----:B------:R3:W-:Y:S04]  /*7b40*/  STL.64 [R1+0x1478], R16 ;  /* 0x0014781001007387 */ /* 0x0007e80000100a00 */
[----:B------:R4:W-:Y:S01]  /*7b50*/  STL.64 [R1+0x790], R28 ;  /* 0x0007901c01007387 */ /* 0x0009e20000100a00 */
[----:B0-----:R-:W-:-:S02]  /*7b60*/  LEA R18, R6, R17, 0x1 ;  /* 0x0000001106127211 */ /* 0x001fc400078e08ff */
[----:B------:R-:W0:Y:S01]  /*7b70*/  LDC R6, c[0x0][0x268] ;  /* 0x00009a00ff067b82 */ /* 0x000e220000000800 */
[----:B-1----:R-:W-:-:S07]  /*7b80*/  LEA R4, P2, R19, R0, 0x1 ;  /* 0x0000000013047211 */ /* 0x002fce00078408ff */
[----:B---3--:R-:W1:Y:S01]  /*7b90*/  LDC R16, c[0x0][0x268] ;  /* 0x00009a00ff107b82 */ /* 0x008e620000000800 */
[----:B----4-:R-:W3:Y:S01]  /*7ba0*/  LDL.LU.64 R28, [R1+0x1498] ;  /* 0x00149800011c7983 */ /* 0x010ee20000300a00 */
[----:B------:R-:W-:Y:S01]  /*7bb0*/  LEA.HI.X.SX32 R5, R19, R2, 0x1, P2 ;  /* 0x0000000213057211 */ /* 0x000fe200010f0eff */
[----:B0-----:R-:W-:-:S05]  /*7bc0*/  IMAD R19, R6, 0x2, R18 ;  /* 0x0000000206137824 */ /* 0x001fca00078e0212 */
[----:B------:R-:W0:Y:S01]  /*7bd0*/  LDC R6, c[0x0][0x268] ;  /* 0x00009a00ff067b82 */ /* 0x000e220000000800 */
[----:B--2---:R-:W-:-:S04]  /*7be0*/  LEA R12, P1, R20, R0, 0x1 ;  /* 0x00000000140c7211 */ /* 0x004fc800078208ff */
[----:B------:R-:W-:Y:S02]  /*7bf0*/  LEA.HI.X.SX32 R13, R20, R2, 0x1, P1 ;  /* 0x00000002140d7211 */ /* 0x000fe400008f0eff */
[----:B0-----:R-:W-:Y:S02]  /*7c00*/  LEA R20, R6, R19, 0x1 ;  /* 0x0000001306147211 */ /* 0x001fe400078e08ff */
[----:B------:R-:W0:Y:S01]  /*7c10*/  LDC R6, c[0x0][0x268] ;  /* 0x00009a00ff067b82 */ /* 0x000e220000000800 */
[----:B------:R2:W-:Y:S01]  /*7c20*/  STL.64 [R1+0x788], R12 ;  /* 0x0007880c01007387 */ /* 0x0005e20000100a00 */
[----:B------:R-:W-:-:S03]  /*7c30*/  LEA R26, P1, R22, R0, 0x1 ;  /* 0x00000000161a7211 */ /* 0x000fc600078208ff */
[----:B------:R3:W-:Y:S01]  /*7c40*/  STL.64 [R1+0x780], R4 ;  /* 0x0007800401007387 */ /* 0x0007e20000100a00 */
[----:B------:R-:W-:Y:S02]  /*7c50*/  LEA.HI.X.SX32 R27, R22, R2, 0x1, P1 ;  /* 0x00000002161b7211 */ /* 0x000fe400008f0eff */
[----:B--2---:R-:W-:-:S04]  /*7c60*/  LEA R12, P2, R21, R0, 0x1 ;  /* 0x00000000150c7211 */ /* 0x004fc800078408ff */
[----:B------:R-:W-:Y:S02]  /*7c70*/  LEA.HI.X.SX32 R13, R21, R2, 0x1, P2 ;  /* 0x00000002150d7211 */ /* 0x000fe400010f0eff */
[----:B---3--:R-:W-:-:S04]  /*7c80*/  LEA R4, P0, R28, R0, 0x1 ;  /* 0x000000001c047211 */ /* 0x008fc800078008ff */
[----:B------:R-:W-:Y:S01]  /*7c90*/  LEA.HI.X.SX32 R5, R28, R2, 0x1, P0 ;  /* 0x000000021c057211 */ /* 0x000fe200000f0eff */
[----:B0-----:R-:W-:Y:S01]  /*7ca0*/  IMAD R21, R6, 0x2, R20 ;  /* 0x0000000206157824 */ /* 0x001fe200078e0214 */
[----:B------:R-:W-:-:S03]  /*7cb0*/  LEA R6, P1, R24, R0, 0x1 ;  /* 0x0000000018067211 */ /* 0x000fc600078208ff */
[----:B------:R0:W-:Y:S01]  /*7cc0*/  STL.64 [R1+0x778], R4 ;  /* 0x0007780401007387 */ /* 0x0001e20000100a00 */
[----:B-1----:R-:W-:Y:S02]  /*7cd0*/  LEA R22, R16, R21, 0x1 ;  /* 0x0000001510167211 */ /* 0x002fe400078e08ff */
[----:B------:R-:W1:Y:S01]  /*7ce0*/  LDC R16, c[0x0][0x268] ;  /* 0x00009a00ff107b82 */ /* 0x000e620000000800 */
[----:B0-----:R-:W2:Y:S04]  /*7cf0*/  LDL.LU.64 R4, [R1+0x1490] ;  /* 0x0014900001047983 */ /* 0x001ea80000300a00 */
[----:B------:R-:W-:Y:S04]  /*7d00*/  STL.64 [R1+0x770], R26 ;  /* 0x0007701a01007387 */ /* 0x000fe80000100a00 */
[----:B------:R-:W-:Y:S04]  /*7d10*/  STL.64 [R1+0x768], R12 ;  /* 0x0007680c01007387 */ /* 0x000fe80000100a00 */
[----:B------:R0:W-:Y:S04]  /*7d20*/  STL.64 [R1+0x1470], R20 ;  /* 0x0014701401007387 */ /* 0x0001e80000100a00 */
[----:B------:R3:W-:Y:S01]  /*7d30*/  STL [R1+0x758], R6 ;  /* 0x0007580601007387 */ /* 0x0007e20000100800 */
[----:B0-----:R-:W-:Y:S01]  /*7d40*/  IMAD.MOV.U32 R20, RZ, RZ, R6 ;  /* 0x000000ffff147224 */ /* 0x001fe200078e0006 */
[----:B------:R-:W-:-:S02]  /*7d50*/  MOV R21, R7 ;  /* 0x0000000700157202 */ /* 0x000fc40000000f00 */
[----:B---3--:R-:W3:Y:S01]  /*7d60*/  LDL.LU.64 R6, [R1+0x1488] ;  /* 0x0014880001067983 */ /* 0x008ee20000300a00 */
[-C--:B------:R-:W-:Y:S02]  /*7d70*/  LEA R26, P0, R29, R0.reuse, 0x1 ;  /* 0x000000001d1a7211 */ /* 0x080fe400078008ff */
[----:B------:R-:W-:Y:S02]  /*7d80*/  LEA R12, P2, R23, R0, 0x1 ;  /* 0x00000000170c7211 */ /* 0x000fe400078408ff */
[-C--:B------:R-:W-:Y:S02]  /*7d90*/  LEA.HI.X.SX32 R27, R29, R2.reuse, 0x1, P0 ;  /* 0x000000021d1b7211 */ /* 0x080fe400000f0eff */
[----:B------:R-:W-:-:S03]  /*7da0*/  LEA.HI.X.SX32 R13, R23, R2, 0x1, P2 ;  /* 0x00000002170d7211 */ /* 0x000fc600010f0eff */
[----:B------:R0:W-:Y:S04]  /*7db0*/  STL.64 [R1+0x760], R26 ;  /* 0x0007601a01007387 */ /* 0x0001e80000100a00 */
[----:B------:R4:W-:Y:S01]  /*7dc0*/  STL.64 [R1+0x750], R12 ;  /* 0x0007500c01007387 */ /* 0x0009e20000100a00 */
[----:B0-----:R-:W0:Y:S03]  /*7dd0*/  LDC R26, c[0x0][0x268] ;  /* 0x00009a00ff1a7b82 */ /* 0x001e260000000800 */
[----:B----4-:R-:W4:Y:S01]  /*7de0*/  LDL.LU.64 R12, [R1+0x1480] ;  /* 0x00148000010c7983 */ /* 0x010f220000300a00 */
[----:B-1----:R-:W-:-:S04]  /*7df0*/  IMAD R16, R16, 0x2, R23 ;  /* 0x0000000210107824 */ /* 0x002fc800078e0217 */
[----:B------:R-:W-:Y:S01]  /*7e00*/  IMAD.MOV.U32 R27, RZ, RZ, R16 ;  /* 0x000000ffff1b7224 */ /* 0x000fe200078e0010 */
[----:B------:R-:W-:Y:S02]  /*7e10*/  LEA.HI.X.SX32 R21, R24, R2, 0x1, P1 ;  /* 0x0000000218157211 */ /* 0x000fe400008f0eff */
[----:B------:R-:W1:Y:S03]  /*7e20*/  LDC R24, c[0x0][0x268] ;  /* 0x00009a00ff187b82 */ /* 0x000e660000000800 */
[----:B------:R-:W-:Y:S01]  /*7e30*/  STL [R1+0x75c], R21 ;  /* 0x00075c1501007387 */ /* 0x000fe20000100800 */
[----:B0-----:R-:W-:Y:S02]  /*7e40*/  LEA R23, R26, R22, 0x1 ;  /* 0x000000161a177211 */ /* 0x001fe400078e08ff */
[----:B------:R-:W-:Y:S02]  /*7e50*/  LEA R26, P0, R16, R0, 0x1 ;  /* 0x00000000101a7211 */ /* 0x000fe400078008ff */
[----:B------:R-:W0:Y:S02]  /*7e60*/  LDC R16, c[0x0][0x268] ;  /* 0x00009a00ff107b82 */ /* 0x000e240000000800 */
[----:B------:R-:W-:-:S05]  /*7e70*/  LEA.HI.X.SX32 R27, R27, R2, 0x1, P0 ;  /* 0x000000021b1b7211 */ /* 0x000fca00000f0eff */
[----:B------:R1:W-:Y:S02]  /*7e80*/  STL.64 [R1+0x748], R26 ;  /* 0x0007481a01007387 */ /* 0x0003e40000100a00 */
[----:B-1----:R-:W1:Y:S01]  /*7e90*/  LDC R26, c[0x0][0x268] ;  /* 0x00009a00ff1a7b82 */ /* 0x002e620000000800 */
[----:B------:R-:W-:Y:S01]  /*7ea0*/  LEA R24, R24, R23, 0x1 ;  /* 0x0000001718187211 */ /* 0x000fe200078e08ff */
[----:B0-----:R-:W-:Y:S01]  /*7eb0*/  IMAD R16, R16, 0x2, R11 ;  /* 0x0000000210107824 */ /* 0x001fe200078e020b */
[----:B------:R-:W-:-:S03]  /*7ec0*/  LEA R20, P2, R11, R0, 0x1 ;  /* 0x000000000b147211 */ /* 0x000fc600078408ff */
[----:B------:R-:W-:Y:S01]  /*7ed0*/  IMAD.MOV.U32 R27, RZ, RZ, R16 ;  /* 0x000000ffff1b7224 */ /* 0x000fe200078e0010 */
[----:B------:R-:W-:Y:S02]  /*7ee0*/  LEA.HI.X.SX32 R21, R11, R2, 0x1, P2 ;  /* 0x000000020b157211 */ /* 0x000fe400010f0eff */
[----:B------:R-:W0:Y:S01]  /*7ef0*/  LDC R11, c[0x0][0x268] ;  /* 0x00009a00ff0b7b82 */ /* 0x000e220000000800 */
[----:B---3--:R-:W-:-:S04]  /*7f00*/  LEA R28, P1, R6, R0, 0x1 ;  /* 0x00000000061c7211 */ /* 0x008fc800078208ff */
[----:B------:R-:W-:Y:S02]  /*7f10*/  LEA.HI.X.SX32 R29, R6, R2, 0x1, P1 ;  /* 0x00000002061d7211 */ /* 0x000fe400008f0eff */
[----:B-1----:R-:W-:Y:S02]  /*7f20*/  LEA R6, R26, R24, 0x1 ;  /* 0x000000181a067211 */ /* 0x002fe400078e08ff */
[----:B------:R-:W-:Y:S01]  /*7f30*/  LEA R26, P0, R16, R0, 0x1 ;  /* 0x00000000101a7211 */ /* 0x000fe200078008ff */
[----:B------:R-:W-:Y:S01]  /*7f40*/  STL.64 [R1+0x740], R28 ;  /* 0x0007401c01007387 */ /* 0x000fe20000100a00 */
[----:B------:R-:W1:Y:S02]  /*7f50*/  LDC R16, c[0x0][0x268] ;  /* 0x00009a00ff107b82 */ /* 0x000e640000000800 */
[----:B------:R-:W-:Y:S01]  /*7f60*/  LEA.HI.X.SX32 R27, R27, R2, 0x1, P0 ;  /* 0x000000021b1b7211 */ /* 0x000fe200000f0eff */
[----:B------:R-:W-:Y:S04]  /*7f70*/  STL.64 [R1+0x738], R20 ;  /* 0x0007381401007387 */ /* 0x000fe80000100a00 */
[----:B------:R3:W-:Y:S02]  /*7f80*/  STL.64 [R1+0x730], R26 ;  /* 0x0007301a01007387 */ /* 0x0007e40000100a00 */
[----:B---3--:R-:W3:Y:S01]  /*7f90*/  LDC R26, c[0x0][0x268] ;  /* 0x00009a00ff1a7b82 */ /* 0x008ee20000000800 */
[----:B------:R-:W-:-:S02]  /*7fa0*/  LEA R20, P2, R7, R0, 0x1 ;  /* 0x0000000007147211 */ /* 0x000fc400078408ff */
[----:B0-----:R-:W-:Y:S01]  /*7fb0*/  LEA R11, R11, R6, 0x1 ;  /* 0x000000060b0b7211 */ /* 0x001fe200078e08ff */
[----:B-1----:R-:W-:Y:S01]  /*7fc0*/  IMAD R16, R16, 0x2, R7 ;  /* 0x0000000210107824 */ /* 0x002fe200078e0207 */
[C---:B------:R-:W-:Y:S02]  /*7fd0*/  LEA R28, P1, R8.reuse, R0, 0x1 ;  /* 0x00000000081c7211 */ /* 0x040fe400078208ff */
[-C--:B------:R-:W-:Y:S01]  /*7fe0*/  LEA.HI.X.SX32 R21, R7, R2.reuse, 0x1, P2 ;  /* 0x0000000207157211 */ /* 0x080fe200010f0eff */
[----:B------:R-:W-:Y:S01]  /*7ff0*/  IMAD.MOV.U32 R27, RZ, RZ, R16 ;  /* 0x000000ffff1b7224 */ /* 0x000fe200078e0010 */
[----:B------:R-:W-:Y:S02]  /*8000*/  LEA.HI.X.SX32 R29, R8, R2, 0x1, P1 ;  /* 0x00000002081d7211 */ /* 0x000fe400008f0eff */
[----:B------:R-:W0:Y:S03]  /*8010*/  LDC R8, c[0x0][0x268] ;  /* 0x00009a00ff087b82 */ /* 0x000e260000000800 */
[----:B------:R-:W-:Y:S01]  /*8020*/  STL.64 [R1+0x728], R28 ;  /* 0x0007281c01007387 */ /* 0x000fe20000100a00 */
[----:B---3--:R-:W-:-:S02]  /*8030*/  LEA R7, R26, R11, 0x1 ;  /* 0x0000000b1a077211 */ /* 0x008fc400078e08ff */
[----:B------:R-:W-:Y:S01]  /*8040*/  LEA R26, P0, R16, R0, 0x1 ;  /* 0x00000000101a7211 */ /* 0x000fe200078008ff */
[----:B------:R-:W-:Y:S01]  /*8050*/  STL.64 [R1+0x720], R20 ;  /* 0x0007201401007387 */ /* 0x000fe20000100a00 */
[----:B------:R-:W1:Y:S02]  /*8060*/  LDC R16, c[0x0][0x268] ;  /* 0x00009a00ff107b82 */ /* 0x000e640000000800 */
[----:B------:R-:W-:-:S05]  /*8070*/  LEA.HI.X.SX32 R27, R27, R2, 0x1, P0 ;  /* 0x000000021b1b7211 */ /* 0x000fca00000f0eff */
[----:B------:R3:W-:Y:S02]  /*8080*/  STL.64 [R1+0x718], R26 ;  /* 0x0007181a01007387 */ /* 0x0007e40000100a00 */
[----:B---3--:R-:W3:Y:S01]  /*8090*/  LDC R26, c[0x0][0x268] ;  /* 0x00009a00ff1a7b82 */ /* 0x008ee20000000800 */
[----:B----4-:R-:W-:Y:S02]  /*80a0*/  LEA R20, P2, R12, R0, 0x1 ;  /* 0x000000000c147211 */ /* 0x010fe400078408ff */
[----:B0-----:R-:W-:Y:S01]  /*80b0*/  LEA R8, R8, R7, 0x1 ;  /* 0x0000000708087211 */ /* 0x001fe200078e08ff */
[----:B-1----:R-:W-:Y:S01]  /*80c0*/  IMAD R27, R16, 0x2, R12 ;  /* 0x00000002101b7824 */ /* 0x002fe200078e020c */
[----:B------:R-:W-:Y:S02]  /*80d0*/  LEA.HI.X.SX32 R21, R12, R2, 0x1, P2 ;  /* 0x000000020c157211 */ /* 0x000fe400010f0eff */
[----:B------:R-:W-:Y:S02]  /*80e0*/  LEA R28, P1, R14, R0, 0x1 ;  /* 0x000000000e1c7211 */ /* 0x000fe400078208ff */
[----:B---3--:R-:W-:-:S02]  /*80f0*/  LEA R12, R26, R8, 0x1 ;  /* 0x000000081a0c7211 */ /* 0x008fc400078e08ff */
[----:B------:R-:W0:Y:S01]  /*8100*/  LDC R26, c[0x0][0x268] ;  /* 0x00009a00ff1a7b82 */ /* 0x000e220000000800 */
[----:B------:R-:W-:Y:S02]  /*8110*/  LEA.HI.X.SX32 R29, R14, R2, 0x1, P1 ;  /* 0x000000020e1d7211 */ /* 0x000fe400008f0eff */
[----:B------:R-:W-:-:S03]  /*8120*/  LEA R16, P0, R27, R0, 0x1 ;  /* 0x000000001b107211 */ /* 0x000fc600078008ff */
[----:B------:R2:W-:Y:S04]  /*8130*/  STL.64 [R1+0x710], R28 ;  /* 0x0007101c01007387 */ /* 0x0005e80000100a00 */
[----:B------:R-:W-:Y:S04]  /*8140*/  STL.64 [R1+0x708], R20 ;  /* 0x0007081401007387 */ /* 0x000fe80000100a00 */
[----:B------:R-:W-:Y:S04]  /*8150*/  STL [R1+0x700], R16 ;  /* 0x0007001001007387 */ /* 0x000fe80000100800 */
[----:B------:R1:W-:Y:S01]  /*8160*/  STL.64 [R1+0x1468], R12 ;  /* 0x0014680c01007387 */ /* 0x0003e20000100a00 */
[----:B0-----:R-:W-:Y:S01]  /*8170*/  IMAD R14, R26, 0x2, R12 ;  /* 0x000000021a0e7824 */ /* 0x001fe200078e020c */
[----:B--2---:R-:W-:Y:S01]  /*8180*/  LEA R28, P1, R5, R0, 0x1 ;  /* 0x00000000051c7211 */ /* 0x004fe200078208ff */
[----:B------:R-:W0:Y:S01]  /*8190*/  LDC R26, c[0x0][0x268] ;  /* 0x00009a00ff1a7b82 */ /* 0x000e220000000800 */
[----:B-1----:R-:W-:Y:S01]  /*81a0*/  MOV R12, R16 ;  /* 0x00000010000c7202 */ /* 0x002fe20000000f00 */
[----:B------:R-:W-:-:S02]  /*81b0*/  IMAD.MOV.U32 R13, RZ, RZ, R17 ;  /* 0x000000ffff0d7224 */ /* 0x000fc400078e0011 */
[----:B------:R-:W2:Y:S01]  /*81c0*/  LDL.LU.64 R16, [R1+0x1478] ;  /* 0x0014780001107983 */ /* 0x000ea20000300a00 */
[C---:B------:R-:W-:Y:S02]  /*81d0*/  LEA R20, P2, R4.reuse, R0, 0x1 ;  /* 0x0000000004147211 */ /* 0x040fe400078408ff */
[-C--:B------:R-:W-:Y:S02]  /*81e0*/  LEA.HI.X.SX32 R13, R27, R2.reuse, 0x1, P0 ;  /* 0x000000021b0d7211 */ /* 0x080fe400000f0eff */
[-C--:B------:R-:W-:Y:S02]  /*81f0*/  LEA.HI.X.SX32 R29, R5, R2.reuse, 0x1, P1 ;  /* 0x00000002051d7211 */ /* 0x080fe400008f0eff */
[----:B------:R-:W-:Y:S01]  /*8200*/  LEA.HI.X.SX32 R21, R4, R2, 0x1, P2 ;  /* 0x0000000204157211 */ /* 0x000fe200010f0eff */
[----:B------:R-:W-:Y:S04]  /*8210*/  STL [R1+0x704], R13 ;  /* 0x0007040d01007387 */ /* 0x000fe80000100800 */
[----:B------:R1:W-:Y:S04]  /*8220*/  STL.64 [R1+0x6f8], R28 ;  /* 0x0006f81c01007387 */ /* 0x0003e80000100a00 */
[----:B------:R3:W-:Y:S01]  /*8230*/  STL.64 [R1+0x6f0], R20 ;  /* 0x0006f01401007387 */ /* 0x0007e20000100a00 */
[----:B-1----:R-:W-:-:S02]  /*8240*/  LEA R28, P0, R9, R0, 0x1 ;  /* 0x00000000091c7211 */ /* 0x002fc400078008ff */
[C---:B---3--:R-:W-:Y:S02]  /*8250*/  LEA R20, P1, R10.reuse, R0, 0x1 ;  /* 0x000000000a147211 */ /* 0x048fe400078208ff */
[-C--:B------:R-:W-:Y:S02]  /*8260*/  LEA.HI.X.SX32 R29, R9, R2.reuse, 0x1, P0 ;  /* 0x00000002091d7211 */ /* 0x080fe400000f0eff */
[----:B------:R-:W-:Y:S02]  /*8270*/  LEA.HI.X.SX32 R21, R10, R2, 0x1, P1 ;  /* 0x000000020a157211 */ /* 0x000fe400008f0eff */
[C---:B------:R-:W-:Y:S01]  /*8280*/  LEA R12, P2, R25.reuse, R0, 0x1 ;  /* 0x00000000190c7211 */ /* 0x040fe200078408ff */
[----:B------:R1:W-:Y:S04]  /*8290*/  STL.64 [R1+0x6e8], R28 ;  /* 0x0006e81c01007387 */ /* 0x0003e80000100a00 */
[----:B------:R3:W-:Y:S01]  /*82a0*/  STL.64 [R1+0x6e0], R20 ;  /* 0x0006e01401007387 */ /* 0x0007e20000100a00 */
[----:B------:R-:W-:-:S02]  /*82b0*/  LEA.HI.X.SX32 R13, R25, R2, 0x1, P2 ;  /* 0x00000002190d7211 */ /* 0x000fc400010f0eff */
[-C--:B-1----:R-:W-:Y:S02]  /*82c0*/  LEA R28, P0, R3, R0.reuse, 0x1 ;  /* 0x00000000031c7211 */ /* 0x082fe400078008ff */
[----:B---3--:R-:W-:Y:S02]  /*82d0*/  LEA R20, P1, R15, R0, 0x1 ;  /* 0x000000000f147211 */ /* 0x008fe400078208ff */
[-C--:B------:R-:W-:Y:S02]  /*82e0*/  LEA.HI.X.SX32 R29, R3, R2.reuse, 0x1, P0 ;  /* 0x00000002031d7211 */ /* 0x080fe400000f0eff */
[----:B------:R-:W-:Y:S01]  /*82f0*/  LEA.HI.X.SX32 R21, R15, R2, 0x1, P1 ;  /* 0x000000020f157211 */ /* 0x000fe200008f0eff */
[----:B------:R2:W-:Y:S04]  /*8300*/  STL.64 [R1+0x6d8], R12 ;  /* 0x0006d80c01007387 */ /* 0x0005e80000100a00 */
[----:B------:R-:W-:Y:S04]  /*8310*/  STL.64 [R1+0x6d0], R28 ;  /* 0x0006d01c01007387 */ /* 0x000fe80000100a00 */
[----:B------:R1:W-:Y:S01]  /*8320*/  STL.64 [R1+0x6c8], R20 ;  /* 0x0006c81401007387 */ /* 0x0003e20000100a00 */
[----:B--2---:R-:W-:-:S02]  /*8330*/  LEA R12, P2, R16, R0, 0x1 ;  /* 0x00000000100c7211 */ /* 0x004fc400078408ff */
[C---:B-1----:R-:W-:Y:S02]  /*8340*/  LEA R20, P0, R17.reuse, R0, 0x1 ;  /* 0x0000000011147211 */ /* 0x042fe400078008ff */
[-C--:B------:R-:W-:Y:S02]  /*8350*/  LEA.HI.X.SX32 R13, R16, R2.reuse, 0x1, P2 ;  /* 0x00000002100d7211 */ /* 0x080fe400010f0eff */
[----:B------:R-:W-:-:S03]  /*8360*/  LEA.HI.X.SX32 R21, R17, R2, 0x1, P0 ;  /* 0x0000000211157211 */ /* 0x000fc600000f0eff */
[----:B------:R-:W-:Y:S04]  /*8370*/  STL.64 [R1+0x6c0], R12 ;  /* 0x0006c00c01007387 */ /* 0x000fe80000100a00 */
[----:B------:R1:W-:Y:S04]  /*8380*/  STL.64 [R1+0x6b8], R20 ;  /* 0x0006b81401007387 */ /* 0x0003e80000100a00 */
[----:B-1----:R-:W2:Y:S01]  /*8390*/  LDL.LU.64 R20, [R1+0x1470] ;  /* 0x0014700001147983 */ /* 0x002ea20000300a00 */
[----:B0-----:R-:W-:Y:S02]  /*83a0*/  LEA R4, R26, R14, 0x1 ;  /* 0x0000000e1a047211 */ /* 0x001fe400078e08ff */
[----:B------:R-:W0:Y:S03]  /*83b0*/  LDC R26, c[0x0][0x268] ;  /* 0x00009a00ff1a7b82 */ /* 0x000e260000000800 */
[----:B0-----:R-:W-:-:S05]  /*83c0*/  IMAD R5, R26, 0x2, R4 ;  /* 0x000000021a057824 */ /* 0x001fca00078e0204 */
[----:B------:R-:W0:Y:S01]  /*83d0*/  LDC R26, c[0x0][0x268] ;  /* 0x00009a00ff1a7b82 */ /* 0x000e220000000800 */
[CC--:B------:R-:W-:Y:S02]  /*83e0*/  LEA R28, P1, R18.reuse, R0.reuse, 0x1 ;  /* 0x00000000121c7211 */ /* 0x0c0fe400078208ff */
[C---:B------:R-:W-:Y:S02]  /*83f0*/  LEA R12, P2, R19.reuse, R0, 0x1 ;  /* 0x00000000130c7211 */ /* 0x040fe400078408ff */
[-C--:B------:R-:W-:Y:S02]  /*8400*/  LEA.HI.X.SX32 R29, R18, R2.reuse, 0x1, P1 ;  /* 0x00000002121d7211 */ /* 0x080fe400008f0eff */
[----:B------:R-:W-:-:S03]  /*8410*/  LEA.HI.X.SX32 R13, R19, R2, 0x1, P2 ;  /* 0x00000002130d7211 */ /* 0x000fc600010f0eff */
[----:B------:R-:W-:Y:S01]  /*8420*/  STL.64 [R1+0x6b0], R28 ;  /* 0x0006b01c01007387 */ /* 0x000fe20000100a00 */
[----:B0-----:R-:W-:Y:S02]  /*8430*/  LEA R10, R26, R5, 0x1 ;  /* 0x000000051a0a7211 */ /* 0x001fe400078e08ff */
[----:B------:R-:W0:Y:S01]  /*8440*/  LDC R26, c[0x0][0x268] ;  /* 0x00009a00ff1a7b82 */ /* 0x000e220000000800 */
[----:B------:R1:W-:Y:S02]  /*8450*/  STL.64 [R1+0x6a8], R12 ;  /* 0x0006a80c01007387 */ /* 0x0003e40000100a00 */
[----:B-1----:R-:W-:-:S04]  /*8460*/  LEA R12, P2, R22, R0, 0x1 ;  /* 0x00000000160c7211 */ /* 0x002fc800078408ff */
[----:B------:R-:W-:Y:S01]  /*8470*/  LEA.HI.X.SX32 R13, R22, R2, 0x1, P2 ;  /* 0x00000002160d7211 */ /* 0x000fe200010f0eff */
[----:B0-----:R-:W-:Y:S02]  /*8480*/  IMAD R9, R26, 0x2, R10 ;  /* 0x000000021a097824 */ /* 0x001fe400078e020a */
[----:B------:R-:W0:Y:S03]  /*8490*/  LDC R26, c[0x0][0x268] ;  /* 0x00009a00ff1a7b82 */ /* 0x000e260000000800 */
[----:B0-----:R-:W-:-:S05]  /*84a0*/  LEA R15, R26, R9, 0x1 ;  /* 0x000000091a0f7211 */ /* 0x001fca00078e08ff */
[----:B------:R-:W0:Y:S02]  /*84b0*/  LDC R26, c[0x0][0x268] ;  /* 0x00009a00ff1a7b82 */ /* 0x000e240000000800 */
[----:B0-----:R-:W-:-:S06]  /*84c0*/  IMAD R3, R26, 0x2, R15 ;  /* 0x000000021a037824 */ /* 0x001fcc00078e020f */
[----:B------:R-:W0:Y:S02]  /*84d0*/  LDC R26, c[0x0][0x268] ;  /* 0x00009a00ff1a7b82 */ /* 0x000e240000000800 */
[----:B0-----:R-:W-:-:S06]  /*84e0*/  LEA R17, R26, R3, 0x1 ;  /* 0x000000031a117211 */ /* 0x001fcc00078e08ff */
[----:B------:R-:W0:Y:S02]  /*84f0*/  LDC R26, c[0x0][0x268] ;  /* 0x00009a00ff1a7b82 */ /* 0x000e240000000800 */
[----:B0-----:R-:W-:-:S06]  /*8500*/  IMAD R16, R26, 0x2, R17 ;  /* 0x000000021a107824 */ /* 0x001fcc00078e0211 */
[----:B------:R-:W0:Y:S01]  /*8510*/  LDC R26, c[0x0][0x268] ;  /* 0x00009a00ff1a7b82 */ /* 0x000e220000000800 */
[CC--:B--2---:R-:W-:Y:S02]  /*8520*/  LEA R18, P1, R21.reuse, R0.reuse, 0x1 ;  /* 0x0000000015127211 */ /* 0x0c4fe400078208ff */
[C---:B------:R-:W-:Y:S02]  /*8530*/  LEA R28, P0, R20.reuse, R0, 0x1 ;  /* 0x00000000141c7211 */ /* 0x040fe400078008ff */
[-C--:B------:R-:W-:Y:S02]  /*8540*/  LEA.HI.X.SX32 R19, R21, R2.reuse, 0x1, P1 ;  /* 0x0000000215137211 */ /* 0x080fe400008f0eff */
[----:B------:R-:W-:-:S03]  /*8550*/  LEA.HI.X.SX32 R29, R20, R2, 0x1, P0 ;  /* 0x00000002141d7211 */ /* 0x000fc600000f0eff */
[----:B------:R-:W-:Y:S04]  /*8560*/  STL.64 [R1+0x698], R18 ;  /* 0x0006981201007387 */ /* 0x000fe80000100a00 */
[----:B------:R-:W-:Y:S04]  /*8570*/  STL.64 [R1+0x6a0], R28 ;  /* 0x0006a01c01007387 */ /* 0x000fe80000100a00 */
[----:B------:R1:W-:Y:S02]  /*8580*/  STL.64 [R1+0x690], R12 ;  /* 0x0006900c01007387 */ /* 0x0003e40000100a00 */
[----:B-1----:R-:W-:-:S04]  /*8590*/  LEA R12, P0, R23, R0, 0x1 ;  /* 0x00000000170c7211 */ /* 0x002fc800078008ff */
[----:B------:R-:W-:-:S05]  /*85a0*/  LEA.HI.X.SX32 R13, R23, R2, 0x1, P0 ;  /* 0x00000002170d7211 */ /* 0x000fca00000f0eff */
[----:B------:R1:W-:Y:S04]  /*85b0*/  STL.64 [R1+0x688], R12 ;  /* 0x0006880c01007387 */ /* 0x0003e80000100a00 */
[----:B-1----:R-:W2:Y:S01]  /*85c0*/  LDL.LU.64 R12, [R1+0x1468] ;  /* 0x00146800010c7983 */ /* 0x002ea20000300a00 */
[----:B0-----:R-:W-:Y:S02]  /*85d0*/  LEA R19, R26, R16, 0x1 ;  /* 0x000000101a137211 */ /* 0x001fe400078e08ff */
[----:B------:R-:W0:Y:S01]  /*85e0*/  LDC R26, c[0x0][0x268] ;  /* 0x00009a00ff1a7b82 */ /* 0x000e220000000800 */
[----:B------:R-:W-:-:S04]  /*85f0*/  LEA R20, P2, R6, R0, 0x1 ;  /* 0x0000000006147211 */ /* 0x000fc800078408ff */
[----:B------:R-:W-:Y:S01]  /*8600*/  LEA.HI.X.SX32 R21, R6, R2, 0x1, P2 ;  /* 0x0000000206157211 */ /* 0x000fe200010f0eff */
[----:B0-----:R-:W-:Y:S02]  /*8610*/  IMAD R18, R26, 0x2, R19 ;  /* 0x000000021a127824 */ /* 0x001fe400078e0213 */
[----:B------:R-:W0:Y:S02]  /*8620*/  LDC R26, c[0x0][0x268] ;  /* 0x00009a00ff1a7b82 */ /* 0x000e240000000800 */
[----:B------:R0:W-:Y:S02]  /*8630*/  STL.64 [R1+0x678], R20 ;  /* 0x0006781401007387 */ /* 0x0001e40000100a00 */
[----:B0-----:R-:W-:-:S04]  /*8640*/  LEA R21, R26, R18, 0x1 ;  /* 0x000000121a157211 */ /* 0x001fc800078e08ff */
[----:B------:R-:W0:Y:S01]  /*8650*/  LDC R26, c[0x0][0x268] ;  /* 0x00009a00ff1a7b82 */ /* 0x000e220000000800 */
[----:B------:R-:W-:Y:S01]  /*8660*/  LEA R22, P2, R8, R0, 0x1 ;  /* 0x0000000008167211 */ /* 0x000fe200078408ff */
[----:B0-----:R-:W-:-:S06]  /*8670*/  IMAD R20, R26, 0x2, R21 ;  /* 0x000000021a147824 */ /* 0x001fcc00078e0215 */
[----:B------:R-:W0:Y:S01]  /*8680*/  LDC R26, c[0x0][0x268] ;  /* 0x00009a00ff1a7b82 */ /* 0x000e220000000800 */
[----:B------:R-:W-:Y:S02]  /*8690*/  LEA.HI.X.SX32 R23, R8, R2, 0x1, P2 ;  /* 0x0000000208177211 */ /* 0x000fe400010f0eff */
[----:B------:R-:W-:Y:S02]  /*86a0*/  LEA R28, P1, R24, R0, 0x1 ;  /* 0x00000000181c7211 */ /* 0x000fe400078208ff */
[----:B0-----:R-:W-:-:S03]  /*86b0*/  LEA R8, R26, R20, 0x1 ;  /* 0x000000141a087211 */ /* 0x001fc600078e08ff */
[----:B------:R-:W0:Y:S01]  /*86c0*/  LDC R26, c[0x0][0x268] ;  /* 0x00009a00ff1a7b82 */ /* 0x000e220000000800 */
[----:B------:R-:W-:Y:S02]  /*86d0*/  LEA.HI.X.SX32 R29, R24, R2, 0x1, P1 ;  /* 0x00000002181d7211 */ /* 0x000fe400008f0eff */
[----:B------:R-:W-:-:S04]  /*86e0*/  LEA R24, P1, R7, R0, 0x1 ;  /* 0x0000000007187211 */ /* 0x000fc800078208ff */
[----:B------:R-:W-:Y:S01]  /*86f0*/  LEA.HI.X.SX32 R25, R7, R2, 0x1, P1 ;  /* 0x0000000207197211 */ /* 0x000fe200008f0eff */
[----:B------:R1:W-:Y:S01]  /*8700*/  STL.64 [R1+0x680], R28 ;  /* 0x0006801c01007387 */ /* 0x0003e20000100a00 */
[----:B0-----:R-:W-:Y:S02]  /*8710*/  IMAD R7, R26, 0x2, R8 ;  /* 0x000000021a077824 */ /* 0x001fe400078e0208 */
[----:B------:R-:W0:Y:S01]  /*8720*/  LDC R26, c[0x0][0x268] ;  /* 0x00009a00ff1a7b82 */ /* 0x000e220000000800 */
[----:B-1----:R-:W-:-:S04]  /*8730*/  LEA R28, P0, R11, R0, 0x1 ;  /* 0x000000000b1c7211 */ /* 0x002fc800078008ff */
[----:B------:R-:W-:-:S05]  /*8740*/  LEA.HI.X.SX32 R29, R11, R2, 0x1, P0 ;  /* 0x000000020b1d7211 */ /* 0x000fca00000f0eff */
[----:B------:R-:W-:Y:S04]  /*8750*/  STL.64 [R1+0x670], R28 ;  /* 0x0006701c01007387 */ /* 0x000fe80000100a00 */
[----:B------:R1:W-:Y:S02]  /*8760*/  STL.64 [R1+0x668], R24 ;  /* 0x0006681801007387 */ /* 0x0003e40000100a00 */
[----:B-1----:R-:W-:-:S04]  /*8770*/  LEA R24, P1, R14, R0, 0x1 ;  /* 0x000000000e187211 */ /* 0x002fc800078208ff */
[----:B------:R-:W-:Y:S02]  /*8780*/  LEA.HI.X.SX32 R25, R14, R2, 0x1, P1 ;  /* 0x000000020e197211 */ /* 0x000fe400008f0eff */
[----:B0-----:R-:W-:Y:S02]  /*8790*/  LEA R14, R26, R7, 0x1 ;  /* 0x000000071a0e7211 */ /* 0x001fe400078e08ff */
[----:B------:R-:W0:Y:S01]  /*87a0*/  LDC R26, c[0x0][0x268] ;  /* 0x00009a00ff1a7b82 */ /* 0x000e220000000800 */
[----:B------:R1:W-:Y:S02]  /*87b0*/  STL.64 [R1+0x660], R22 ;  /* 0x0006601601007387 */ /* 0x0003e40000100a00 */
[----:B-1----:R-:W-:-:S04]  /*87c0*/  LEA R22, P2, R4, R0, 0x1 ;  /* 0x0000000004167211 */ /* 0x002fc800078408ff */
[----:B------:R-:W-:Y:S01]  /*87d0*/  LEA.HI.X.SX32 R23, R4, R2, 0x1, P2 ;  /* 0x0000000204177211 */ /* 0x000fe200010f0eff */
[----:B0-----:R-:W-:Y:S02]  /*87e0*/  IMAD R4, R26, 0x2, R14 ;  /* 0x000000021a047824 */ /* 0x001fe400078e020e */
[----:B------:R-:W0:Y:S01]  /*87f0*/  LDC R26, c[0x0][0x268] ;  /* 0x00009a00ff1a7b82 */ /* 0x000e220000000800 */
[----:B--2---:R-:W-:-:S04]  /*8800*/  LEA R28, P0, R12, R0, 0x1 ;  /* 0x000000000c1c7211 */ /* 0x004fc800078008ff */
[----:B------:R-:W-:-:S05]  /*8810*/  LEA.HI.X.SX32 R29, R12, R2, 0x1, P0 ;  /* 0x000000020c1d7211 */ /* 0x000fca00000f0eff */
[----:B------:R1:W-:Y:S02]  /*8820*/  STL.64 [R1+0x658], R28 ;  /* 0x0006581c01007387 */ /* 0x0003e40000100a00 */
[----:B-1----:R-:W-:-:S04]  /*8830*/  LEA R28, P0, R5, R0, 0x1 ;  /* 0x00000000051c7211 */ /* 0x002fc800078008ff */
[----:B------:R-:W-:Y:S02]  /*8840*/  LEA.HI.X.SX32 R29, R5, R2, 0x1, P0 ;  /* 0x00000002051d7211 */ /* 0x000fe400000f0eff */
[----:B0-----:R-:W-:Y:S02]  /*8850*/  LEA R5, R26, R4, 0x1 ;  /* 0x000000041a057211 */ /* 0x001fe400078e08ff */
[----:B------:R-:W0:Y:S01]  /*8860*/  LDC R26, c[0x0][0x268] ;  /* 0x00009a00ff1a7b82 */ /* 0x000e220000000800 */
[----:B------:R-:W-:Y:S04]  /*8870*/  STL.64 [R1+0x650], R24 ;  /* 0x0006501801007387 */ /* 0x000fe80000100a00 */
[----:B------:R1:W-:Y:S02]  /*8880*/  STL.64 [R1+0x648], R22 ;  /* 0x0006481601007387 */ /* 0x0003e40000100a00 */
[----:B-1----:R-:W-:-:S04]  /*8890*/  LEA R22, P2, R9, R0, 0x1 ;  /* 0x0000000009167211 */ /* 0x002fc800078408ff */
[----:B------:R-:W-:Y:S01]  /*88a0*/  LEA.HI.X.SX32 R23, R9, R2, 0x1, P2 ;  /* 0x0000000209177211 */ /* 0x000fe200010f0eff */
[----:B0-----:R-:W-:Y:S02]  /*88b0*/  IMAD R9, R26, 0x2, R5 ;  /* 0x000000021a097824 */ /* 0x001fe400078e0205 */
[----:B------:R-:W0:Y:S01]  /*88c0*/  LDC R26, c[0x0][0x268] ;  /* 0x00009a00ff1a7b82 */ /* 0x000e220000000800 */
[----:B------:R-:W-:-:S04]  /*88d0*/  LEA R24, P1, R10, R0, 0x1 ;  /* 0x000000000a187211 */ /* 0x000fc800078208ff */
[----:B------:R-:W-:Y:S01]  /*88e0*/  LEA.HI.X.SX32 R25, R10, R2, 0x1, P1 ;  /* 0x000000020a197211 */ /* 0x000fe200008f0eff */
[----:B------:R-:W-:Y:S04]  /*88f0*/  STL.64 [R1+0x640], R28 ;  /* 0x0006401c01007387 */ /* 0x000fe80000100a00 */
[----:B------:R1:W-:Y:S02]  /*8900*/  STL.64 [R1+0x638], R24 ;  /* 0x0006381801007387 */ /* 0x0003e40000100a00 */
[----:B-1----:R-:W-:-:S04]  /*8910*/  LEA R24, P0, R15, R0, 0x1 ;  /* 0x000000000f187211 */ /* 0x002fc800078008ff */
[----:B------:R-:W-:Y:S02]  /*8920*/  LEA.HI.X.SX32 R25, R15, R2, 0x1, P0 ;  /* 0x000000020f197211 */ /* 0x000fe400000f0eff */
[----:B0-----:R-:W-:Y:S02]  /*8930*/  LEA R15, R26, R9, 0x1 ;  /* 0x000000091a0f7211 */ /* 0x001fe400078e08ff */
[----:B------:R-:W0:Y:S01]  /*8940*/  LDC R26, c[0x0][0x268] ;  /* 0x00009a00ff1a7b82 */ /* 0x000e220000000800 */
[----:B------:R1:W-:Y:S01]  /*8950*/  STL.64 [R1+0x630], R22 ;  /* 0x0006301601007387 */ /* 0x0003e20000100a00 */
[----:B------:R-:W-:-:S04]  /*8960*/  LEA R10, P2, R17, R0, 0x1 ;  /* 0x00000000110a7211 */ /* 0x000fc800078408ff */
[----:B------:R-:W-:Y:S02]  /*8970*/  LEA.HI.X.SX32 R11, R17, R2, 0x1, P2 ;  /* 0x00000002110b7211 */ /* 0x000fe400010f0eff */
[C---:B-1----:R-:W-:Y:S01]  /*8980*/  LEA R22, P1, R3.reuse, R0, 0x1 ;  /* 0x0000000003167211 */ /* 0x042fe200078208ff */
[----:B0-----:R-:W-:Y:S02]  /*8990*/  IMAD R6, R26, 0x2, R15 ;  /* 0x000000021a067824 */ /* 0x001fe400078e020f */
[----:B------:R-:W0:Y:S01]  /*89a0*/  LDC R26, c[0x0][0x268] ;  /* 0x00009a00ff1a7b82 */ /* 0x000e220000000800 */
[----:B------:R-:W-:Y:S01]  /*89b0*/  LEA.HI.X.SX32 R23, R3, R2, 0x1, P1 ;  /* 0x0000000203177211 */ /* 0x000fe200008f0eff */
[----:B------:R-:W-:Y:S04]  /*89c0*/  STL.64 [R1+0x628], R24 ;  /* 0x0006281801007387 */ /* 0x000fe80000100a00 */
[----:B------:R-:W-:Y:S04]  /*89d0*/  STL.64 [R1+0x620], R22 ;  /* 0x0006201601007387 */ /* 0x000fe80000100a00 */
[----:B------:R1:W-:Y:S02]  /*89e0*/  STL.64 [R1+0x618], R10 ;  /* 0x0006180a01007387 */ /* 0x0003e40000100a00 */
[----:B-1----:R-:W-:-:S04]  /*89f0*/  LEA R10, P2, R18, R0, 0x1 ;  /* 0x00000000120a7211 */ /* 0x002fc800078408ff */
[----:B------:R-:W-:-:S05]  /*8a00*/  LEA.HI.X.SX32 R11, R18, R2, 0x1, P2 ;  /* 0x00000002120b7211 */ /* 0x000fca00010f0eff */
[----:B------:R0:W-:Y:S02]  /*8a10*/  STL.64 [R1+0x600], R10 ;  /* 0x0006000a01007387 */ /* 0x0001e40000100a00 */
[----:B0-----:R-:W-:Y:S02]  /*8a20*/  LEA R11, R26, R6, 0x1 ;  /* 0x000000061a0b7211 */ /* 0x001fe400078e08ff */
[----:B------:R-:W0:Y:S03]  /*8a30*/  LDC R26, c[0x0][0x268] ;  /* 0x00009a00ff1a7b82 */ /* 0x000e260000000800 */
[----:B0-----:R-:W-:-:S05]  /*8a40*/  IMAD R12, R26, 0x2, R11 ;  /* 0x000000021a0c7824 */ /* 0x001fca00078e020b */
[----:B------:R-:W0:Y:S01]  /*8a50*/  LDC R26, c[0x0][0x268] ;  /* 0x00009a00ff1a7b82 */ /* 0x000e220000000800 */
[----:B------:R-:W-:-:S04]  /*8a60*/  LEA R24, P0, R16, R0, 0x1 ;  /* 0x0000000010187211 */ /* 0x000fc800078008ff */
[----:B------:R-:W-:Y:S02]  /*8a70*/  LEA.HI.X.SX32 R25, R16, R2, 0x1, P0 ;  /* 0x0000000210197211 */ /* 0x000fe400000f0eff */
[----:B0-----:R-:W-:Y:S02]  /*8a80*/  LEA R3, R26, R12, 0x1 ;  /* 0x0000000c1a037211 */ /* 0x001fe400078e08ff */
[----:B------:R-:W0:Y:S01]  /*8a90*/  LDC R26, c[0x0][0x268] ;  /* 0x00009a00ff1a7b82 */ /* 0x000e220000000800 */
[----:B------:R-:W-:-:S04]  /*8aa0*/  LEA R16, P2, R8, R0, 0x1 ;  /* 0x0000000008107211 */ /* 0x000fc800078408ff */
[----:B------:R-:W-:Y:S01]  /*8ab0*/  LEA.HI.X.SX32 R17, R8, R2, 0x1, P2 ;  /* 0x0000000208117211 */ /* 0x000fe200010f0eff */
[----:B0-----:R-:W-:Y:S02]  /*8ac0*/  IMAD R8, R26, 0x2, R3 ;  /* 0x000000021a087824 */ /* 0x001fe400078e0203 */
[----:B------:R-:W0:Y:S01]  /*8ad0*/  LDC R26, c[0x0][0x268] ;  /* 0x00009a00ff1a7b82 */ /* 0x000e220000000800 */
[----:B------:R-:W-:-:S04]  /*8ae0*/  LEA R22, P1, R19, R0, 0x1 ;  /* 0x0000000013167211 */ /* 0x000fc800078208ff */
[----:B------:R-:W-:Y:S01]  /*8af0*/  LEA.HI.X.SX32 R23, R19, R2, 0x1, P1 ;  /* 0x0000000213177211 */ /* 0x000fe200008f0eff */
[----:B------:R-:W-:Y:S01]  /*8b00*/  STL.64 [R1+0x610], R24 ;  /* 0x0006101801007387 */ /* 0x000fe20000100a00 */
[----:B------:R-:W-:-:S03]  /*8b10*/  LEA R18, P1, R20, R0, 0x1 ;  /* 0x0000000014127211 */ /* 0x000fc600078208ff */
[----:B------:R1:W-:Y:S01]  /*8b20*/  STL.64 [R1+0x608], R22 ;  /* 0x0006081601007387 */ /* 0x0003e20000100a00 */
[----:B------:R-:W-:Y:S02]  /*8b30*/  LEA.HI.X.SX32 R19, R20, R2, 0x1, P1 ;  /* 0x0000000214137211 */ /* 0x000fe400008f0eff */
[----:B0-----:R-:W-:Y:S02]  /*8b40*/  LEA R10, R26, R8, 0x1 ;  /* 0x000000081a0a7211 */ /* 0x001fe400078e08ff */
[----:B------:R-:W0:Y:S01]  /*8b50*/  LDC R26, c[0x0][0x268] ;  /* 0x00009a00ff1a7b82 */ /* 0x000e220000000800 */
[----:B-1----:R-:W-:-:S04]  /*8b60*/  LEA R22, P0, R21, R0, 0x1 ;  /* 0x0000000015167211 */ /* 0x002fc800078008ff */
[----:B------:R-:W-:-:S05]  /*8b70*/  LEA.HI.X.SX32 R23, R21, R2, 0x1, P0 ;  /* 0x0000000215177211 */ /* 0x000fca00000f0eff */
[----:B------:R-:W-:Y:S04]  /*8b80*/  STL.64 [R1+0x5f8], R22 ;  /* 0x0005f81601007387 */ /* 0x000fe80000100a00 */
[----:B------:R-:W-:Y:S04]  /*8b90*/  STL.64 [R1+0x5f0], R18 ;  /* 0x0005f01201007387 */ /* 0x000fe80000100a00 */
[----:B------:R1:W-:Y:S02]  /*8ba0*/  STL.64 [R1+0x5e8], R16 ;  /* 0x0005e81001007387 */ /* 0x0003e40000100a00 */
[----:B-1----:R-:W-:-:S04]  /*8bb0*/  LEA R16, P2, R4, R0, 0x1 ;  /* 0x0000000004107211 */ /* 0x002fc800078408ff */
[----:B------:R-:W-:Y:S01]  /*8bc0*/  LEA.HI.X.SX32 R17, R4, R2, 0x1, P2 ;  /* 0x0000000204117211 */ /* 0x000fe200010f0eff */
[----:B0-----:R-:W-:Y:S02]  /*8bd0*/  IMAD R4, R26, 0x2, R10 ;  /* 0x000000021a047824 */ /* 0x001fe400078e020a */
[----:B------:R-:W0:Y:S01]  /*8be0*/  LDC R26, c[0x0][0x268] ;  /* 0x00009a00ff1a7b82 */ /* 0x000e220000000800 */
[----:B------:R-:W-:-:S04]  /*8bf0*/  LEA R20, P0, R7, R0, 0x1 ;  /* 0x0000000007147211 */ /* 0x000fc800078008ff */
[----:B------:R-:W-:-:S05]  /*8c00*/  LEA.HI.X.SX32 R21, R7, R2, 0x1, P0 ;  /* 0x0000000207157211 */ /* 0x000fca00000f0eff */
[----:B------:R1:W-:Y:S02]  /*8c10*/  STL.64 [R1+0x5e0], R20 ;  /* 0x0005e01401007387 */ /* 0x0003e40000100a00 */
[----:B-1----:R-:W-:-:S04]  /*8c20*/  LEA R20, P0, R5, R0, 0x1 ;  /* 0x0000000005147211 */ /* 0x002fc800078008ff */
[----:B------:R-:W-:Y:S02]  /*8c30*/  LEA.HI.X.SX32 R21, R5, R2, 0x1, P0 ;  /* 0x0000000205157211 */ /* 0x000fe400000f0eff */
[----:B0-----:R-:W-:Y:S02]  /*8c40*/  LEA R5, R26, R4, 0x1 ;  /* 0x000000041a057211 */ /* 0x001fe400078e08ff */
[----:B------:R-:W0:Y:S01]  /*8c50*/  LDC R26, c[0x0][0x268] ;  /* 0x00009a00ff1a7b82 */ /* 0x000e220000000800 */
[----:B------:R-:W-:-:S04]  /*8c60*/  LEA R18, P1, R14, R0, 0x1 ;  /* 0x000000000e127211 */ /* 0x000fc800078208ff */
[----:B------:R-:W-:-:S05]  /*8c70*/  LEA.HI.X.SX32 R19, R14, R2, 0x1, P1 ;  /* 0x000000020e137211 */ /* 0x000fca00008f0eff */
[----:B------:R1:W-:Y:S02]  /*8c80*/  STL.64 [R1+0x5d8], R18 ;  /* 0x0005d81201007387 */ /* 0x0003e40000100a00 */
[----:B-1----:R-:W-:-:S04]  /*8c90*/  LEA R18, P1, R9, R0, 0x1 ;  /* 0x0000000009127211 */ /* 0x002fc800078208ff */
[----:B------:R-:W-:Y:S01]  /*8ca0*/  LEA.HI.X.SX32 R19, R9, R2, 0x1, P1 ;  /* 0x0000000209137211 */ /* 0x000fe200008f0eff */
[----:B0-----:R-:W-:Y:S02]  /*8cb0*/  IMAD R9, R26, 0x2, R5 ;  /* 0x000000021a097824 */ /* 0x001fe400078e0205 */
[----:B------:R-:W0:Y:S01]  /*8cc0*/  LDC R26, c[0x0][0x268] ;  /* 0x00009a00ff1a7b82 */ /* 0x000e220000000800 */
[----:B------:R-:W-:Y:S04]  /*8cd0*/  STL.64 [R1+0x5d0], R16 ;  /* 0x0005d01001007387 */ /* 0x000fe80000100a00 */
[----:B------:R-:W-:Y:S04]  /*8ce0*/  STL.64 [R1+0x5c8], R20 ;  /* 0x0005c81401007387 */ /* 0x000fe80000100a00 */
[----:B------:R1:W-:Y:S02]  /*8cf0*/  STL.64 [R1+0x5c0], R18 ;  /* 0x0005c01201007387 */ /* 0x0003e40000100a00 */
[----:B-1----:R-:W-:-:S04]  /*8d00*/  LEA R18, P0, R6, R0, 0x1 ;  /* 0x0000000006127211 */ /* 0x002fc800078008ff */
[----:B------:R-:W-:Y:S02]  /*8d10*/  LEA.HI.X.SX32 R19, R6, R2, 0x1, P0 ;  /* 0x0000000206137211 */ /* 0x000fe400000f0eff */
[----:B0-----:R-:W-:Y:S02]  /*8d20*/  LEA R6, R26, R9, 0x1 ;  /* 0x000000091a067211 */ /* 0x001fe400078e08ff */
[----:B------:R-:W0:Y:S01]  /*8d30*/  LDC R26, c[0x0][0x268] ;  /* 0x00009a00ff1a7b82 */ /* 0x000e220000000800 */
[----:B------:R-:W-:-:S04]  /*8d40*/  LEA R16, P2, R15, R0, 0x1 ;  /* 0x000000000f107211 */ /* 0x000fc800078408ff */
[----:B------:R-:W-:-:S05]  /*8d50*/  LEA.HI.X.SX32 R17, R15, R2, 0x1, P2 ;  /* 0x000000020f117211 */ /* 0x000fca00010f0eff */
[----:B------:R1:W-:Y:S01]  /*8d60*/  STL.64 [R1+0x5b8], R16 ;  /* 0x0005b81001007387 */ /* 0x0003e20000100a00 */
[----:B0-----:R-:W-:Y:S02]  /*8d70*/  IMAD R7, R26, 0x2, R6 ;  /* 0x000000021a077824 */ /* 0x001fe400078e0206 */
[----:B------:R-:W0:Y:S01]  /*8d80*/  LDC R26, c[0x0][0x268] ;  /* 0x00009a00ff1a7b82 */ /* 0x000e220000000800 */
[----:B-1----:R-:W-:-:S04]  /*8d90*/  LEA R16, P1, R11, R0, 0x1 ;  /* 0x000000000b107211 */ /* 0x002fc800078208ff */
[----:B------:R-:W-:Y:S01]  /*8da0*/  LEA.HI.X.SX32 R17, R11, R2, 0x1, P1 ;  /* 0x000000020b117211 */ /* 0x000fe200008f0eff */
[----:B------:R-:W-:Y:S04]  /*8db0*/  STL.64 [R1+0x5b0], R18 ;  /* 0x0005b01201007387 */ /* 0x000fe80000100a00 */
[----:B------:R1:W-:Y:S02]  /*8dc0*/  STL.64 [R1+0x5a8], R16 ;  /* 0x0005a81001007387 */ /* 0x0003e40000100a00 */
[----:B-1----:R-:W-:-:S04]  /*8dd0*/  LEA R16, P1, R8, R0, 0x1 ;  /* 0x0000000008107211 */ /* 0x002fc800078208ff */
[----:B------:R-:W-:Y:S02]  /*8de0*/  LEA.HI.X.SX32 R17, R8, R2, 0x1, P1 ;  /* 0x0000000208117211 */ /* 0x000fe400008f0eff */
[----:B0-----:R-:W-:Y:S02]  /*8df0*/  LEA R8, R26, R7, 0x1 ;  /* 0x000000071a087211 */ /* 0x001fe400078e08ff */
[----:B------:R-:W0:Y:S01]  /*8e00*/  LDC R26, c[0x0][0x268] ;  /* 0x00009a00ff1a7b82 */ /* 0x000e220000000800 */
[----:B------:R-:W-:-:S04]  /*8e10*/  LEA R18, P0, R3, R0, 0x1 ;  /* 0x0000000003127211 */ /* 0x000fc800078008ff */
[----:B------:R-:W-:Y:S02]  /*8e20*/  LEA.HI.X.SX32 R19, R3, R2, 0x1, P0 ;  /* 0x0000000203137211 */ /* 0x000fe400000f0eff */
[----:B------:R-:W-:-:S04]  /*8e30*/  LEA R14, P2, R12, R0, 0x1 ;  /* 0x000000000c0e7211 */ /* 0x000fc800078408ff */
[----:B------:R-:W-:Y:S01]  /*8e40*/  LEA.HI.X.SX32 R15, R12, R2, 0x1, P2 ;  /* 0x000000020c0f7211 */ /* 0x000fe200010f0eff */
[----:B0-----:R-:W-:Y:S02]  /*8e50*/  IMAD R3, R26, 0x2, R8 ;  /* 0x000000021a037824 */ /* 0x001fe400078e0208 */
[----:B------:R-:W0:Y:S02]  /*8e60*/  LDC R26, c[0x0][0x268] ;  /* 0x00009a00ff1a7b82 */ /* 0x000e240000000800 */
        /* <DEDUP_REMOVED lines=14> */
[C---:B------:R-:W-:Y:S01]  /*8f50*/  LEA R10, P2, R9.reuse, R0, 0x1 ;  /* 0x00000000090a7211 */ /* 0x040fe200078408ff */
[----:B------:R1:W-:Y:S03]  /*8f60*/  STL.64 [R1+0x580], R16 ;  /* 0x0005801001007387 */ /* 0x0003e60000100a00 */
[----:B------:R-:W-:Y:S01]  /*8f70*/  LEA.HI.X.SX32 R11, R9, R2, 0x1, P2 ;  /* 0x00000002090b7211 */ /* 0x000fe200010f0eff */
[----:B------:R2:W-:Y:S04]  /*8f80*/  STL.64 [R1+0x578], R14 ;  /* 0x0005780e01007387 */ /* 0x0005e80000100a00 */
[----:B------:R3:W-:Y:S01]  /*8f90*/  STL.64 [R1+0x570], R10 ;  /* 0x0005700a01007387 */ /* 0x0007e20000100a00 */
[----:B-1----:R-:W-:-:S02]  /*8fa0*/  LEA R16, P0, R6, R0, 0x1 ;  /* 0x0000000006107211 */ /* 0x002fc400078008ff */
[C---:B--2---:R-:W-:Y:S02]  /*8fb0*/  LEA R14, P1, R7.reuse, R0, 0x1 ;  /* 0x00000000070e7211 */ /* 0x044fe400078208ff */
[----:B------:R-:W-:Y:S02]  /*8fc0*/  LEA.HI.X.SX32 R17, R6, R2, 0x1, P0 ;  /* 0x0000000206117211 */ /* 0x000fe400000f0eff */
[C---:B---3--:R-:W-:Y:S02]  /*8fd0*/  LEA R10, P2, R8.reuse, R0, 0x1 ;  /* 0x00000000080a7211 */ /* 0x048fe400078408ff */
[-C--:B------:R-:W-:Y:S02]  /*8fe0*/  LEA.HI.X.SX32 R15, R7, R2.reuse, 0x1, P1 ;  /* 0x00000002070f7211 */ /* 0x080fe400008f0eff */
[----:B------:R-:W-:Y:S01]  /*8ff0*/  LEA.HI.X.SX32 R11, R8, R2, 0x1, P2 ;  /* 0x00000002080b7211 */ /* 0x000fe200010f0eff */
[----:B------:R1:W-:Y:S01]  /*9000*/  STL.64 [R1+0x568], R16 ;  /* 0x0005681001007387 */ /* 0x0003e20000100a00 */
[----:B0-----:R-:W-:-:S03]  /*9010*/  LEA R6, R26, R5, 0x1 ;  /* 0x000000051a067211 */ /* 0x001fc600078e08ff */
[----:B------:R0:W-:Y:S01]  /*9020*/  STL.64 [R1+0x560], R14 ;  /* 0x0005600e01007387 */ /* 0x0001e20000100a00 */
[----:B------:R-:W-:-:S03]  /*9030*/  LEA R8, P3, R6, R0, 0x1 ;  /* 0x0000000006087211 */ /* 0x000fc600078608ff */
[----:B------:R2:W-:Y:S01]  /*9040*/  STL.64 [R1+0x558], R10 ;  /* 0x0005580a01007387 */ /* 0x0005e20000100a00 */
[CC--:B-1----:R-:W-:Y:S02]  /*9050*/  LEA R16, P0, R3.reuse, R0.reuse, 0x1 ;  /* 0x0000000003107211 */ /* 0x0c2fe400078008ff */
[C---:B0-----:R-:W-:Y:S02]  /*9060*/  LEA R14, P1, R4.reuse, R0, 0x1 ;  /* 0x00000000040e7211 */ /* 0x041fe400078208ff */
[----:B------:R-:W-:Y:S02]  /*9070*/  LEA.HI.X.SX32 R17, R3, R2, 0x1, P0 ;  /* 0x0000000203117211 */ /* 0x000fe400000f0eff */
[C---:B--2---:R-:W-:Y:S02]  /*9080*/  LEA R10, P2, R5.reuse, R0, 0x1 ;  /* 0x00000000050a7211 */ /* 0x044fe400078408ff */
[-C--:B------:R-:W-:Y:S02]  /*9090*/  LEA.HI.X.SX32 R15, R4, R2.reuse, 0x1, P1 ;  /* 0x00000002040f7211 */ /* 0x080fe400008f0eff */
[----:B------:R-:W-:-:S02]  /*90a0*/  LEA.HI.X.SX32 R11, R5, R2, 0x1, P2 ;  /* 0x00000002050b7211 */ /* 0x000fc400010f0eff */
[----:B------:R-:W-:Y:S01]  /*90b0*/  LEA.HI.X.SX32 R9, R6, R2, 0x1, P3 ;  /* 0x0000000206097211 */ /* 0x000fe200018f0eff */
[----:B------:R-:W-:Y:S01]  /*90c0*/  STL.64 [R1+0x550], R16 ;  /* 0x0005501001007387 */ /* 0x000fe20000100a00 */
[----:B------:R-:W-:-:S03]  /*90d0*/  IMAD R0, R13, 0x7f, RZ ;  /* 0x0000007f0d007824 */ /* 0x000fc600078e02ff */
[----:B------:R-:W-:Y:S01]  /*90e0*/  STL.64 [R1+0x548], R14 ;  /* 0x0005480e01007387 */ /* 0x000fe20000100a00 */
[C---:B------:R-:W-:Y:S02]  /*90f0*/  IMAD R6, R13.reuse, 0x12, RZ ;  /* 0x000000120d067824 */ /* 0x040fe400078e02ff */
[C---:B------:R-:W-:Y:S01]  /*9100*/  IMAD R7, R13.reuse, 0x13, RZ ;  /* 0x000000130d077824 */ /* 0x040fe200078e02ff */
[----:B------:R0:W-:Y:S04]  /*9110*/  STL.64 [R1+0x540], R10 ;  /* 0x0005400a01007387 */ /* 0x0001e80000100a00 */
[----:B------:R1:W-:Y:S04]  /*9120*/  STL.64 [R1+0x538], R8 ;  /* 0x0005380801007387 */ /* 0x0003e80000100a00 */
[----:B------:R2:W-:Y:S01]  /*9130*/  STL [R1+0x154], R0 ;  /* 0x0001540001007387 */ /* 0x0005e20000100800 */
[----:B0-----:R-:W-:-:S02]  /*9140*/  IMAD R10, R13, 0x16, RZ ;  /* 0x000000160d0a7824 */ /* 0x001fc400078e02ff */
[C---:B------:R-:W-:Y:S02]  /*9150*/  IMAD R11, R13.reuse, 0x17, RZ ;  /* 0x000000170d0b7824 */ /* 0x040fe400078e02ff */
[C---:B-1----:R-:W-:Y:S02]  /*9160*/  IMAD R8, R13.reuse, 0x14, RZ ;  /* 0x000000140d087824 */ /* 0x042fe400078e02ff */
[C---:B------:R-:W-:Y:S02]  /*9170*/  IMAD R9, R13.reuse, 0x15, RZ ;  /* 0x000000150d097824 */ /* 0x040fe400078e02ff */
[C---:B--2---:R-:W-:Y:S01]  /*9180*/  IMAD R0, R13.reuse, 0x29, RZ ;  /* 0x000000290d007824 */ /* 0x044fe200078e02ff */
[----:B------:R0:W-:Y:S01]  /*9190*/  STL.64 [R1+0x1460], R6 ;  /* 0x0014600601007387 */ /* 0x0001e20000100a00 */
[----:B------:R-:W-:-:S03]  /*91a0*/  IMAD R2, R13, 0x2a, RZ ;  /* 0x0000002a0d027824 */ /* 0x000fc600078e02ff */
[----:B------:R-:W-:Y:S04]  /*91b0*/  STL.64 [R1+0x1458], R8 ;  /* 0x0014580801007387 */ /* 0x000fe80000100a00 */
[----:B------:R-:W-:Y:S01]  /*91c0*/  STL.64 [R1+0x1450], R10 ;  /* 0x0014500a01007387 */ /* 0x000fe20000100a00 */
[----:B0-----:R-:W-:-:S03]  /*91d0*/  IMAD R6, R13, 0x2b, RZ ;  /* 0x0000002b0d067824 */ /* 0x001fc600078e02ff */
[----:B------:R0:W-:Y:S04]  /*91e0*/  STL [R1], R0 ;  /* 0x0000000001007387 */ /* 0x0001e80000100800 */
[----:B------:R1:W-:Y:S01]  /*91f0*/  STL [R1+0x4], R2 ;  /* 0x0000040201007387 */ /* 0x0003e20000100800 */
[----:B0-----:R-:W-:-:S03]  /*9200*/  IMAD R0, R13, 0x2c, RZ ;  /* 0x0000002c0d007824 */ /* 0x001fc600078e02ff */
[----:B------:R0:W-:Y:S01]  /*9210*/  STL [R1+0x8], R6 ;  /* 0x0000080601007387 */ /* 0x0001e20000100800 */
[----:B-1----:R-:W-:-:S03]  /*9220*/  IMAD R2, R13, 0x2d, RZ ;  /* 0x0000002d0d027824 */ /* 0x002fc600078e02ff */
[----:B------:R1:W-:Y:S01]  /*9230*/  STL [R1+0xc], R0 ;  /* 0x00000c0001007387 */ /* 0x0003e20000100800 */
[----:B0-----:R-:W-:-:S03]  /*9240*/  IMAD R6, R13, 0x2e, RZ ;  /* 0x0000002e0d067824 */ /* 0x001fc600078e02ff */
[----:B------:R0:W-:Y:S01]  /*9250*/  STL [R1+0x10], R2 ;  /* 0x0000100201007387 */ /* 0x0001e20000100800 */
[----:B-1----:R-:W-:-:S03]  /*9260*/  IMAD R0, R13, 0x2f, RZ ;  /* 0x0000002f0d007824 */ /* 0x002fc600078e02ff */
[----:B------:R1:W-:Y:S04]  /*9270*/  STL [R1+0x14], R6 ;  /* 0x0000140601007387 */ /* 0x0003e80000100800 */
[----:B------:R2:W-:Y:S01]  /*9280*/  STL [R1+0x18], R0 ;  /* 0x0000180001007387 */ /* 0x0005e20000100800 */
[C---:B0-----:R-:W-:Y:S02]  /*9290*/  IMAD R2, R13.reuse, 0x30, RZ ;  /* 0x000000300d027824 */ /* 0x041fe400078e02ff */
[----:B-1----:R-:W-:-:S03]  /*92a0*/  IMAD R6, R13, 0x31, RZ ;  /* 0x000000310d067824 */ /* 0x002fc600078e02ff */
[----:B------:R0:W-:Y:S01]  /*92b0*/  STL [R1+0x1c], R2 ;  /* 0x00001c0201007387 */ /* 0x0001e20000100800 */
[----:B--2---:R-:W-:-:S03]  /*92c0*/  IMAD R0, R13, 0x32, RZ ;  /* 0x000000320d007824 */ /* 0x004fc600078e02ff */
        /* <DEDUP_REMOVED lines=27> */
[----:B-1----:R-:W-:-:S03]  /*9480*/  IMAD.SHL.U32 R6, R13, 0x40, RZ ;  /* 0x000000400d067824 */ /* 0x002fc600078e00ff */
        /* <DEDUP_REMOVED lines=114> */
[----:B------:R-:W-:Y:S01]  /*9bb0*/  STL [R1+0x13c], R2 ;  /* 0x00013c0201007387 */ /* 0x000fe20000100800 */
[----:B--2---:R-:W-:-:S03]  /*9bc0*/  IMAD R0, R13, 0x7a, RZ ;  /* 0x0000007a0d007824 */ /* 0x004fc600078e02ff */
[----:B------:R-:W-:Y:S04]  /*9bd0*/  STL [R1+0x140], R6 ;  /* 0x0001400601007387 */ /* 0x000fe80000100800 */
[----:B------:R0:W-:Y:S02]  /*9be0*/  STL [R1+0x144], R0 ;  /* 0x0001440001007387 */ /* 0x0001e40000100800 */
[----:B0-----:R-:W0:Y:S01]  /*9bf0*/  S2R R0, SR_TID.X ;  /* 0x0000000000007919 */ /* 0x001e220000002100 */
[C---:B------:R-:W-:Y:S02]  /*9c00*/  IMAD R2, R13.reuse, 0x7b, RZ ;  /* 0x0000007b0d027824 */ /* 0x040fe400078e02ff */
[----:B------:R-:W-:-:S03]  /*9c10*/  IMAD R6, R13, 0x7c, RZ ;  /* 0x0000007c0d067824 */ /* 0x000fc600078e02ff */
[----:B------:R1:W-:Y:S01]  /*9c20*/  STL [R1+0x148], R2 ;  /* 0x0001480201007387 */ /* 0x0003e20000100800 */
[----:B------:R-:W-:-:S03]  /*9c30*/  MOV R8, 0xff800000 ;  /* 0xff80000000087802 */ /* 0x000fc60000000f00 */
[----:B------:R2:W-:Y:S01]  /*9c40*/  STL [R1+0x14c], R6 ;  /* 0x00014c0601007387 */ /* 0x0005e20000100800 */
[----:B------:R-:W-:Y:S02]  /*9c50*/  IMAD.MOV.U32 R7, RZ, RZ, -0x800000 ;  /* 0xff800000ff077424 */ /* 0x000fe400078e00ff */
[----:B-1----:R-:W-:Y:S02]  /*9c60*/  IMAD R2, R13, 0x7d, RZ ;  /* 0x0000007d0d027824 */ /* 0x002fe400078e02ff */
[----:B--2---:R-:W-:-:S03]  /*9c70*/  IMAD.MOV.U32 R6, RZ, RZ, -0x800000 ;  /* 0xff800000ff067424 */ /* 0x004fc600078e00ff */
[----:B------:R-:W-:Y:S01]  /*9c80*/  STL [R1+0x150], R2 ;  /* 0x0001500201007387 */ /* 0x000fe20000100800 */
[C---:B0-----:R-:W-:Y:S02]  /*9c90*/  LOP3.LUT P0, RZ, R0.reuse, 0x7, RZ, 0xc0, !PT ;  /* 0x0000000700ff7812 */ /* 0x041fe4000780c0ff */
[----:B------:R-:W-:Y:S02]  /*9ca0*/  LOP3.LUT P1, RZ, R0, 0x3, RZ, 0xc0, !PT ;  /* 0x0000000300ff7812 */ /* 0x000fe4000782c0ff */
[----:B------:R-:W-:-:S05]  /*9cb0*/  MOV R0, 0x3f800000 ;  /* 0x3f80000000007802 */ /* 0x000fca0000000f00 */
[----:B------:R-:W-:Y:S04]  /*9cc0*/  STL [R1+0x524], R0 ;  /* 0x0005240001007387 */ /* 0x000fe80000100800 */
[----:B------:R-:W-:Y:S04]  /*9cd0*/  STL [R1+0x4d0], R6 ;  /* 0x0004d00601007387 */ /* 0x000fe80000100800 */
[----:B------:R0:W-:Y:S04]  /*9ce0*/  STL [R1+0x518], R8 ;  /* 0x0005180801007387 */ /* 0x0001e80000100800 */
[----:B------:R1:W-:Y:S04]  /*9cf0*/  STL [R1+0x51c], R7 ;  /* 0x00051c0701007387 */ /* 0x0003e80000100800 */
[----:B------:R2:W-:Y:S01]  /*9d00*/  STL [R1+0x520], R6 ;  /* 0x0005200601007387 */ /* 0x0005e20000100800 */
[----:B0-----:R-:W-:Y:S01]  /*9d10*/  MOV R8, 0x3f800000 ;  /* 0x3f80000000087802 */ /* 0x001fe20000000f00 */
[----:B-1----:R-:W-:-:S04]  /*9d20*/  IMAD.MOV.U32 R7, RZ, RZ, 0x3f800000 ;  /* 0x3f800000ff077424 */ /* 0x002fc800078e00ff */
[----:B------:R0:W-:Y:S01]  /*9d30*/  STL [R1+0x528], R8 ;  /* 0x0005280801007387 */ /* 0x0001e20000100800 */
[----:B--2---:R-:W-:-:S03]  /*9d40*/  MOV R6, 0x3f800000 ;  /* 0x3f80000000067802 */ /* 0x004fc60000000f00 */
[----:B------:R-:W-:Y:S04]  /*9d50*/  STL [R1+0x52c], R7 ;  /* 0x00052c0701007387 */ /* 0x000fe80000100800 */
[----:B------:R-:W-:Y:S04]  /*9d60*/  STL [R1+0x240], RZ ;  /* 0x000240ff01007387 */ /* 0x000fe80000100800 */
[----:B------:R1:W-:Y:S04]  /*9d70*/  STL [R1+0x530], R6 ;  /* 0x0005300601007387 */ /* 0x0003e80000100800 */
[----:B------:R-:W-:Y:S04]  /*9d80*/  STL [R1+0x244], RZ ;  /* 0x000244ff01007387 */ /* 0x000fe80000100800 */
        /* <DEDUP_REMOVED lines=30> */
[----:B------:R-:W1:Y:S04]  /*9f70*/  LDL.64 R10, [R1+0x2a8] ;  /* 0x0002a800010a7983 */ /* 0x000e680000100a00 */
[----:B0-----:R-:W2:Y:S04]  /*9f80*/  LDL.64 R8, [R1+0x2a0] ;  /* 0x0002a00001087983 */ /* 0x001ea80000100a00 */
        /* <DEDUP_REMOVED lines=19> */
[----:B------:R-:W-:Y:S01]  /*a0c0*/  STL [R1+0x38c], RZ ;  /* 0x00038cff01007387 */ /* 0x000fe20000100800 */
[----:B------:R-:W-:-:S03]  /*a0d0*/  IMAD R3, R13, 0xf, RZ ;  /* 0x0000000f0d037824 */ /* 0x000fc600078e02ff */
        /* <DEDUP_REMOVED lines=12> */
[----:B------:R-:W-:-:S02]  /*a1a0*/  IMAD.SHL.U32 R4, R13, 0x10, RZ ;  /* 0x000000100d047824 */ /* 0x000fc400078e00ff */
[----:B------:R-:W-:Y:S02]  /*a1b0*/  IMAD R5, R13, 0x11, RZ ;  /* 0x000000110d057824 */ /* 0x000fe400078e02ff */
[----:B-1----:R-:W-:-:S05]  /*a1c0*/  IMAD.WIDE R6, R3, 0x2, R10 ;  /* 0x0000000203067825 */ /* 0x002fca00078e020a */
[----:B------:R2:W-:Y:S02]  /*a1d0*/  STL.64 [R1+0x10b0], R6 ;  /* 0x0010b00601007387 */ /* 0x0005e40000100a00 */
[----:B--2---:R-:W-:-:S05]  /*a1e0*/  IMAD.WIDE R6, R3, 0x2, R8 ;  /* 0x0000000203067825 */ /* 0x004fca00078e0208 */
[----:B------:R0:W-:Y:S02]  /*a1f0*/  STL.64 [R1+0x10a8], R6 ;  /* 0x0010a80601007387 */ /* 0x0001e40000100a00 */
[----:B0-----:R-:W-:-:S05]  /*a200*/  IMAD.WIDE R6, R4, 0x2, R10 ;  /* 0x0000000204067825 */ /* 0x001fca00078e020a */
[----:B------:R0:W-:Y:S02]  /*a210*/  STL.64 [R1+0x10a0], R6 ;  /* 0x0010a00601007387 */ /* 0x0001e40000100a00 */
[----:B0-----:R-:W-:-:S05]  /*a220*/  IMAD.WIDE R6, R4, 0x2, R8 ;  /* 0x0000000204067825 */ /* 0x001fca00078e0208 */
[----:B------:R0:W-:Y:S01]  /*a230*/  STL.64 [R1+0x1098], R6 ;  /* 0x0010980601007387 */ /* 0x0001e20000100a00 */
[----:B------:R-:W-:-:S04]  /*a240*/  IMAD.WIDE R8, R5, 0x2, R8 ;  /* 0x0000000205087825 */ /* 0x000fc800078e0208 */
[----:B0-----:R-:W-:-:S05]  /*a250*/  IMAD.WIDE R6, R5, 0x2, R10 ;  /* 0x0000000205067825 */ /* 0x001fca00078e020a */
[----:B------:R0:W-:Y:S04]  /*a260*/  STL.64 [R1+0x1090], R6 ;  /* 0x0010900601007387 */ /* 0x0001e80000100a00 */
[----:B0-----:R-:W2:Y:S04]  /*a270*/  LDL.LU.64 R6, [R1+0x1460] ;  /* 0x0014600001067983 */ /* 0x001ea80000300a00 */
[----:B------:R-:W3:Y:S04]  /*a280*/  LDL.64 R4, [R1+0x2a0] ;  /* 0x0002a00001047983 */ /* 0x000ee80000100a00 */
[----:B------:R2:W-:Y:S02]  /*a290*/  STL.64 [R1+0x1088], R8 ;  /* 0x0010880801007387 */ /* 0x0005e40000100a00 */
[----:B--2---:R-:W-:-:S05]  /*a2a0*/  IMAD.WIDE R8, R6, 0x2, R10 ;  /* 0x0000000206087825 */ /* 0x004fca00078e020a */
[----:B------:R3:W-:Y:S01]  /*a2b0*/  STL.64 [R1+0x1080], R8 ;  /* 0x0010800801007387 */ /* 0x0007e20000100a00 */
[----:B------:R-:W-:-:S04]  /*a2c0*/  IMAD.WIDE R10, R7, 0x2, R10 ;  /* 0x00000002070a7825 */ /* 0x000fc800078e020a */
[----:B---3--:R-:W-:-:S05]  /*a2d0*/  IMAD.WIDE R8, R6, 0x2, R4 ;  /* 0x0000000206087825 */ /* 0x008fca00078e0204 */
[----:B------:R0:W-:Y:S04]  /*a2e0*/  STL.64 [R1+0x1078], R8 ;  /* 0x0010780801007387 */ /* 0x0001e80000100a00 */
[----:B0-----:R-:W2:Y:S04]  /*a2f0*/  LDL.LU.64 R8, [R1+0x1458] ;  /* 0x0014580001087983 */ /* 0x001ea80000300a00 */
[----:B------:R0:W-:Y:S02]  /*a300*/  STL.64 [R1+0x1070], R10 ;  /* 0x0010700a01007387 */ /* 0x0001e40000100a00 */
[----:B0-----:R-:W-:-:S02]  /*a310*/  IMAD.WIDE R10, R7, 0x2, R4 ;  /* 0x00000002070a7825 */ /* 0x001fc400078e0204 */
[----:B------:R-:W2:Y:S04]  /*a320*/  LDL.64 R6, [R1+0x2a8] ;  /* 0x0002a80001067983 */ /* 0x000ea80000100a00 */
[----:B------:R2:W-:Y:S02]  /*a330*/  STL.64 [R1+0x1068], R10 ;  /* 0x0010680a01007387 */ /* 0x0005e40000100a00 */
[----:B--2---:R-:W-:-:S05]  /*a340*/  IMAD.WIDE R10, R8, 0x2, R6 ;  /* 0x00000002080a7825 */ /* 0x004fca00078e0206 */
[----:B------:R0:W-:Y:S02]  /*a350*/  STL.64 [R1+0x1060], R10 ;  /* 0x0010600a01007387 */ /* 0x0001e40000100a00 */
[----:B0-----:R-:W-:-:S05]  /*a360*/  IMAD.WIDE R10, R8, 0x2, R4 ;  /* 0x00000002080a7825 */ /* 0x001fca00078e0204 */
[----:B------:R0:W-:Y:S02]  /*a370*/  STL.64 [R1+0x1058], R10 ;  /* 0x0010580a01007387 */ /* 0x0001e40000100a00 */
[----:B0-----:R-:W-:-:S05]  /*a380*/  IMAD.WIDE R10, R9, 0x2, R6 ;  /* 0x00000002090a7825 */ /* 0x001fca00078e0206 */
[----:B------:R0:W-:Y:S04]  /*a390*/  STL.64 [R1+0x1050], R10 ;  /* 0x0010500a01007387 */ /* 0x0001e80000100a00 */
[----:B0-----:R-:W2:Y:S01]  /*a3a0*/  LDL.LU.64 R10, [R1+0x1450] ;  /* 0x00145000010a7983 */ /* 0x001ea20000300a00 */
[----:B------:R-:W-:-:S05]  /*a3b0*/  IMAD.WIDE R8, R9, 0x2, R4 ;  /* 0x0000000209087825 */ /* 0x000fca00078e0204 */
[----:B------:R2:W-:Y:S01]  /*a3c0*/  STL.64 [R1+0x1048], R8 ;  /* 0x0010480801007387 */ /* 0x0005e20000100a00 */
[C---:B------:R-:W-:Y:S02]  /*a3d0*/  IMAD R12, R13.reuse, 0x18, RZ ;  /* 0x000000180d0c7824 */ /* 0x040fe400078e02ff */
[C---:B------:R-:W-:Y:S02]  /*a3e0*/  IMAD R14, R13.reuse, 0x19, RZ ;  /* 0x000000190d0e7824 */ /* 0x040fe400078e02ff */
[C---:B------:R-:W-:Y:S02]  /*a3f0*/  IMAD R15, R13.reuse, 0x1a, RZ ;  /* 0x0000001a0d0f7824 */ /* 0x040fe400078e02ff */
[C---:B------:R-:W-:Y:S02]  /*a400*/  IMAD R16, R13.reuse, 0x1b, RZ ;  /* 0x0000001b0d107824 */ /* 0x040fe400078e02ff */
[C---:B------:R-:W-:Y:S02]  /*a410*/  IMAD R17, R13.reuse, 0x1c, RZ ;  /* 0x0000001c0d117824 */ /* 0x040fe400078e02ff */
[----:B------:R-:W-:-:S02]  /*a420*/  IMAD R18, R13, 0x1d, RZ ;  /* 0x0000001d0d127824 */ /* 0x000fc400078e02ff */
[C---:B------:R-:W-:Y:S02]  /*a430*/  IMAD R19, R13.reuse, 0x1e, RZ ;  /* 0x0000001e0d137824 */ /* 0x040fe400078e02ff */
[C---:B------:R-:W-:Y:S01]  /*a440*/  IMAD R20, R13.reuse, 0x1f, RZ ;  /* 0x0000001f0d147824 */ /* 0x040fe200078e02ff */
[C---:B------:R-:W-:Y:S01]  /*a450*/  SHF.L.U32 R21, R13.reuse, 0x5, RZ ;  /* 0x000000050d157819 */ /* 0x040fe200000006ff */
[----:B------:R-:W-:Y:S02]  /*a460*/  IMAD R22, R13, 0x21, RZ ;  /* 0x000000210d167824 */ /* 0x000fe400078e02ff */
[----:B--2---:R-:W-:-:S05]  /*a470*/  IMAD.WIDE R8, R10, 0x2, R6 ;  /* 0x000000020a087825 */ /* 0x004fca00078e0206 */
[----:B------:R0:W-:Y:S02]  /*a480*/  STL.64 [R1+0x1040], R8 ;  /* 0x0010400801007387 */ /* 0x0001e40000100a00 */
[----:B0-----:R-:W-:-:S05]  /*a490*/  IMAD.WIDE R8, R10, 0x2, R4 ;  /* 0x000000020a087825 */ /* 0x001fca00078e0204 */
[----:B------:R0:W-:Y:S02]  /*a4a0*/  STL.64 [R1+0x1038], R8 ;  /* 0x0010380801007387 */ /* 0x0001e40000100a00 */
[----:B0-----:R-:W-:-:S04]  /*a4b0*/  IMAD.WIDE R8, R11, 0x2, R6 ;  /* 0x000000020b087825 */ /* 0x001fc800078e0206 */
[----:B------:R-:W-:Y:S01]  /*a4c0*/  IMAD.WIDE R10, R11, 0x2, R4 ;  /* 0x000000020b0a7825 */ /* 0x000fe200078e0204 */
[----:B------:R0:W-:Y:S04]  /*a4d0*/  STL.64 [R1+0x1030], R8 ;  /* 0x0010300801007387 */ /* 0x0001e80000100a00 */
[----:B------:R1:W-:Y:S01]  /*a4e0*/  STL.64 [R1+0x1028], R10 ;  /* 0x0010280a01007387 */ /* 0x0003e20000100a00 */
[----:B0-----:R-:W-:-:S04]  /*a4f0*/  IMAD.WIDE R8, R12, 0x2, R6 ;  /* 0x000000020c087825 */ /* 0x001fc800078e0206 */
[----:B-1----:R-:W-:Y:S01]  /*a500*/  IMAD.WIDE R10, R12, 0x2, R4 ;  /* 0x000000020c0a7825 */ /* 0x002fe200078e0204 */
        /* <DEDUP_REMOVED lines=8> */
[----:B------:R0:W-:Y:S03]  /*a590*/  STL.64 [R1+0xfe8], R8 ;  /* 0x000fe80801007387 */ /* 0x0001e60000100a00 */
[C---:B------:R-:W-:Y:S01]  /*a5a0*/  IMAD.WIDE R14, R16.reuse, 0x2, R6 ;  /* 0x00000002100e7825 */ /* 0x040fe200078e0206 */
[----:B------:R1:W-:Y:S04]  /*a5b0*/  STL.64 [R1+0xfe0], R10 ;  /* 0x000fe00a01007387 */ /* 0x0003e80000100a00 */
[----:B------:R2:W-:Y:S01]  /*a5c0*/  STL.64 [R1+0xfd8], R14 ;  /* 0x000fd80e01007387 */ /* 0x0005e20000100a00 */
[----:B0-----:R-:W-:-:S04]  /*a5d0*/  IMAD.WIDE R8, R16, 0x2, R4 ;  /* 0x0000000210087825 */ /* 0x001fc800078e0204 */
[C---:B-1----:R-:W-:Y:S01]  /*a5e0*/  IMAD.WIDE R10, R17.reuse, 0x2, R6 ;  /* 0x00000002110a7825 */ /* 0x042fe200078e0206 */
[----:B------:R0:W-:Y:S03]  /*a5f0*/  STL.64 [R1+0xfd0], R8 ;  /* 0x000fd00801007387 */ /* 0x0001e60000100a00 */
[----:B--2---:R-:W-:Y:S01]  /*a600*/  IMAD.WIDE R14, R17, 0x2, R4 ;  /* 0x00000002110e7825 */ /* 0x004fe200078e0204 */
[----:B------:R1:W-:Y:S04]  /*a610*/  STL.64 [R1+0xfc8], R10 ;  /* 0x000fc80a01007387 */ /* 0x0003e80000100a00 */
[----:B------:R2:W-:Y:S01]  /*a620*/  STL.64 [R1+0xfc0], R14 ;  /* 0x000fc00e01007387 */ /* 0x0005e20000100a00 */
[----:B0-----:R-:W-:-:S04]  /*a630*/  IMAD.WIDE R8, R18, 0x2, R6 ;  /* 0x0000000212087825 */ /* 0x001fc800078e0206 */
[----:B-1----:R-:W-:Y:S01]  /*a640*/  IMAD.WIDE R10, R18, 0x2, R4 ;  /* 0x00000002120a7825 */ /* 0x002fe200078e0204 */
[----:B------:R0:W-:Y:S03]  /*a650*/  STL.64 [R1+0xfb8], R8 ;  /* 0x000fb80801007387 */ /* 0x0001e60000100a00 */
[C---:B--2---:R-:W-:Y:S01]  /*a660*/  IMAD.WIDE R14, R19.reuse, 0x2, R6 ;  /* 0x00000002130e7825 */ /* 0x044fe200078e0206 */
[----:B------:R1:W-:Y:S03]  /*a670*/  STL.64 [R1+0xfb0], R10 ;  /* 0x000fb00a01007387 */ /* 0x0003e60000100a00 */
[----:B0-----:R-:W-:Y:S01]  /*a680*/  IMAD.WIDE R8, R19, 0x2, R4 ;  /* 0x0000000213087825 */ /* 0x001fe200078e0204 */
[----:B-1----:R-:W2:Y:S03]  /*a690*/  LDL.LU R10, [R1] ;  /* 0x00000000010a7983 */ /* 0x002ea60000300800 */
[C---:B------:R-:W-:Y:S01]  /*a6a0*/  IMAD.WIDE R16, R20.reuse, 0x2, R6 ;  /* 0x0000000214107825 */ /* 0x040fe200078e0206 */
[----:B------:R0:W-:Y:S04]  /*a6b0*/  STL.64 [R1+0xfa8], R14 ;  /* 0x000fa80e01007387 */ /* 0x0001e80000100a00 */
[----:B------:R1:W-:Y:S01]  /*a6c0*/  STL.64 [R1+0xfa0], R8 ;  /* 0x000fa00801007387 */ /* 0x0003e20000100a00 */
[----:B0-----:R-:W-:-:S03]  /*a6d0*/  IMAD.WIDE R14, R20, 0x2, R4 ;  /* 0x00000002140e7825 */ /* 0x001fc600078e0204 */
[----:B-1----:R-:W3:Y:S04]  /*a6e0*/  LDL.LU R9, [R1+0x4] ;  /* 0x0000040001097983 */ /* 0x002ee80000300800 */
[----:B------:R0:W-:Y:S04]  /*a6f0*/  STL.64 [R1+0xf98], R16 ;  /* 0x000f981001007387 */ /* 0x0001e80000100a00 */
[----:B------:R1:W-:Y:S04]  /*a700*/  STL.64 [R1+0xf90], R14 ;  /* 0x000f900e01007387 */ /* 0x0003e80000100a00 */
[----:B------:R-:W4:Y:S01]  /*a710*/  LDL.LU R8, [R1+0x8] ;  /* 0x0000080001087983 */ /* 0x000f220000300800 */
[----:B0-----:R-:W-:-:S04]  /*a720*/  IMAD.WIDE R16, R21, 0x2, R6 ;  /* 0x0000000215107825 */ /* 0x001fc800078e0206 */
[----:B-1----:R-:W-:Y:S01]  /*a730*/  IMAD.WIDE R14, R21, 0x2, R4 ;  /* 0x00000002150e7825 */ /* 0x002fe200078e0204 */
[----:B------:R0:W-:Y:S03]  /*a740*/  STL.64 [R1+0xf88], R16 ;  /* 0x000f881001007387 */ /* 0x0001e60000100a00 */
[C---:B------:R-:W-:Y:S01]  /*a750*/  IMAD.WIDE R18, R22.reuse, 0x2, R6 ;  /* 0x0000000216127825 */ /* 0x040fe200078e0206 */
[----:B------:R1:W-:Y:S04]  /*a760*/  STL.64 [R1+0xf80], R14 ;  /* 0x000f800e01007387 */ /* 0x0003e80000100a00 */
[----:B0-----:R-:W4:Y:S01]  /*a770*/  LDL.LU R16, [R1+0xc] ;  /* 0x00000c0001107983 */ /* 0x001f220000300800 */
[----:B-1----:R-:W-:-:S03]  /*a780*/  IMAD.WIDE R14, R22, 0x2, R4 ;  /* 0x00000002160e7825 */ /* 0x002fc600078e0204 */
[----:B------:R0:W-:Y:S04]  /*a790*/  STL.64 [R1+0xf78], R18 ;  /* 0x000f781201007387 */ /* 0x0001e80000100a00 */
[----:B------:R1:W-:Y:S04]  /*a7a0*/  STL.64 [R1+0xf70], R14 ;  /* 0x000f700e01007387 */ /* 0x0003e80000100a00 */
[----:B------:R-:W4:Y:S01]  /*a7b0*/  LDL.LU R3, [R1+0x10] ;  /* 0x0000100001037983 */ /* 0x000f220000300800 */
[C---:B------:R-:W-:Y:S02]  /*a7c0*/  IMAD R23, R13.reuse, 0x22, RZ ;  /* 0x000000220d177824 */ /* 0x040fe400078e02ff */
[----:B------:R-:W-:-:S02]  /*a7d0*/  IMAD R24, R13, 0x23, RZ ;  /* 0x000000230d187824 */ /* 0x000fc400078e02ff */
[----:B0-----:R-:W-:-:S04]  /*a7e0*/  IMAD.WIDE R18, R23, 0x2, R6 ;  /* 0x0000000217127825 */ /* 0x001fc800078e0206 */
[----:B-1----:R-:W-:Y:S01]  /*a7f0*/  IMAD.WIDE R14, R23, 0x2, R4 ;  /* 0x00000002170e7825 */ /* 0x002fe200078e0204 */
[----:B------:R0:W-:Y:S03]  /*a800*/  STL.64 [R1+0xf68], R18 ;  /* 0x000f681201007387 */ /* 0x0001e60000100a00 */
[C---:B------:R-:W-:Y:S01]  /*a810*/  IMAD.WIDE R20, R24.reuse, 0x2, R6 ;  /* 0x0000000218147825 */ /* 0x040fe200078e0206 */
[----:B------:R1:W-:Y:S03]  /*a820*/  STL.64 [R1+0xf60], R14 ;  /* 0x000f600e01007387 */ /* 0x0003e60000100a00 */
[C---:B------:R-:W-:Y:S02]  /*a830*/  IMAD R25, R13.reuse, 0x24, RZ ;  /* 0x000000240d197824 */ /* 0x040fe400078e02ff */
[----:B0-----:R-:W-:Y:S01]  /*a840*/  IMAD.WIDE R18, R24, 0x2, R4 ;  /* 0x0000000218127825 */ /* 0x001fe200078e0204 */
[----:B-1----:R-:W4:Y:S03]  /*a850*/  LDL.LU R15, [R1+0x14] ;  /* 0x00001400010f7983 */ /* 0x002f260000300800 */
[----:B------:R-:W-:Y:S01]  /*a860*/  IMAD R26, R13, 0x25, RZ ;  /* 0x000000250d1a7824 */ /* 0x000fe200078e02ff */
[----:B------:R0:W-:Y:S04]  /*a870*/  STL.64 [R1+0xf58], R20 ;  /* 0x000f581401007387 */ /* 0x0001e80000100a00 */
[----:B------:R1:W-:Y:S04]  /*a880*/  STL.64 [R1+0xf50], R18 ;  /* 0x000f501201007387 */ /* 0x0003e80000100a00 */
[----:B------:R-:W4:Y:S01]  /*a890*/  LDL.LU R14, [R1+0x18] ;  /* 0x00001800010e7983 */ /* 0x000f220000300800 */
[----:B0-----:R-:W-:-:S04]  /*a8a0*/  IMAD.WIDE R20, R25, 0x2, R6 ;  /* 0x0000000219147825 */ /* 0x001fc800078e0206 */
[----:B-1----:R-:W-:Y:S01]  /*a8b0*/  IMAD.WIDE R18, R25, 0x2, R4 ;  /* 0x0000000219127825 */ /* 0x002fe200078e0204 */
[----:B------:R0:W-:Y:S04]  /*a8c0*/  STL.64 [R1+0xf48], R20 ;  /* 0x000f481401007387 */ /* 0x0001e80000100a00 */
[----:B------:R1:W-:Y:S01]  /*a8d0*/  STL.64 [R1+0xf40], R18 ;  /* 0x000f401201007387 */ /* 0x0003e20000100a00 */
[----:B------:R-:W-:-:S03]  /*a8e0*/  IMAD R27, R13, 0x26, RZ ;  /* 0x000000260d1b7824 */ /* 0x000fc600078e02ff */
[----:B------:R-:W4:Y:S01]  /*a8f0*/  LDL.LU R12, [R1+0x1c] ;  /* 0x00001c00010c7983 */ /* 0x000f220000300800 */
[----:B0-----:R-:W-:-:S04]  /*a900*/  IMAD.WIDE R20, R26, 0x2, R6 ;  /* 0x000000021a147825 */ /* 0x001fc800078e0206 */
[--C-:B-1----:R-:W-:Y:S01]  /*a910*/  IMAD.WIDE R18, R26, 0x2, R4.reuse ;  /* 0x000000021a127825 */ /* 0x102fe200078e0204 */
[----:B------:R0:W-:Y:S03]  /*a920*/  STL.64 [R1+0xf38], R20 ;  /* 0x000f381401007387 */ /* 0x0001e60000100a00 */
[----:B------:R-:W-:Y:S01]  /*a930*/  IMAD.WIDE R22, R27, 0x2, R4 ;  /* 0x000000021b167825 */ /* 0x000fe200078e0204 */
[----:B------:R1:W-:Y:S03]  /*a940*/  STL.64 [R1+0xf30], R18 ;  /* 0x000f301201007387 */ /* 0x0003e60000100a00 */
[----:B------:R-:W-:Y:S02]  /*a950*/  IMAD R28, R13, 0x27, RZ ;  /* 0x000000270d1c7824 */ /* 0x000fe400078e02ff */
[--C-:B0-----:R-:W-:Y:S01]  /*a960*/  IMAD.WIDE R20, R27, 0x2, R6.reuse ;  /* 0x000000021b147825 */ /* 0x101fe200078e0206 */
        /* <DEDUP_REMOVED lines=8> */
[----:B------:R1:W-:Y:S04]  /*a9f0*/  STL.64 [R1+0xf10], R22 ;  /* 0x000f101601007387 */ /* 0x0003e80000100a00 */
[----:B------:R-:W4:Y:S01]  /*aa00*/  LDL.LU R11, [R1+0x28] ;  /* 0x00002800010b7983 */ /* 0x000f220000300800 */
[----:B0-----:R-:W-:-:S04]  /*aa10*/  IMAD.WIDE R20, R29, 0x2, R6 ;  /* 0x000000021d147825 */ /* 0x001fc800078e0206 */
[----:B-1----:R-:W-:Y:S01]  /*aa20*/  IMAD.WIDE R22, R29, 0x2, R4 ;  /* 0x000000021d167825 */ /* 0x002fe200078e0204 */
[----:B------:R2:W-:Y:S04]  /*aa30*/  STL.64 [R1+0xf08], R20 ;  /* 0x000f081401007387 */ /* 0x0005e80000100a00 */
[----:B------:R0:W-:Y:S01]  /*aa40*/  STL.64 [R1+0xf00], R22 ;  /* 0x000f001601007387 */ /* 0x0001e20000100a00 */
[----:B--2---:R-:W-:-:S04]  /*aa50*/  IMAD.WIDE R20, R10, 0x2, R6 ;  /* 0x000000020a147825 */ /* 0x004fc800078e0206 */
[----:B0-----:R-:W-:Y:S02]  /*aa60*/  IMAD.WIDE R22, R10, 0x2, R4 ;  /* 0x000000020a167825 */ /* 0x001fe400078e0204 */
[----:B------:R-:W2:Y:S04]  /*aa70*/  LDL.LU R10, [R1+0x2c] ;  /* 0x00002c00010a7983 */ /* 0x000ea80000300800 */
[----:B------:R3:W-:Y:S04]  /*aa80*/  STL.64 [R1+0xef8], R20 ;  /* 0x000ef81401007387 */ /* 0x0007e80000100a00 */
[----:B------:R0:W-:Y:S01]  /*aa90*/  STL.64 [R1+0xef0], R22 ;  /* 0x000ef01601007387 */ /* 0x0001e20000100a00 */
[----:B---3--:R-:W-:-:S04]  /*aaa0*/  IMAD.WIDE R20, R9, 0x2, R6 ;  /* 0x0000000209147825 */ /* 0x008fc800078e0206 */
[----:B0-----:R-:W-:Y:S02]  /*aab0*/  IMAD.WIDE R22, R9, 0x2, R4 ;  /* 0x0000000209167825 */ /* 0x001fe400078e0204 */
[----:B------:R-:W3:Y:S04]  /*aac0*/  LDL.LU R9, [R1+0x30] ;  /* 0x0000300001097983 */ /* 0x000ee80000300800 */
[----:B------:R4:W-:Y:S04]  /*aad0*/  STL.64 [R1+0xee8], R20 ;  /* 0x000ee81401007387 */ /* 0x0009e80000100a00 */
[----:B------:R0:W-:Y:S01]  /*aae0*/  STL.64 [R1+0xee0], R22 ;  /* 0x000ee01601007387 */ /* 0x0001e20000100a00 */
[----:B----4-:R-:W-:-:S04]  /*aaf0*/  IMAD.WIDE R20, R8, 0x2, R6 ;  /* 0x0000000208147825 */ /* 0x010fc800078e0206 */
[----:B0-----:R-:W-:Y:S02]  /*ab00*/  IMAD.WIDE R22, R8, 0x2, R4 ;  /* 0x0000000208167825 */ /* 0x001fe400078e0204 */
[----:B------:R-:W4:Y:S04]  /*ab10*/  LDL.LU R8, [R1+0x34] ;  /* 0x0000340001087983 */ /* 0x000f280000300800 */
[----:B------:R0:W-:Y:S04]  /*ab20*/  STL.64 [R1+0xed8], R20 ;  /* 0x000ed81401007387 */ /* 0x0001e80000100a00 */
[----:B------:R1:W-:Y:S01]  /*ab30*/  STL.64 [R1+0xed0], R22 ;  /* 0x000ed01601007387 */ /* 0x0003e20000100a00 */
[----:B0-----:R-:W-:-:S04]  /*ab40*/  IMAD.WIDE R20, R16, 0x2, R6 ;  /* 0x0000000210147825 */ /* 0x001fc800078e0206 */
[----:B-1----:R-:W-:Y:S02]  /*ab50*/  IMAD.WIDE R22, R16, 0x2, R4 ;  /* 0x0000000210167825 */ /* 0x002fe400078e0204 */
        /* <DEDUP_REMOVED lines=82> */
[----:B------:R1:W-:Y:S04]  /*b080*/  STL.64 [R1+0xda8], R22 ;  /* 0x000da81601007387 */ /* 0x0003e80000100a00 */
[----:B------:R-:W4:Y:S01]  /*b090*/  LDL.LU R19, [R1+0x7c] ;  /* 0x00007c0001137983 */ /* 0x000f220000300800 */
[----:B0-----:R-:W-:-:S04]  /*b0a0*/  IMAD.WIDE R20, R17, 0x2, R6 ;  /* 0x0000000211147825 */ /* 0x001fc800078e0206 */
[----:B-1----:R-:W-:Y:S01]  /*b0b0*/  IMAD.WIDE R22, R17, 0x2, R4 ;  /* 0x0000000211167825 */ /* 0x002fe200078e0204 */
        /* <DEDUP_REMOVED lines=36> */
[----:B------:R-:W4:Y:S04]  /*b300*/  LDL.LU R15, [R1+0x9c] ;  /* 0x00009c00010f7983 */ /* 0x000f280000300800 */
[----:B------:R1:W-:Y:S01]  /*b310*/  STL.64 [R1+0xd28], R22 ;  /* 0x000d281601007387 */ /* 0x0003e20000100a00 */
        /* <DEDUP_REMOVED lines=11> */
[--C-:B-1----:R-:W-:Y:S01]  /*b3d0*/  IMAD.WIDE R22, R18, 0x2, R4.reuse ;  /* 0x0000000212167825 */ /* 0x102fe200078e0204 */
[----:B------:R0:W-:Y:S04]  /*b3e0*/  STL.64 [R1+0xd00], R20 ;  /* 0x000d001401007387 */ /* 0x0001e80000100a00 */
[----:B------:R-:W4:Y:S01]  /*b3f0*/  LDL.LU R18, [R1+0xa8] ;  /* 0x0000a80001127983 */ /* 0x000f220000300800 */
[----:B------:R-:W-:-:S03]  /*b400*/  IMAD.WIDE R24, R19, 0x2, R4 ;  /* 0x0000000213187825 */ /* 0x000fc600078e0204 */
[----:B------:R1:W-:Y:S01]  /*b410*/  STL.64 [R1+0xcf8], R22 ;  /* 0x000cf81601007387 */ /* 0x0003e20000100a00 */
[----:B0-----:R-:W-:-:S05]  /*b420*/  IMAD.WIDE R20, R19, 0x2, R6 ;  /* 0x0000000213147825 */ /* 0x001fca00078e0206 */
[----:B------:R0:W-:Y:S04]  /*b430*/  STL.64 [R1+0xcf0], R20 ;  /* 0x000cf01401007387 */ /* 0x0001e80000100a00 */
[----:B------:R-:W-:Y:S01]  /*b440*/  STL.64 [R1+0xcd0], R24 ;  /* 0x000cd01801007387 */ /* 0x000fe20000100a00 */
[----:B-1----:R-:W-:-:S04]  /*b450*/  IMAD.WIDE R22, R11, 0x2, R6 ;  /* 0x000000020b167825 */ /* 0x002fc800078e0206 */
[----:B0-----:R-:W-:Y:S02]  /*b460*/  IMAD.WIDE R20, R11, 0x2, R4 ;  /* 0x000000020b147825 */ /* 0x001fe400078e0204 */
        /* <DEDUP_REMOVED lines=20> */
[----:B------:R-:W4:Y:S02]  /*b5b0*/  LDL.LU R17, [R1+0xbc] ;  /* 0x0000bc0001117983 */ /* 0x000f240000300800 */
[C---:B------:R-:W-:Y:S02]  /*b5c0*/  IMAD.WIDE R24, R16.reuse, 0x2, R6 ;  /* 0x0000000210187825 */ /* 0x040fe400078e0206 */
[----:B------:R-:W-:Y:S04]  /*b5d0*/  STL.64 [R1+0xc88], R22 ;  /* 0x000c881601007387 */ /* 0x000fe80000100a00 */
[----:B------:R0:W-:Y:S04]  /*b5e0*/  STL.64 [R1+0xc80], R20 ;  /* 0x000c801401007387 */ /* 0x0001e80000100a00 */
[----:B------:R-:W-:Y:S01]  /*b5f0*/  STL.64 [R1+0xc78], R24 ;  /* 0x000c781801007387 */ /* 0x000fe20000100a00 */
[----:B0-----:R-:W-:-:S03]  /*b600*/  IMAD.WIDE R20, R16, 0x2, R4 ;  /* 0x0000000210147825 */ /* 0x001fc600078e0204 */
[----:B------:R-:W4:Y:S01]  /*b610*/  LDL.LU R16, [R1+0xc0] ;  /* 0x0000c00001107983 */ /* 0x000f220000300800 */
[----:B------:R-:W-:-:S03]  /*b620*/  IMAD.WIDE R22, R3, 0x2, R6 ;  /* 0x0000000203167825 */ /* 0x000fc600078e0206 */
[----:B------:R0:W-:Y:S04]  /*b630*/  STL.64 [R1+0xc70], R20 ;  /* 0x000c701401007387 */ /* 0x0001e80000100a00 */
[----:B------:R1:W-:Y:S01]  /*b640*/  STL.64 [R1+0xc68], R22 ;  /* 0x000c681601007387 */ /* 0x0003e20000100a00 */
[----:B0-----:R-:W-:-:S03]  /*b650*/  IMAD.WIDE R20, R3, 0x2, R4 ;  /* 0x0000000203147825 */ /* 0x001fc600078e0204 */
[----:B------:R-:W4:Y:S01]  /*b660*/  LDL.LU R3, [R1+0xc4] ;  /* 0x0000c40001037983 */ /* 0x000f220000300800 */
[----:B-1----:R-:W-:-:S03]  /*b670*/  IMAD.WIDE R22, R15, 0x2, R6 ;  /* 0x000000020f167825 */ /* 0x002fc600078e0206 */
[----:B------:R0:W-:Y:S04]  /*b680*/  STL.64 [R1+0xc60], R20 ;  /* 0x000c601401007387 */ /* 0x0001e80000100a00 */
[----:B------:R1:W-:Y:S01]  /*b690*/  STL.64 [R1+0xc58], R22 ;  /* 0x000c581601007387 */ /* 0x0003e20000100a00 */
[----:B0-----:R-:W-:-:S03]  /*b6a0*/  IMAD.WIDE R20, R15, 0x2, R4 ;  /* 0x000000020f147825 */ /* 0x001fc600078e0204 */
[----:B------:R-:W4:Y:S04]  /*b6b0*/  LDL.LU R15, [R1+0xc8] ;  /* 0x0000c800010f7983 */ /* 0x000f280000300800 */
[----:B------:R0:W-:Y:S01]  /*b6c0*/  STL.64 [R1+0xc50], R20 ;  /* 0x000c501401007387 */ /* 0x0001e20000100a00 */
[----:B-1----:R-:W-:-:S05]  /*b6d0*/  IMAD.WIDE R22, R14, 0x2, R6 ;  /* 0x000000020e167825 */ /* 0x002fca00078e0206 */
[----:B------:R1:W-:Y:S01]  /*b6e0*/  STL.64 [R1+0xc48], R22 ;  /* 0x000c481601007387 */ /* 0x0003e20000100a00 */
[----:B0-----:R-:W-:-:S03]  /*b6f0*/  IMAD.WIDE R20, R14, 0x2, R4 ;  /* 0x000000020e147825 */ /* 0x001fc600078e0204 */
[----:B------:R-:W4:Y:S04]  /*b700*/  LDL.LU R14, [R1+0xcc] ;  /* 0x0000cc00010e7983 */ /* 0x000f280000300800 */
[----:B------:R0:W-:Y:S01]  /*b710*/  STL.64 [R1+0xc40], R20 ;  /* 0x000c401401007387 */ /* 0x0001e20000100a00 */
[----:B-1----:R-:W-:-:S04]  /*b720*/  IMAD.WIDE R22, R12, 0x2, R6 ;  /* 0x000000020c167825 */ /* 0x002fc800078e0206 */
[----:B0-----:R-:W-:Y:S01]  /*b730*/  IMAD.WIDE R20, R12, 0x2, R4 ;  /* 0x000000020c147825 */ /* 0x001fe200078e0204 */
        /* <DEDUP_REMOVED lines=17> */
[----:B------:R0:W-:Y:S04]  /*b850*/  STL.64 [R1+0xc00], R20 ;  /* 0x000c001401007387 */ /* 0x0001e80000100a00 */
[----:B------:R-:W2:Y:S01]  /*b860*/  LDL.LU R18, [R1+0xe0] ;  /* 0x0000e00001127983 */ /* 0x000ea20000300800 */
[----:B---3--:R-:W-:-:S04]  /*b870*/  IMAD.WIDE R22, R9, 0x2, R6 ;  /* 0x0000000209167825 */ /* 0x008fc800078e0206 */
[----:B0-----:R-:W-:Y:S01]  /*b880*/  IMAD.WIDE R20, R9, 0x2, R4 ;  /* 0x0000000209147825 */ /* 0x001fe200078e0204 */
[----:B------:R4:W-:Y:S04]  /*b890*/  STL.64 [R1+0xbf8], R22 ;  /* 0x000bf81601007387 */ /* 0x0009e80000100a00 */
[----:B------:R-:W3:Y:S04]  /*b8a0*/  LDL.LU R9, [R1+0xe4] ;  /* 0x0000e40001097983 */ /* 0x000ee80000300800 */
[----:B------:R0:W-:Y:S01]  /*b8b0*/  STL.64 [R1+0xbf0], R20 ;  /* 0x000bf01401007387 */ /* 0x0001e20000100a00 */
[----:B----4-:R-:W-:-:S04]  /*b8c0*/  IMAD.WIDE R22, R8, 0x2, R6 ;  /* 0x0000000208167825 */ /* 0x010fc800078e0206 */
        /* <DEDUP_REMOVED lines=26> */
[----:B------:R-:W4:Y:S02]  /*ba70*/  LDL.LU R14, [R1+0xfc] ;  /* 0x0000fc00010e7983 */ /* 0x000f240000300800 */
[C---:B------:R-:W-:Y:S02]  /*ba80*/  IMAD.WIDE R24, R12.reuse, 0x2, R6 ;  /* 0x000000020c187825 */ /* 0x040fe400078e0206 */
[----:B------:R0:W-:Y:S04]  /*ba90*/  STL.64 [R1+0xb98], R22 ;  /* 0x000b981601007387 */ /* 0x0001e80000100a00 */
[----:B------:R1:W-:Y:S04]  /*baa0*/  STL.64 [R1+0xb90], R20 ;  /* 0x000b901401007387 */ /* 0x0003e80000100a00 */
[----:B------:R1:W-:Y:S01]  /*bab0*/  STL.64 [R1+0xb88], R24 ;  /* 0x000b881801007387 */ /* 0x0003e20000100a00 */
[----:B0-----:R-:W-:-:S03]  /*bac0*/  IMAD.WIDE R22, R12, 0x2, R4 ;  /* 0x000000020c167825 */ /* 0x001fc600078e0204 */
[----:B------:R-:W4:Y:S04]  /*bad0*/  LDL.LU R12, [R1+0x100] ;  /* 0x00010000010c7983 */ /* 0x000f280000300800 */
[----:B------:R0:W-:Y:S01]  /*bae0*/  STL.64 [R1+0xb80], R22 ;  /* 0x000b801601007387 */ /* 0x0001e20000100a00 */
[----:B-1----:R-:W-:-:S04]  /*baf0*/  IMAD.WIDE R20, R19, 0x2, R6 ;  /* 0x0000000213147825 */ /* 0x002fc800078e0206 */
[----:B------:R-:W-:Y:S01]  /*bb00*/  IMAD.WIDE R24, R19, 0x2, R4 ;  /* 0x0000000213187825 */ /* 0x000fe200078e0204 */
        /* <DEDUP_REMOVED lines=8> */
[----:B0-----:R-:W-:Y:S01]  /*bb90*/  IMAD.WIDE R22, R10, 0x2, R4 ;  /* 0x000000020a167825 */ /* 0x001fe200078e0204 */
[----:B------:R-:W-:Y:S04]  /*bba0*/  STL.64 [R1+0xb40], R24 ;  /* 0x000b401801007387 */ /* 0x000fe80000100a00 */
[----:B------:R-:W2:Y:S01]  /*bbb0*/  LDL.LU R10, [R1+0x108] ;  /* 0x00010800010a7983 */ /* 0x000ea20000300800 */
[----:B-1----:R-:W-:-:S03]  /*bbc0*/  IMAD.WIDE R20, R18, 0x2, R6 ;  /* 0x0000000212147825 */ /* 0x002fc600078e0206 */
[----:B------:R0:W-:Y:S04]  /*bbd0*/  STL.64 [R1+0xb38], R22 ;  /* 0x000b381601007387 */ /* 0x0001e80000100a00 */
[----:B------:R3:W-:Y:S01]  /*bbe0*/  STL.64 [R1+0xb30], R20 ;  /* 0x000b301401007387 */ /* 0x0007e20000100a00 */
[----:B0-----:R-:W-:-:S04]  /*bbf0*/  IMAD.WIDE R22, R18, 0x2, R4 ;  /* 0x0000000212167825 */ /* 0x001fc800078e0204 */
[C---:B---3--:R-:W-:Y:S01]  /*bc00*/  IMAD.WIDE R20, R9.reuse, 0x2, R6 ;  /* 0x0000000209147825 */ /* 0x048fe200078e0206 */
[----:B------:R4:W-:Y:S03]  /*bc10*/  STL.64 [R1+0xb28], R22 ;  /* 0x000b281601007387 */ /* 0x0009e60000100a00 */
[----:B------:R-:W-:Y:S02]  /*bc20*/  IMAD.WIDE R18, R9, 0x2, R4 ;  /* 0x0000000209127825 */ /* 0x000fe400078e0204 */
[----:B------:R-:W3:Y:S04]  /*bc30*/  LDL.LU R9, [R1+0x10c] ;  /* 0x00010c0001097983 */ /* 0x000ee80000300800 */
[----:B------:R0:W-:Y:S04]  /*bc40*/  STL.64 [R1+0xb20], R20 ;  /* 0x000b201401007387 */ /* 0x0001e80000100a00 */
[----:B------:R1:W-:Y:S01]  /*bc50*/  STL.64 [R1+0xb18], R18 ;  /* 0x000b181201007387 */ /* 0x0003e20000100a00 */
[----:B----4-:R-:W-:-:S04]  /*bc60*/  IMAD.WIDE R22, R8, 0x2, R6 ;  /* 0x0000000208167825 */ /* 0x010fc800078e0206 */
[----:B0-----:R-:W-:Y:S01]  /*bc70*/  IMAD.WIDE R20, R8, 0x2, R4 ;  /* 0x0000000208147825 */ /* 0x001fe200078e0204 */
[----:B------:R0:W-:Y:S04]  /*bc80*/  STL.64 [R1+0xb10], R22 ;  /* 0x000b101601007387 */ /* 0x0001e80000100a00 */
[----:B------:R-:W4:Y:S04]  /*bc90*/  LDL.LU R8, [R1+0x110] ;  /* 0x0001100001087983 */ /* 0x000f280000300800 */
[----:B------:R0:W-:Y:S01]  /*bca0*/  STL.64 [R1+0xb08], R20 ;  /* 0x000b081401007387 */ /* 0x0001e20000100a00 */
[----:B-1----:R-:W-:-:S04]  /*bcb0*/  IMAD.WIDE R18, R17, 0x2, R6 ;  /* 0x0000000211127825 */ /* 0x002fc800078e0206 */
[----:B0-----:R-:W-:Y:S01]  /*bcc0*/  IMAD.WIDE R22, R17, 0x2, R4 ;  /* 0x0000000211167825 */ /* 0x001fe200078e0204 */
[----:B------:R-:W-:Y:S04]  /*bcd0*/  STL.64 [R1+0xb00], R18 ;  /* 0x000b001201007387 */ /* 0x000fe80000100a00 */
[----:B------:R0:W-:Y:S01]  /*bce0*/  STL.64 [R1+0xaf8], R22 ;  /* 0x000af81601007387 */ /* 0x0001e20000100a00 */
[----:B------:R-:W-:-:S03]  /*bcf0*/  IMAD.WIDE R20, R16, 0x2, R6 ;  /* 0x0000000210147825 */ /* 0x000fc600078e0206 */
[----:B0-----:R-:W4:Y:S01]  /*bd00*/  LDL.LU R23, [R1+0x114] ;  /* 0x0001140001177983 */ /* 0x001f220000300800 */
[----:B------:R-:W-:-:S03]  /*bd10*/  IMAD.WIDE R18, R16, 0x2, R4 ;  /* 0x0000000210127825 */ /* 0x000fc600078e0204 */
[----:B------:R-:W-:Y:S04]  /*bd20*/  STL.64 [R1+0xaf0], R20 ;  /* 0x000af01401007387 */ /* 0x000fe80000100a00 */
[----:B------:R0:W-:Y:S01]  /*bd30*/  STL.64 [R1+0xae8], R18 ;  /* 0x000ae81201007387 */ /* 0x0001e20000100a00 */
[----:B------:R-:W-:-:S04]  /*bd40*/  IMAD.WIDE R16, R3, 0x2, R6 ;  /* 0x0000000203107825 */ /* 0x000fc800078e0206 */
        /* <DEDUP_REMOVED lines=11> */
[----:B------:R-:W-:Y:S01]  /*be00*/  IMAD.WIDE R14, R14, 0x2, R4 ;  /* 0x000000020e0e7825 */ /* 0x000fe200078e0204 */
[----:B------:R0:W-:Y:S04]  /*be10*/  STL.64 [R1+0xac0], R16 ;  /* 0x000ac01001007387 */ /* 0x0001e80000100a00 */
[----:B------:R-:W4:Y:S04]  /*be20*/  LDL.LU R20, [R1+0x124] ;  /* 0x0001240001147983 */ /* 0x000f280000300800 */
[----:B------:R0:W-:Y:S04]  /*be30*/  STL.64 [R1+0xab8], R14 ;  /* 0x000ab80e01007387 */ /* 0x0001e80000100a00 */
[----:B-1----:R-:W4:Y:S01]  /*be40*/  LDL.LU R19, [R1+0x128] ;  /* 0x0001280001137983 */ /* 0x002f220000300800 */
[----:B0-----:R-:W-:-:S04]  /*be50*/  IMAD.WIDE R16, R12, 0x2, R6 ;  /* 0x000000020c107825 */ /* 0x001fc800078e0206 */
[----:B------:R-:W-:Y:S01]  /*be60*/  IMAD.WIDE R14, R12, 0x2, R4 ;  /* 0x000000020c0e7825 */ /* 0x000fe200078e0204 */
[----:B------:R0:W-:Y:S04]  /*be70*/  STL.64 [R1+0xab0], R16 ;  /* 0x000ab01001007387 */ /* 0x0001e80000100a00 */
[----:B------:R-:W4:Y:S04]  /*be80*/  LDL.LU R18, [R1+0x12c] ;  /* 0x00012c0001127983 */ /* 0x000f280000300800 */
[----:B------:R1:W-:Y:S04]  /*be90*/  STL.64 [R1+0xaa8], R14 ;  /* 0x000aa80e01007387 */ /* 0x0003e80000100a00 */
[----:B0-----:R-:W4:Y:S01]  /*bea0*/  LDL.LU R17, [R1+0x130] ;  /* 0x0001300001117983 */ /* 0x001f220000300800 */
[----:B------:R-:W-:-:S04]  /*beb0*/  IMAD.WIDE R24, R11, 0x2, R6 ;  /* 0x000000020b187825 */ /* 0x000fc800078e0206 */
[----:B-1----:R-:W-:Y:S01]  /*bec0*/  IMAD.WIDE R14, R11, 0x2, R4 ;  /* 0x000000020b0e7825 */ /* 0x002fe200078e0204 */
[----:B------:R-:W-:Y:S04]  /*bed0*/  STL.64 [R1+0xaa0], R24 ;  /* 0x000aa01801007387 */ /* 0x000fe80000100a00 */
[----:B------:R-:W4:Y:S04]  /*bee0*/  LDL.LU R16, [R1+0x134] ;  /* 0x0001340001107983 */ /* 0x000f280000300800 */
[----:B------:R0:W-:Y:S04]  /*bef0*/  STL.64 [R1+0xa98], R14 ;  /* 0x000a980e01007387 */ /* 0x0001e80000100a00 */
[----:B0-----:R-:W4:Y:S01]  /*bf00*/  LDL.LU R15, [R1+0x138] ;  /* 0x00013800010f7983 */ /* 0x001f220000300800 */
[----:B--2---:R-:W-:-:S04]  /*bf10*/  IMAD.WIDE R26, R10, 0x2, R6 ;  /* 0x000000020a1a7825 */ /* 0x004fc800078e0206 */
[----:B------:R-:W-:Y:S01]  /*bf20*/  IMAD.WIDE R24, R10, 0x2, R4 ;  /* 0x000000020a187825 */ /* 0x000fe200078e0204 */
[----:B------:R0:W-:Y:S04]  /*bf30*/  STL.64 [R1+0xa90], R26 ;  /* 0x000a901a01007387 */ /* 0x0001e80000100a00 */
[----:B------:R-:W2:Y:S04]  /*bf40*/  LDL.LU R14, [R1+0x13c] ;  /* 0x00013c00010e7983 */ /* 0x000ea80000300800 */
[----:B------:R-:W-:Y:S04]  /*bf50*/  STL.64 [R1+0xa88], R24 ;  /* 0x000a881801007387 */ /* 0x000fe80000100a00 */
[----:B------:R-:W2:Y:S01]  /*bf60*/  LDL.LU R12, [R1+0x140] ;  /* 0x00014000010c7983 */ /* 0x000ea20000300800 */
[----:B---3--:R-:W-:-:S04]  /*bf70*/  IMAD.WIDE R10, R9, 0x2, R6 ;  /* 0x00000002090a7825 */ /* 0x008fc800078e0206 */
[----:B0-----:R-:W-:Y:S01]  /*bf80*/  IMAD.WIDE R26, R9, 0x2, R4 ;  /* 0x00000002091a7825 */ /* 0x001fe200078e0204 */
[----:B------:R0:W-:Y:S04]  /*bf90*/  STL.64 [R1+0xa80], R10 ;  /* 0x000a800a01007387 */ /* 0x0001e80000100a00 */
[----:B0-----:R-:W3:Y:S01]  /*bfa0*/  LDL.LU R11, [R1+0x144] ;  /* 0x00014400010b7983 */ /* 0x001ee20000300800 */
[----:B----4-:R-:W-:-:S03]  /*bfb0*/  IMAD.WIDE R24, R8, 0x2, R6 ;  /* 0x0000000208187825 */ /* 0x010fc600078e0206 */
[----:B------:R0:W-:Y:S04]  /*bfc0*/  STL.64 [R1+0xa78], R26 ;  /* 0x000a781a01007387 */ /* 0x0001e80000100a00 */
[----:B------:R-:W4:Y:S04]  /*bfd0*/  LDL.LU R10, [R1+0x148] ;  /* 0x00014800010a7983 */ /* 0x000f280000300800 */
[----:B------:R1:W-:Y:S01]  /*bfe0*/  STL.64 [R1+0xa70], R24 ;  /* 0x000a701801007387 */ /* 0x0003e20000100a00 */
[----:B0-----:R-:W-:-:S03]  /*bff0*/  IMAD.WIDE R26, R8, 0x2, R4 ;  /* 0x00000002081a7825 */ /* 0x001fc600078e0204 */
[----:B------:R-:W4:Y:S04]  /*c000*/  LDL.LU R9, [R1+0x14c] ;  /* 0x00014c0001097983 */ /* 0x000f280000300800 */
[----:B------:R0:W-:Y:S04]  /*c010*/  STL.64 [R1+0xa68], R26 ;  /* 0x000a681a01007387 */ /* 0x0001e80000100a00 */
[----:B------:R-:W4:Y:S01]  /*c020*/  LDL.LU R8, [R1+0x150] ;  /* 0x0001500001087983 */ /* 0x000f220000300800 */
[----:B-1----:R-:W-:-:S04]  /*c030*/  IMAD.WIDE R24, R23, 0x2, R6 ;  /* 0x0000000217187825 */ /* 0x002fc800078e0206 */
[----:B------:R-:W-:Y:S01]  /*c040*/  IMAD.WIDE R28, R23, 0x2, R4 ;  /* 0x00000002171c7825 */ /* 0x000fe200078e0204 */
[----:B------:R1:W-:Y:S04]  /*c050*/  STL.64 [R1+0xa60], R24 ;  /* 0x000a601801007387 */ /* 0x0003e80000100a00 */
[----:B------:R-:W-:Y:S01]  /*c060*/  STL.64 [R1+0xa58], R28 ;  /* 0x000a581c01007387 */ /* 0x000fe20000100a00 */
[----:B0-----:R-:W-:-:S04]  /*c070*/  IMAD.WIDE R26, R3, 0x2, R6 ;  /* 0x00000002031a7825 */ /* 0x001fc800078e0206 */
[----:B-1----:R-:W-:Y:S02]  /*c080*/  IMAD.WIDE R24, R3, 0x2, R4 ;  /* 0x0000000203187825 */ /* 0x002fe400078e0204 */
[----:B------:R-:W4:Y:S04]  /*c090*/  LDL.LU R3, [R1+0x154] ;  /* 0x0001540001037983 */ /* 0x000f280000300800 */
        /* <DEDUP_REMOVED lines=10> */
[----:B------:R-:W-:Y:S03]  /*c140*/  STL.64 [R1+0xa28], R26 ;  /* 0x000a281a01007387 */ /* 0x000fe60000100a00 */
[----:B------:R-:W-:Y:S01]  /*c150*/  IMAD.WIDE R22, R20, 0x2, R4 ;  /* 0x0000000214167825 */ /* 0x000fe200078e0204 */
        /* <DEDUP_REMOVED lines=12> */
[----:B0-----:R-:W-:-:S05]  /*c220*/  IMAD.WIDE R22, R17, 0x2, R4 ;  /* 0x0000000211167825 */ /* 0x001fca00078e0204 */
[----:B------:R-:W-:Y:S01]  /*c230*/  STL.64 [R1+0x9e8], R22 ;  /* 0x0009e81601007387 */ /* 0x000fe20000100a00 */
[----:B-1----:R-:W-:-:S04]  /*c240*/  IMAD.WIDE R20, R16, 0x2, R6 ;  /* 0x0000000210147825 */ /* 0x002fc800078e0206 */
[----:B------:R-:W-:Y:S01]  /*c250*/  IMAD.WIDE R18, R16, 0x2, R4 ;  /* 0x0000000210127825 */ /* 0x000fe200078e0204 */
[----:B------:R0:W-:Y:S04]  /*c260*/  STL.64 [R1+0x9e0], R20 ;  /* 0x0009e01401007387 */ /* 0x0001e80000100a00 */
[----:B------:R2:W-:Y:S01]  /*c270*/  STL.64 [R1+0x9d8], R18 ;  /* 0x0009d81201007387 */ /* 0x0005e20000100a00 */
[----:B------:R-:W-:-:S04]  /*c280*/  IMAD.WIDE R16, R15, 0x2, R6 ;  /* 0x000000020f107825 */ /* 0x000fc800078e0206 */
[----:B0-----:R-:W-:Y:S01]  /*c290*/  IMAD.WIDE R20, R15, 0x2, R4 ;  /* 0x000000020f147825 */ /* 0x001fe200078e0204 */
[----:B------:R0:W-:Y:S04]  /*c2a0*/  STL.64 [R1+0x9d0], R16 ;  /* 0x0009d01001007387 */ /* 0x0001e80000100a00 */
[----:B------:R-:W-:Y:S01]  /*c2b0*/  STL.64 [R1+0x9c8], R20 ;  /* 0x0009c81401007387 */ /* 0x000fe20000100a00 */
[----:B------:R-:W-:Y:S01]  /*c2c0*/  IMAD R13, R13, 0x7e, RZ ;  /* 0x0000007e0d0d7824 */ /* 0x000fe200078e02ff */
[----:B------:R-:W-:Y:S01]  /*c2d0*/  MOV R2, RZ ;  /* 0x000000ff00027202 */ /* 0x000fe20000000f00 */
[----:B------:R-:W-:Y:S01]  /*c2e0*/  IMAD.MOV.U32 R0, RZ, RZ, RZ ;  /* 0x000000ffff007224 */ /* 0x000fe200078e00ff */
[----:B------:R-:W-:Y:S01]  /*c2f0*/  UMOV UR4, URZ ;  /* 0x0000003f00047c82 */ /* 0x000fe20008000000 */
[----:B--2---:R-:W-:-:S04]  /*c300*/  IMAD.WIDE R18, R14, 0x2, R6 ;  /* 0x000000020e127825 */ /* 0x004fc800078e0206 */
[----:B0-----:R-:W-:Y:S01]  /*c310*/  IMAD.WIDE R16, R14, 0x2, R4 ;  /* 0x000000020e107825 */ /* 0x001fe200078e0204 */
[----:B------:R0:W-:Y:S03]  /*c320*/  STL.64 [R1+0x9c0], R18 ;  /* 0x0009c01201007387 */ /* 0x0001e60000100a00 */
[C---:B------:R-:W-:Y:S01]  /*c330*/  IMAD.WIDE R14, R12.reuse, 0x2, R6 ;  /* 0x000000020c0e7825 */ /* 0x040fe200078e0206 */
[----:B------:R3:W-:Y:S04]  /*c340*/  STL.64 [R1+0x9a0], R16 ;  /* 0x0009a01001007387 */ /* 0x0007e80000100a00 */
[----:B------:R1:W-:Y:S01]  /*c350*/  STL.64 [R1+0x998], R14 ;  /* 0x0009980e01007387 */ /* 0x0003e20000100a00 */
[----:B0-----:R-:W-:-:S05]  /*c360*/  IMAD.WIDE R18, R12, 0x2, R4 ;  /* 0x000000020c127825 */ /* 0x001fca00078e0204 */
[----:B------:R4:W-:Y:S01]  /*c370*/  STL.64 [R1+0x990], R18 ;  /* 0x0009901201007387 */ /* 0x0009e20000100a00 */
[----:B---3--:R-:W-:-:S04]  /*c380*/  IMAD.WIDE R16, R11, 0x2, R6 ;  /* 0x000000020b107825 */ /* 0x008fc800078e0206 */
[----:B-1----:R-:W-:Y:S01]  /*c390*/  IMAD.WIDE R14, R11, 0x2, R4 ;  /* 0x000000020b0e7825 */ /* 0x002fe200078e0204 */
[----:B------:R0:W-:Y:S03]  /*c3a0*/  STL.64 [R1+0x988], R16 ;  /* 0x0009881001007387 */ /* 0x0001e60000100a00 */
[C---:B----4-:R-:W-:Y:S01]  /*c3b0*/  IMAD.WIDE R18, R10.reuse, 0x2, R6 ;  /* 0x000000020a127825 */ /* 0x050fe200078e0206 */
[----:B------:R1:W-:Y:S03]  /*c3c0*/  STL.64 [R1+0x980], R14 ;  /* 0x0009800e01007387 */ /* 0x0003e60000100a00 */
[--C-:B0-----:R-:W-:Y:S01]  /*c3d0*/  IMAD.WIDE R16, R10, 0x2, R4.reuse ;  /* 0x000000020a107825 */ /* 0x101fe200078e0204 */
[----:B------:R-:W-:Y:S03]  /*c3e0*/  STL.64 [R1+0x978], R18 ;  /* 0x0009781201007387 */ /* 0x000fe60000100a00 */
[----:B------:R-:W-:-:S04]  /*c3f0*/  IMAD.WIDE R10, R9, 0x2, R4 ;  /* 0x00000002090a7825 */ /* 0x000fc800078e0204 */
[--C-:B-1----:R-:W-:Y:S01]  /*c400*/  IMAD.WIDE R14, R9, 0x2, R6.reuse ;  /* 0x00000002090e7825 */ /* 0x102fe200078e0206 */
[----:B------:R0:W-:Y:S04]  /*c410*/  STL.64 [R1+0x970], R16 ;  /* 0x0009701001007387 */ /* 0x0001e80000100a00 */
[----:B------:R1:W-:Y:S04]  /*c420*/  STL.64 [R1+0x968], R14 ;  /* 0x0009680e01007387 */ /* 0x0003e80000100a00 */
[----:B------:R2:W-:Y:S01]  /*c430*/  STL.64 [R1+0x960], R10 ;  /* 0x0009600a01007387 */ /* 0x0005e20000100a00 */
[----:B0-----:R-:W-:-:S04]  /*c440*/  IMAD.WIDE R16, R8, 0x2, R6 ;  /* 0x0000000208107825 */ /* 0x001fc800078e0206 */
[----:B-1----:R-:W-:Y:S01]  /*c450*/  IMAD.WIDE R14, R8, 0x2, R4 ;  /* 0x00000002080e7825 */ /* 0x002fe200078e0204 */
[----:B------:R0:W-:Y:S03]  /*c460*/  STL.64 [R1+0x958], R16 ;  /* 0x0009581001007387 */ /* 0x0001e60000100a00 */
[C---:B--2---:R-:W-:Y:S01]  /*c470*/  IMAD.WIDE R10, R13.reuse, 0x2, R6 ;  /* 0x000000020d0a7825 */ /* 0x044fe200078e0206 */
[----:B------:R0:W-:Y:S03]  /*c480*/  STL.64 [R1+0x950], R14 ;  /* 0x0009500e01007387 */ /* 0x0001e60000100a00 */
[----:B------:R-:W-:Y:S01]  /*c490*/  IMAD.WIDE R8, R13, 0x2, R4 ;  /* 0x000000020d087825 */ /* 0x000fe200078e0204 */
[----:B------:R0:W-:Y:S04]  /*c4a0*/  STL.64 [R1+0x948], R10 ;  /* 0x0009480a01007387 */ /* 0x0001e80000100a00 */
[----:B------:R0:W-:Y:S01]  /*c4b0*/  STL.64 [R1+0x940], R8 ;  /* 0x0009400801007387 */ /* 0x0001e20000100a00 */
[----:B------:R-:W-:-:S04]  /*c4c0*/  IMAD.WIDE R6, R3, 0x2, R6 ;  /* 0x0000000203067825 */ /* 0x000fc800078e0206 */
[----:B------:R-:W-:Y:S01]  /*c4d0*/  IMAD.WIDE R4, R3, 0x2, R4 ;  /* 0x0000000203047825 */ /* 0x000fe200078e0204 */
[----:B------:R0:W-:Y:S04]  /*c4e0*/  STL.64 [R1+0x938], R6 ;  /* 0x0009380601007387 */ /* 0x0001e80000100a00 */
[----:B------:R0:W-:Y:S02]  /*c4f0*/  STL.64 [R1+0x930], R4 ;  /* 0x0009300401007387 */ /* 0x0001e40000100a00 */
.L_x_1:
[----:B0-----:R-:W2:Y:S04]  /*c500*/  LDL.64 R6, [R1+0x1088] ;  /* 0x0010880001067983 */ /* 0x001ea80000100a00 */
[----:B------:R-:W3:Y:S04]  /*c510*/  LDL.64 R10, [R1+0x10a8] ;  /* 0x0010a800010a7983 */ /* 0x000ee80000100a00 */
[----:B------:R-:W4:Y:S04]  /*c520*/  LDL.64 R8, [R1+0x10b0] ;  /* 0x0010b00001087983 */ /* 0x000f280000100a00 */
[----:B-1----:R-:W5:Y:S04]  /*c530*/  LDL.64 R4, [R1+0x10a0] ;  /* 0x0010a00001047983 */ /* 0x002f680000100a00 */
[----:B------:R-:W5:Y:S04]  /*c540*/  LDL.64 R12, [R1+0x1090] ;  /* 0x00109000010c7983 */ /* 0x000f680000100a00 */
[----:B------:R-:W5:Y:S04]  /*c550*/  LDL.64 R16, [R1+0x1098] ;  /* 0x0010980001107983 */ /* 0x000f680000100a00 */
[----:B------:R-:W5:Y:S04]  /*c560*/  LDL.64 R22, [R1+0x2a8] ;  /* 0x0002a80001167983 */ /* 0x000f680000100a00 */
[----:B------:R-:W5:Y:S04]  /*c570*/  LDL.64 R24, [R1+0x2a0] ;  /* 0x0002a00001187983 */ /* 0x000f680000100a00 */
[----:B------:R0:W-:Y:S04]  /*c580*/  STL [R1+0x1dd0], R0 ;  /* 0x001dd00001007387 */ /* 0x0001e80000100800 */
[----:B------:R-:W5:Y:S04]  /*c590*/  LDL.64 R18, [R1+0x1080] ;  /* 0x0010800001127983 */ /* 0x000f680000100a00 */
[----:B------:R-:W5:Y:S04]  /*c5a0*/  LDL.64 R14, [R1+0x1078] ;  /* 0x00107800010e7983 */ /* 0x000f680000100a00 */
[----:B------:R-:W5:Y:S01]  /*c5b0*/  LDL.64 R28, [R1+0x1060] ;  /* 0x00106000011c7983 */ /* 0x000f620000100a00 */
[----:B--2---:R-:W-:-:S05]  /*c5c0*/  IMAD.WIDE R6, R2, 0x2, R6 ;  /* 0x0000000202067825 */ /* 0x004fca00078e0206 */
[----:B0-----:R0:W2:Y:S01]  /*c5d0*/  LDG.E.U16 R0, desc[UR10][R6.64] ;  /* 0x0000000a06007981 */ /* 0x0010a2000c1e1500 */
[----:B---3--:R-:W-:-:S04]  /*c5e0*/  IMAD.WIDE R10, R2, 0x2, R10 ;  /* 0x00000002020a7825 */ /* 0x008fc800078e020a */
[C---:B----4-:R-:W-:Y:S01]  /*c5f0*/  IMAD.WIDE R8, R2.reuse, 0x2, R8 ;  /* 0x0000000202087825 */ /* 0x050fe200078e0208 */
[----:B------:R-:W3:Y:S03]  /*c600*/  LDG.E.U16 R27, desc[UR10][R10.64] ;  /* 0x0000000a0a1b7981 */ /* 0x000ee6000c1e1500 */
[C---:B-----5:R-:W-:Y:S01]  /*c610*/  IMAD.WIDE R4, R2.reuse, 0x2, R4 ;  /* 0x0000000202047825 */ /* 0x060fe200078e0204 */
[----:B------:R1:W4:Y:S04]  /*c620*/  LDG.E.U16 R26, desc[UR10][R8.64] ;  /* 0x0000000a081a7981 */ /* 0x000328000c1e1500 */
[----:B------:R5:W4:Y:S01]  /*c630*/  LDG.E.U16 R3, desc[UR10][R4.64] ;  /* 0x0000000a04037981 */ /* 0x000b22000c1e1500 */
[----:B0-----:R-:W-:-:S03]  /*c640*/  IMAD.WIDE R6, R2, 0x2, R16 ;  /* 0x0000000202067825 */ /* 0x001fc600078e0210 */
[----:B------:R-:W4:Y:S01]  /*c650*/  LDL.64 R16, [R1+0x1058] ;  /* 0x0010580001107983 */ /* 0x000f220000100a00 */
[----:B-1----:R-:W-:-:S03]  /*c660*/  IMAD.WIDE R8, R2, 0x2, R22 ;  /* 0x0000000202087825 */ /* 0x002fc600078e0216 */
[----:B------:R0:W4:Y:S01]  /*c670*/  LDG.E.U16 R20, desc[UR10][R6.64] ;  /* 0x0000000a06147981 */ /* 0x000122000c1e1500 */
[----:B-----5:R-:W-:-:S03]  /*c680*/  IMAD.WIDE R4, R2, 0x2, R12 ;  /* 0x0000000202047825 */ /* 0x020fc600078e020c */
[----:B------:R-:W5:Y:S04]  /*c690*/  LDL.64 R12, [R1+0x1068] ;  /* 0x00106800010c7983 */ /* 0x000f680000100a00 */
[----:B------:R-:W5:Y:S04]  /*c6a0*/  LDG.E.U16 R21, desc[UR10][R4.64] ;  /* 0x0000000a04157981 */ /* 0x000f68000c1e1500 */
[----:B--2---:R1:W-:Y:S04]  /*c6b0*/  STL [R1+0x49c], R0 ;  /* 0x00049c0001007387 */ /* 0x0043e80000100800 */
[----:B-1----:R-:W2:Y:S01]  /*c6c0*/  LDG.E.U16 R0, desc[UR10][R8.64] ;  /* 0x0000000a08007981 */ /* 0x002ea2000c1e1500 */
[----:B------:R-:W-:-:S03]  /*c6d0*/  IMAD.WIDE R10, R2, 0x2, R24 ;  /* 0x00000002020a7825 */ /* 0x000fc600078e0218 */
[----:B------:R-:W2:Y:S04]  /*c6e0*/  LDL.64 R8, [R1+0x1070] ;  /* 0x0010700001087983 */ /* 0x000ea80000100a00 */
[----:B---3--:R-:W-:Y:S04]  /*c6f0*/  STL [R1+0x4a0], R27 ;  /* 0x0004a01b01007387 */ /* 0x008fe80000100800 */
[----:B----4-:R1:W-:Y:S01]  /*c700*/  STL [R1+0x4a4], R26 ;  /* 0x0004a41a01007387 */ /* 0x0103e20000100800 */
[----:B0-----:R-:W-:-:S03]  /*c710*/  IMAD.WIDE R6, R2, 0x2, R18 ;  /* 0x0000000202067825 */ /* 0x001fc600078e0212 */
[----:B-1----:R-:W3:Y:S04]  /*c720*/  LDL.64 R26, [R1+0x1050] ;  /* 0x00105000011a7983 */ /* 0x002ee80000100a00 */
[----:B------:R0:W-:Y:S04]  /*c730*/  STL [R1+0x498], R3 ;  /* 0x0004980301007387 */ /* 0x0001e80000100800 */
[----:B------:R-:W4:Y:S04]  /*c740*/  LDL.64 R18, [R1+0x1048] ;  /* 0x0010480001127983 */ /* 0x000f280000100a00 */
[----:B0-----:R-:W3:Y:S04]  /*c750*/  LDG.E.U16 R3, desc[UR10][R10.64] ;  /* 0x0000000a0a037981 */ /* 0x001ee8000c1e1500 */
[----:B-----5:R-:W-:Y:S04]  /*c760*/  STL [R1+0x48c], R21 ;  /* 0x00048c1501007387 */ /* 0x020fe80000100800 */
[----:B------:R0:W-:Y:S04]  /*c770*/  STL [R1+0x494], R20 ;  /* 0x0004941401007387 */ /* 0x0001e80000100800 */
[----:B0-----:R-:W5:Y:S04]  /*c780*/  LDL.64 R20, [R1+0x1040] ;  /* 0x0010400001147983 */ /* 0x001f680000100a00 */
[----:B--2---:R0:W-:Y:S04]  /*c790*/  STL [R1+0x480], R0 ;  /* 0x0004800001007387 */ /* 0x0041e80000100800 */
[----:B0-----:R0:W2:Y:S01]  /*c7a0*/  LDG.E.U16 R0, desc[UR10][R6.64] ;  /* 0x0000000a06007981 */ /* 0x0010a2000c1e1500 */
[----:B------:R-:W-:-:S03]  /*c7b0*/  IMAD.WIDE R4, R2, 0x2, R14 ;  /* 0x0000000202047825 */ /* 0x000fc600078e020e */
[----:B------:R-:W4:Y:S01]  /*c7c0*/  LDL.64 R14, [R1+0x1038] ;  /* 0x00103800010e7983 */ /* 0x000f220000100a00 */
[----:B0-----:R-:W-:-:S04]  /*c7d0*/  IMAD.WIDE R6, R2, 0x2, R8 ;  /* 0x0000000202067825 */ /* 0x001fc800078e0208 */
[C---:B------:R-:W-:Y:S02]  /*c7e0*/  IMAD.WIDE R8, R2.reuse, 0x2, R12 ;  /* 0x0000000202087825 */ /* 0x040fe400078e020c */
[----:B------:R-:W4:Y:S02]  /*c7f0*/  LDL.64 R12, [R1+0x1030] ;  /* 0x00103000010c7983 */ /* 0x000f240000100a00 */
[C---:B------:R-:W-:Y:S02]  /*c800*/  IMAD.WIDE R10, R2.reuse, 0x2, R28 ;  /* 0x00000002020a7825 */ /* 0x040fe400078e021c */
[----:B------:R-:W4:Y:S04]  /*c810*/  LDG.E.U16 R29, desc[UR10][R8.64] ;  /* 0x0000000a081d7981 */ /* 0x000f28000c1e1500 */
[----:B------:R-:W4:Y:S04]  /*c820*/  LDG.E.U16 R28, desc[UR10][R6.64] ;  /* 0x0000000a061c7981 */ /* 0x000f28000c1e1500 */
[----:B---3--:R0:W-:Y:S04]  /*c830*/  STL [R1+0x478], R3 ;  /* 0x0004780301007387 */ /* 0x0081e80000100800 */
[----:B0-----:R0:W3:Y:S04]  /*c840*/  LDG.E.U16 R3, desc[UR10][R4.64] ;  /* 0x0000000a04037981 */ /* 0x0010e8000c1e1500 */
[----:B--2---:R1:W-:Y:S04]  /*c850*/  STL [R1+0x490], R0 ;  /* 0x0004900001007387 */ /* 0x0043e80000100800 */
[----:B-1----:R4:W2:Y:S01]  /*c860*/  LDG.E.U16 R0, desc[UR10][R10.64] ;  /* 0x0000000a0a007981 */ /* 0x0028a2000c1e1500 */
[----:B0-----:R-:W-:-:S03]  /*c870*/  IMAD.WIDE R4, R2, 0x2, R16 ;  /* 0x0000000202047825 */ /* 0x001fc600078e0210 */
[----:B------:R-:W2:Y:S01]  /*c880*/  LDL.64 R16, [R1+0x1028] ;  /* 0x0010280001107983 */ /* 0x000ea20000100a00 */
[----:B------:R-:W-:-:S04]  /*c890*/  IMAD.WIDE R6, R2, 0x2, R26 ;  /* 0x0000000202067825 */ /* 0x000fc800078e021a */
[C---:B-----5:R-:W-:Y:S02]  /*c8a0*/  IMAD.WIDE R8, R2.reuse, 0x2, R20 ;  /* 0x0000000202087825 */ /* 0x060fe400078e0214 */
[----:B------:R-:W5:Y:S02]  /*c8b0*/  LDG.E.U16 R20, desc[UR10][R6.64] ;  /* 0x0000000a06147981 */ /* 0x000f64000c1e1500 */
[C---:B----4-:R-:W-:Y:S02]  /*c8c0*/  IMAD.WIDE R10, R2.reuse, 0x2, R14 ;  /* 0x00000002020a7825 */ /* 0x050fe400078e020e */
[----:B---3--:R0:W-:Y:S04]  /*c8d0*/  STL [R1+0x488], R3 ;  /* 0x0004880301007387 */ /* 0x0081e80000100800 */
[----:B0-----:R0:W3:Y:S02]  /*c8e0*/  LDG.E.U16 R3, desc[UR10][R4.64] ;  /* 0x0000000a04037981 */ /* 0x0010e4000c1e1500 */
[----:B0-----:R-:W-:-:S02]  /*c8f0*/  IMAD.WIDE R4, R2, 0x2, R18 ;  /* 0x0000000202047825 */ /* 0x001fc400078e0212 */
[----:B------:R-:W4:Y:S04]  /*c900*/  LDL.64 R18, [R1+0x1000] ;  /* 0x0010000001127983 */ /* 0x000f280000100a00 */
[----:B------:R-:W-:Y:S04]  /*c910*/  STL [R1+0x47c], R29 ;  /* 0x00047c1d01007387 */ /* 0x000fe80000100800 */
[----:B------:R0:W-:Y:S04]  /*c920*/  STL [R1+0x484], R28 ;  /* 0x0004841c01007387 */ /* 0x0001e80000100800 */
[----:B------:R-:W5:Y:S04]  /*c930*/  LDG.E.U16 R21, desc[UR10][R4.64] ;  /* 0x0000000a04157981 */ /* 0x000f68000c1e1500 */
[----:B------:R-:W4:Y:S04]  /*c940*/  LDL.64 R14, [R1+0xff0] ;  /* 0x000ff000010e7983 */ /* 0x000f280000100a00 */
[----:B0-----:R-:W4:Y:S04]  /*c950*/  LDL.64 R28, [R1+0xff8] ;  /* 0x000ff800011c7983 */ /* 0x001f280000100a00 */
[----:B--2---:R0:W-:Y:S04]  /*c960*/  STL [R1+0x474], R0 ;  /* 0x0004740001007387 */ /* 0x0041e80000100800 */
[----:B------:R-:W2:Y:S04]  /*c970*/  LDL.64 R26, [R1+0xfe8] ;  /* 0x000fe800011a7983 */ /* 0x000ea80000100a00 */
[----:B0-----:R-:W4:Y:S01]  /*c980*/  LDG.E.U16 R0, desc[UR10][R8.64] ;  /* 0x0000000a08007981 */ /* 0x001f22000c1e1500 */
[----:B------:R-:W-:-:S03]  /*c990*/  IMAD.WIDE R6, R2, 0x2, R12 ;  /* 0x0000000202067825 */ /* 0x000fc600078e020c */
[----:B------:R-:W2:Y:S04]  /*c9a0*/  LDL.64 R8, [R1+0x1020] ;  /* 0x0010200001087983 */ /* 0x000ea80000100a00 */
[----:B---3--:R0:W-:Y:S04]  /*c9b0*/  STL [R1+0x470], R3 ;  /* 0x0004700301007387 */ /* 0x0081e80000100800 */
[----:B------:R-:W3:Y:S04]  /*c9c0*/  LDL.64 R12, [R1+0xfe0] ;  /* 0x000fe000010c7983 */ /* 0x000ee80000100a00 */
[----:B0-----:R-:W3:Y:S04]  /*c9d0*/  LDG.E.U16 R3, desc[UR10][R10.64] ;  /* 0x0000000a0a037981 */ /* 0x001ee8000c1e1500 */
[----:B-----5:R-:W-:Y:S04]  /*c9e0*/  STL [R1+0x468], R21 ;  /* 0x0004681501007387 */ /* 0x020fe80000100800 */
[----:B------:R0:W-:Y:S04]  /*c9f0*/  STL [R1+0x46c], R20 ;  /* 0x00046c1401007387 */ /* 0x0001e80000100800 */
[----:B0-----:R-:W5:Y:S04]  /*ca00*/  LDL.64 R20, [R1+0xfd8] ;  /* 0x000fd80001147983 */ /* 0x001f680000100a00 */
[----:B----4-:R0:W-:Y:S04]  /*ca10*/  STL [R1+0x464], R0 ;  /* 0x0004640001007387 */ /* 0x0101e80000100800 */
[----:B0-----:R2:W4:Y:S01]  /*ca20*/  LDG.E.U16 R0, desc[UR10][R6.64] ;  /* 0x0000000a06007981 */ /* 0x001522000c1e1500 */
[----:B------:R-:W-:-:S03]  /*ca30*/  IMAD.WIDE R4, R2, 0x2, R16 ;  /* 0x0000000202047825 */ /* 0x000fc600078e0210 */
[----:B------:R-:W5:Y:S01]  /*ca40*/  LDL.64 R16, [R1+0xfd0] ;  /* 0x000fd00001107983 */ /* 0x000f620000100a00 */
[----:B--2---:R-:W-:-:S04]  /*ca50*/  IMAD.WIDE R6, R2, 0x2, R8 ;  /* 0x0000000202067825 */ /* 0x004fc800078e0208 */
[C---:B------:R-:W-:Y:S02]  /*ca60*/  IMAD.WIDE R8, R2.reuse, 0x2, R18 ;  /* 0x0000000202087825 */ /* 0x040fe400078e0212 */
[----:B------:R-:W2:Y:S02]  /*ca70*/  LDL.64 R18, [R1+0xfc8] ;  /* 0x000fc80001127983 */ /* 0x000ea40000100a00 */
[C---:B------:R-:W-:Y:S02]  /*ca80*/  IMAD.WIDE R10, R2.reuse, 0x2, R28 ;  /* 0x00000002020a7825 */ /* 0x040fe400078e021c */
[----:B------:R-:W2:Y:S04]  /*ca90*/  LDG.E.U16 R29, desc[UR10][R8.64] ;  /* 0x0000000a081d7981 */ /* 0x000ea8000c1e1500 */
[----:B------:R-:W2:Y:S04]  /*caa0*/  LDG.E.U16 R28, desc[UR10][R6.64] ;  /* 0x0000000a061c7981 */ /* 0x000ea8000c1e1500 */
[----:B---3--:R0:W-:Y:S04]  /*cab0*/  STL [R1+0x460], R3 ;  /* 0x0004600301007387 */ /* 0x0081e80000100800 */
[----:B0-----:R0:W3:Y:S04]  /*cac0*/  LDG.E.U16 R3, desc[UR10][R4.64] ;  /* 0x0000000a04037981 */ /* 0x0010e8000c1e1500 */
[----:B----4-:R1:W-:Y:S04]  /*cad0*/  STL [R1+0x45c], R0 ;  /* 0x00045c0001007387 */ /* 0x0103e80000100800 */
[----:B-1----:R1:W4:Y:S01]  /*cae0*/  LDG.E.U16 R0, desc[UR10][R10.64] ;  /* 0x0000000a0a007981 */ /* 0x002322000c1e1500 */
[----:B0-----:R-:W-:-:S03]  /*caf0*/  IMAD.WIDE R4, R2, 0x2, R14 ;  /* 0x0000000202047825 */ /* 0x001fc600078e020e */
[----:B------:R-:W4:Y:S01]  /*cb00*/  LDL.64 R14, [R1+0xfc0] ;  /* 0x000fc000010e7983 */ /* 0x000f220000100a00 */
[----:B------:R-:W-:-:S04]  /*cb10*/  IMAD.WIDE R6, R2, 0x2, R26 ;  /* 0x0000000202067825 */ /* 0x000fc800078e021a */
[C---:B-----5:R-:W-:Y:S02]  /*cb20*/  IMAD.WIDE R8, R2.reuse, 0x2, R20 ;  /* 0x0000000202087825 */ /* 0x060fe400078e0214 */
[----:B------:R-:W5:Y:S02]  /*cb30*/  LDG.E.U16 R20, desc[UR10][R6.64] ;  /* 0x0000000a06147981 */ /* 0x000f64000c1e1500 */
[C---:B-1----:R-:W-:Y:S02]  /*cb40*/  IMAD.WIDE R10, R2.reuse, 0x2, R16 ;  /* 0x00000002020a7825 */ /* 0x042fe400078e0210 */
[----:B---3--:R0:W-:Y:S04]  /*cb50*/  STL [R1+0x458], R3 ;  /* 0x0004580301007387 */ /* 0x0081e80000100800 */
[----:B0-----:R0:W3:Y:S02]  /*cb60*/  LDG.E.U16 R3, desc[UR10][R4.64] ;  /* 0x0000000a04037981 */ /* 0x0010e4000c1e1500 */
[----:B0-----:R-:W-:-:S02]  /*cb70*/  IMAD.WIDE R4, R2, 0x2, R12 ;  /* 0x0000000202047825 */ /* 0x001fc400078e020c */
[----:B------:R-:W5:Y:S04]  /*cb80*/  LDL.64 R12, [R1+0xfb0] ;  /* 0x000fb000010c7983 */ /* 0x000f680000100a00 */
[----:B--2---:R-:W-:Y:S04]  /*cb90*/  STL [R1+0x44c], R29 ;  /* 0x00044c1d01007387 */ /* 0x004fe80000100800 */
[----:B------:R0:W-:Y:S04]  /*cba0*/  STL [R1+0x454], R28 ;  /* 0x0004541c01007387 */ /* 0x0001e80000100800 */
[----:B------:R-:W2:Y:S04]  /*cbb0*/  LDG.E.U16 R21, desc[UR10][R4.64] ;  /* 0x0000000a04157981 */ /* 0x000ea8000c1e1500 */
[----:B------:R-:W5:Y:S04]  /*cbc0*/  LDL.64 R16, [R1+0xfa0] ;  /* 0x000fa00001107983 */ /* 0x000f680000100a00 */
[----:B0-----:R-:W5:Y:S04]  /*cbd0*/  LDL.64 R28, [R1+0xfa8] ;  /* 0x000fa800011c7983 */ /* 0x001f680000100a00 */
[----:B----4-:R0:W-:Y:S04]  /*cbe0*/  STL [R1+0x444], R0 ;  /* 0x0004440001007387 */ /* 0x0101e80000100800 */
[----:B------:R-:W4:Y:S04]  /*cbf0*/  LDL.64 R26, [R1+0xf98] ;  /* 0x000f9800011a7983 */ /* 0x000f280000100a00 */
[----:B0-----:R-:W4:Y:S01]  /*cc00*/  LDG.E.U16 R0, desc[UR10][R8.64] ;  /* 0x0000000a08007981 */ /* 0x001f22000c1e1500 */
[----:B------:R-:W-:-:S03]  /*cc10*/  IMAD.WIDE R6, R2, 0x2, R18 ;  /* 0x0000000202067825 */ /* 0x000fc600078e0212 */
[----:B------:R-:W4:Y:S04]  /*cc20*/  LDL.64 R8, [R1+0xfb8] ;  /* 0x000fb80001087983 */ /* 0x000f280000100a00 */
[----:B---3--:R0:W-:Y:S04]  /*cc30*/  STL [R1+0x43c], R3 ;  /* 0x00043c0301007387 */ /* 0x0081e80000100800 */
[----:B------:R-:W3:Y:S04]  /*cc40*/  LDL.64 R18, [R1+0xf90] ;  /* 0x000f900001127983 */ /* 0x000ee80000100a00 */
[----:B0-----:R-:W3:Y:S04]  /*cc50*/  LDG.E.U16 R3, desc[UR10][R10.64] ;  /* 0x0000000a0a037981 */ /* 0x001ee8000c1e1500 */
[----:B--2---:R-:W-:Y:S04]  /*cc60*/  STL [R1+0x448], R21 ;  /* 0x0004481501007387 */ /* 0x004fe80000100800 */
[----:B-----5:R0:W-:Y:S04]  /*cc70*/  STL [R1+0x450], R20 ;  /* 0x0004501401007387 */ /* 0x0201e80000100800 */
[----:B0-----:R-:W2:Y:S04]  /*cc80*/  LDL.64 R20, [R1+0xf88] ;  /* 0x000f880001147983 */ /* 0x001ea80000100a00 */
[----:B----4-:R0:W-:Y:S04]  /*cc90*/  STL [R1+0x440], R0 ;  /* 0x0004400001007387 */ /* 0x0101e80000100800 */
[----:B0-----:R0:W4:Y:S01]  /*cca0*/  LDG.E.U16 R0, desc[UR10][R6.64] ;  /* 0x0000000a06007981 */ /* 0x001122000c1e1500 */
[----:B------:R-:W-:-:S03]  /*ccb0*/  IMAD.WIDE R4, R2, 0x2, R14 ;  /* 0x0000000202047825 */ /* 0x000fc600078e020e */
[----:B------:R-:W5:Y:S01]  /*ccc0*/  LDL.64 R14, [R1+0xf80] ;  /* 0x000f8000010e7983 */ /* 0x000f620000100a00 */
[----:B0-----:R-:W-:-:S04]  /*ccd0*/  IMAD.WIDE R6, R2, 0x2, R8 ;  /* 0x0000000202067825 */ /* 0x001fc800078e0208 */
[C---:B------:R-:W-:Y:S02]  /*cce0*/  IMAD.WIDE R8, R2.reuse, 0x2, R12 ;  /* 0x0000000202087825 */ /* 0x040fe400078e020c */
[----:B------:R-:W5:Y:S02]  /*ccf0*/  LDL.64 R12, [R1+0xf78] ;  /* 0x000f7800010c7983 */ /* 0x000f640000100a00 */
[C---:B------:R-:W-:Y:S02]  /*cd00*/  IMAD.WIDE R10, R2.reuse, 0x2, R28 ;  /* 0x00000002020a7825 */ /* 0x040fe400078e021c */
[----:B------:R-:W5:Y:S04]  /*cd10*/  LDG.E.U16 R29, desc[UR10][R8.64] ;  /* 0x0000000a081d7981 */ /* 0x000f68000c1e1500 */
[----:B------:R-:W5:Y:S04]  /*cd20*/  LDG.E.U16 R28, desc[UR10][R6.64] ;  /* 0x0000000a061c7981 */ /* 0x000f68000c1e1500 */
[----:B---3--:R0:W-:Y:S04]  /*cd30*/  STL [R1+0x438], R3 ;  /* 0x0004380301007387 */ /* 0x0081e80000100800 */
[----:B0-----:R0:W3:Y:S04]  /*cd40*/  LDG.E.U16 R3, desc[UR10][R4.64] ;  /* 0x0000000a04037981 */ /* 0x0010e8000c1e1500 */
[----:B----4-:R1:W-:Y:S04]  /*cd50*/  STL [R1+0x434], R0 ;  /* 0x0004340001007387 */ /* 0x0103e80000100800 */
[----:B-1----:R5:W4:Y:S01]  /*cd60*/  LDG.E.U16 R0, desc[UR10][R10.64] ;  /* 0x0000000a0a007981 */ /* 0x002b22000c1e1500 */
[----:B0-----:R-:W-:-:S03]  /*cd70*/  IMAD.WIDE R4, R2, 0x2, R16 ;  /* 0x0000000202047825 */ /* 0x001fc600078e0210 */
[----:B------:R-:W4:Y:S01]  /*cd80*/  LDL.64 R16, [R1+0xf70] ;  /* 0x000f700001107983 */ /* 0x000f220000100a00 */
[----:B------:R-:W-:-:S04]  /*cd90*/  IMAD.WIDE R6, R2, 0x2, R26 ;  /* 0x0000000202067825 */ /* 0x000fc800078e021a */
[C---:B--2---:R-:W-:Y:S02]  /*cda0*/  IMAD.WIDE R8, R2.reuse, 0x2, R20 ;  /* 0x0000000202087825 */ /* 0x044fe400078e0214 */
[----:B------:R-:W2:Y:S02]  /*cdb0*/  LDG.E.U16 R20, desc[UR10][R6.64] ;  /* 0x0000000a06147981 */ /* 0x000ea4000c1e1500 */
[C---:B-----5:R-:W-:Y:S02]  /*cdc0*/  IMAD.WIDE R10, R2.reuse, 0x2, R14 ;  /* 0x00000002020a7825 */ /* 0x060fe400078e020e */
[----:B---3--:R0:W-:Y:S04]  /*cdd0*/  STL [R1+0x430], R3 ;  /* 0x0004300301007387 */ /* 0x0081e80000100800 */
[----:B0-----:R0:W3:Y:S02]  /*cde0*/  LDG.E.U16 R3, desc[UR10][R4.64] ;  /* 0x0000000a04037981 */ /* 0x0010e4000c1e1500 */
[----:B0-----:R-:W-:-:S02]  /*cdf0*/  IMAD.WIDE R4, R2, 0x2, R18 ;  /* 0x0000000202047825 */ /* 0x001fc400078e0212 */
[----:B------:R-:W5:Y:S04]  /*ce00*/  LDL.64 R18, [R1+0xf60] ;  /* 0x000f600001127983 */ /* 0x000f680000100a00 */
[----:B------:R-:W-:Y:S04]  /*ce10*/  STL [R1+0x428], R29 ;  /* 0x0004281d01007387 */ /* 0x000fe80000100800 */
[----:B------:R0:W-:Y:S04]  /*ce20*/  STL [R1+0x42c], R28 ;  /* 0x00042c1c01007387 */ /* 0x0001e80000100800 */
[----:B------:R-:W2:Y:S04]  /*ce30*/  LDG.E.U16 R21, desc[UR10][R4.64] ;  /* 0x0000000a04157981 */ /* 0x000ea8000c1e1500 */
[----:B------:R-:W5:Y:S04]  /*ce40*/  LDL.64 R14, [R1+0xf50] ;  /* 0x000f5000010e7983 */ /* 0x000f680000100a00 */
[----:B0-----:R-:W5:Y:S04]  /*ce50*/  LDL.64 R28, [R1+0xf58] ;  /* 0x000f5800011c7983 */ /* 0x001f680000100a00 */
[----:B----4-:R0:W-:Y:S04]  /*ce60*/  STL [R1+0x424], R0 ;  /* 0x0004240001007387 */ /* 0x0101e80000100800 */
[----:B------:R-:W4:Y:S04]  /*ce70*/  LDL.64 R26, [R1+0xf48] ;  /* 0x000f4800011a7983 */ /* 0x000f280000100a00 */
[----:B0-----:R-:W5:Y:S01]  /*ce80*/  LDG.E.U16 R0, desc[UR10][R8.64] ;  /* 0x0000000a08007981 */ /* 0x001f62000c1e1500 */
[----:B------:R-:W-:-:S03]  /*ce90*/  IMAD.WIDE R6, R2, 0x2, R12 ;  /* 0x0000000202067825 */ /* 0x000fc600078e020c */
[----:B------:R-:W4:Y:S04]  /*cea0*/  LDL.64 R8, [R1+0xf68] ;  /* 0x000f680001087983 */ /* 0x000f280000100a00 */
[----:B---3--:R0:W-:Y:S04]  /*ceb0*/  STL [R1+0x420], R3 ;  /* 0x0004200301007387 */ /* 0x0081e80000100800 */
[----:B------:R-:W3:Y:S04]  /*cec0*/  LDL.64 R12, [R1+0xf40] ;  /* 0x000f4000010c7983 */ /* 0x000ee80000100a00 */
[----:B0-----:R-:W3:Y:S04]  /*ced0*/  LDG.E.U16 R3, desc[UR10][R10.64] ;  /* 0x0000000a0a037981 */ /* 0x001ee8000c1e1500 */
[----:B--2---:R-:W-:Y:S04]  /*cee0*/  STL [R1+0x418], R21 ;  /* 0x0004181501007387 */ /* 0x004fe80000100800 */
[----:B------:R0:W-:Y:S04]  /*cef0*/  STL [R1+0x41c], R20 ;  /* 0x00041c1401007387 */ /* 0x0001e80000100800 */
[----:B0-----:R-:W2:Y:S04]  /*cf00*/  LDL.64 R20, [R1+0xf38] ;  /* 0x000f380001147983 */ /* 0x001ea80000100a00 */
[----:B-----5:R0:W-:Y:S04]  /*cf10*/  STL [R1+0x414], R0 ;  /* 0x0004140001007387 */ /* 0x0201e80000100800 */
[----:B0-----:R4:W5:Y:S01]  /*cf20*/  LDG.E.U16 R0, desc[UR10][R6.64] ;  /* 0x0000000a06007981 */ /* 0x001962000c1e1500 */
[----:B------:R-:W-:-:S03]  /*cf30*/  IMAD.WIDE R4, R2, 0x2, R16 ;  /* 0x0000000202047825 */ /* 0x000fc600078e0210 */
[----:B------:R-:W2:Y:S01]  /*cf40*/  LDL.64 R16, [R1+0xf30] ;  /* 0x000f300001107983 */ /* 0x000ea20000100a00 */
[----:B----4-:R-:W-:-:S04]  /*cf50*/  IMAD.WIDE R6, R2, 0x2, R8 ;  /* 0x0000000202067825 */ /* 0x010fc800078e0208 */
[C---:B------:R-:W-:Y:S02]  /*cf60*/  IMAD.WIDE R8, R2.reuse, 0x2, R18 ;  /* 0x0000000202087825 */ /* 0x040fe400078e0212 */
[----:B------:R-:W4:Y:S02]  /*cf70*/  LDL.64 R18, [R1+0xf28] ;  /* 0x000f280001127983 */ /* 0x000f240000100a00 */
[C---:B------:R-:W-:Y:S02]  /*cf80*/  IMAD.WIDE R10, R2.reuse, 0x2, R28 ;  /* 0x00000002020a7825 */ /* 0x040fe400078e021c */
[----:B------:R-:W4:Y:S04]  /*cf90*/  LDG.E.U16 R29, desc[UR10][R8.64] ;  /* 0x0000000a081d7981 */ /* 0x000f28000c1e1500 */
[----:B------:R-:W4:Y:S04]  /*cfa0*/  LDG.E.U16 R28, desc[UR10][R6.64] ;  /* 0x0000000a061c7981 */ /* 0x000f28000c1e1500 */
[----:B---3--:R0:W-:Y:S04]  /*cfb0*/  STL [R1+0x40c], R3 ;  /* 0x00040c0301007387 */ /* 0x0081e80000100800 */
[----:B0-----:R0:W3:Y:S04]  /*cfc0*/  LDG.E.U16 R3, desc[UR10][R4.64] ;  /* 0x0000000a04037981 */ /* 0x0010e8000c1e1500 */
[----:B-----5:R1:W-:Y:S04]  /*cfd0*/  STL [R1+0x404], R0 ;  /* 0x0004040001007387 */ /* 0x0203e80000100800 */
[----:B-1----:R1:W5:Y:S01]  /*cfe0*/  LDG.E.U16 R0, desc[UR10][R10.64] ;  /* 0x0000000a0a007981 */ /* 0x002362000c1e1500 */
[----:B0-----:R-:W-:-:S03]  /*cff0*/  IMAD.WIDE R4, R2, 0x2, R14 ;  /* 0x0000000202047825 */ /* 0x001fc600078e020e */
[----:B------:R-:W5:Y:S01]  /*d000*/  LDL.64 R14, [R1+0xf20] ;  /* 0x000f2000010e7983 */ /* 0x000f620000100a00 */
[----:B------:R-:W-:-:S04]  /*d010*/  IMAD.WIDE R6, R2, 0x2, R26 ;  /* 0x0000000202067825 */ /* 0x000fc800078e021a */
[C---:B--2---:R-:W-:Y:S02]  /*d020*/  IMAD.WIDE R8, R2.reuse, 0x2, R20 ;  /* 0x0000000202087825 */ /* 0x044fe400078e0214 */
[----:B------:R-:W2:Y:S02]  /*d030*/  LDG.E.U16 R20, desc[UR10][R6.64] ;  /* 0x0000000a06147981 */ /* 0x000ea4000c1e1500 */
[C---:B-1----:R-:W-:Y:S02]  /*d040*/  IMAD.WIDE R10, R2.reuse, 0x2, R16 ;  /* 0x00000002020a7825 */ /* 0x042fe400078e0210 */
[----:B---3--:R0:W-:Y:S04]  /*d050*/  STL [R1+0x3fc], R3 ;  /* 0x0003fc0301007387 */ /* 0x0081e80000100800 */
[----:B0-----:R0:W3:Y:S02]  /*d060*/  LDG.E.U16 R3, desc[UR10][R4.64] ;  /* 0x0000000a04037981 */ /* 0x0010e4000c1e1500 */
[----:B0-----:R-:W-:-:S02]  /*d070*/  IMAD.WIDE R4, R2, 0x2, R12 ;  /* 0x0000000202047825 */ /* 0x001fc400078e020c */
[----:B------:R-:W2:Y:S04]  /*d080*/  LDL.64 R12, [R1+0xf10] ;  /* 0x000f1000010c7983 */ /* 0x000ea80000100a00 */
[----:B----4-:R-:W-:Y:S04]  /*d090*/  STL [R1+0x408], R29 ;  /* 0x0004081d01007387 */ /* 0x010fe80000100800 */
[----:B------:R0:W-:Y:S04]  /*d0a0*/  STL [R1+0x410], R28 ;  /* 0x0004101c01007387 */ /* 0x0001e80000100800 */
[----:B------:R-:W4:Y:S04]  /*d0b0*/  LDG.E.U16 R21, desc[UR10][R4.64] ;  /* 0x0000000a04157981 */ /* 0x000f28000c1e1500 */
[----:B------:R-:W2:Y:S04]  /*d0c0*/  LDL.64 R16, [R1+0xf00] ;  /* 0x000f000001107983 */ /* 0x000ea80000100a00 */
[----:B0-----:R-:W2:Y:S04]  /*d0d0*/  LDL.64 R28, [R1+0xf08] ;  /* 0x000f0800011c7983 */ /* 0x001ea80000100a00 */
[----:B-----5:R0:W-:Y:S04]  /*d0e0*/  STL [R1+0x400], R0 ;  /* 0x0004000001007387 */ /* 0x0201e80000100800 */
[----:B------:R-:W5:Y:S04]  /*d0f0*/  LDL.64 R26, [R1+0xef8] ;  /* 0x000ef800011a7983 */ /* 0x000f680000100a00 */
[----:B0-----:R-:W5:Y:S01]  /*d100*/  LDG.E.U16 R0, desc[UR10][R8.64] ;  /* 0x0000000a08007981 */ /* 0x001f62000c1e1500 */
[----:B------:R-:W-:-:S03]  /*d110*/  IMAD.WIDE R6, R2, 0x2, R18 ;  /* 0x0000000202067825 */ /* 0x000fc600078e0212 */
[----:B------:R-:W5:Y:S04]  /*d120*/  LDL.64 R8, [R1+0xf18] ;  /* 0x000f180001087983 */ /* 0x000f680000100a00 */
[----:B---3--:R0:W-:Y:S04]  /*d130*/  STL [R1+0x3f8], R3 ;  /* 0x0003f80301007387 */ /* 0x0081e80000100800 */
[----:B------:R-:W3:Y:S04]  /*d140*/  LDL.64 R18, [R1+0xef0] ;  /* 0x000ef00001127983 */ /* 0x000ee80000100a00 */
[----:B0-----:R-:W3:Y:S04]  /*d150*/  LDG.E.U16 R3, desc[UR10][R10.64] ;  /* 0x0000000a0a037981 */ /* 0x001ee8000c1e1500 */
[----:B----4-:R-:W-:Y:S04]  /*d160*/  STL [R1+0x3f0], R21 ;  /* 0x0003f01501007387 */ /* 0x010fe80000100800 */
[----:B--2---:R0:W-:Y:S04]  /*d170*/  STL [R1+0x3f4], R20 ;  /* 0x0003f41401007387 */ /* 0x0041e80000100800 */
[----:B0-----:R-:W2:Y:S04]  /*d180*/  LDL.64 R20, [R1+0xee8] ;  /* 0x000ee80001147983 */ /* 0x001ea80000100a00 */
[----:B-----5:R0:W-:Y:S04]  /*d190*/  STL [R1+0x3ec], R0 ;  /* 0x0003ec0001007387 */ /* 0x0201e80000100800 */
        /* <DEDUP_REMOVED lines=108> */
[----:B----4-:R0:W-:Y:S01]  /*d860*/  STL [R1+0x2c0], R0 ;  /* 0x0002c00001007387 */ /* 0x0101e20000100800 */
[----:B------:R-:W-:-:S03]  /*d870*/  IMAD.WIDE R6, R2, 0x2, R12 ;  /* 0x0000000202067825 */ /* 0x000fc600078e020c */
[----:B------:R-:W4:Y:S04]  /*d880*/  LDL.64 R26, [R1+0xdf0] ;  /* 0x000df000011a7983 */ /* 0x000f280000100a00 */
[----:B0-----:R-:W5:Y:S04]  /*d890*/  LDG.E.U16 R0, desc[UR10][R8.64] ;  /* 0x0000000a08007981 */ /* 0x001f68000c1e1500 */
[----:B------:R-:W4:Y:S04]  /*d8a0*/  LDL.64 R8, [R1+0xe10] ;  /* 0x000e100001087983 */ /* 0x000f280000100a00 */
[----:B---3--:R0:W-:Y:S04]  /*d8b0*/  STL [R1+0x2b8], R3 ;  /* 0x0002b80301007387 */ /* 0x0081e80000100800 */
[----:B------:R-:W3:Y:S04]  /*d8c0*/  LDL.64 R12, [R1+0xde8] ;  /* 0x000de800010c7983 */ /* 0x000ee80000100a00 */
[----:B0-----:R0:W3:Y:S04]  /*d8d0*/  LDG.E.U16 R3, desc[UR10][R10.64] ;  /* 0x0000000a0a037981 */ /* 0x0010e8000c1e1500 */
[----:B--2---:R-:W-:Y:S04]  /*d8e0*/  STL [R1+0x298], R21 ;  /* 0x0002981501007387 */ /* 0x004fe80000100800 */
[----:B------:R1:W-:Y:S04]  /*d8f0*/  STL [R1+0x2b0], R20 ;  /* 0x0002b01401007387 */ /* 0x0003e80000100800 */
[----:B-1----:R-:W2:Y:S04]  /*d900*/  LDL.64 R20, [R1+0xde0] ;  /* 0x000de00001147983 */ /* 0x002ea80000100a00 */
[----:B-----5:R1:W-:Y:S04]  /*d910*/  STL [R1+0x294], R0 ;  /* 0x0002940001007387 */ /* 0x0203e80000100800 */
[----:B-1----:R4:W5:Y:S01]  /*d920*/  LDG.E.U16 R0, desc[UR10][R6.64] ;  /* 0x0000000a06007981 */ /* 0x002962000c1e1500 */
[----:B------:R-:W-:-:S03]  /*d930*/  IMAD.WIDE R4, R2, 0x2, R16 ;  /* 0x0000000202047825 */ /* 0x000fc600078e0210 */
[----:B------:R-:W2:Y:S01]  /*d940*/  LDL.64 R16, [R1+0xdd8] ;  /* 0x000dd80001107983 */ /* 0x000ea20000100a00 */
[----:B0-----:R-:W-:-:S04]  /*d950*/  IMAD.WIDE R10, R2, 0x2, R28 ;  /* 0x00000002020a7825 */ /* 0x001fc800078e021c */
[----:B----4-:R-:W-:-:S04]  /*d960*/  IMAD.WIDE R6, R2, 0x2, R8 ;  /* 0x0000000202067825 */ /* 0x010fc800078e0208 */
[C---:B------:R-:W-:Y:S01]  /*d970*/  IMAD.WIDE R8, R2.reuse, 0x2, R18 ;  /* 0x0000000202087825 */ /* 0x040fe200078e0212 */
[----:B------:R-:W4:Y:S04]  /*d980*/  LDG.E.U16 R28, desc[UR10][R6.64] ;  /* 0x0000000a061c7981 */ /* 0x000f28000c1e1500 */
[----:B------:R-:W4:Y:S04]  /*d990*/  LDL.64 R18, [R1+0xdd0] ;  /* 0x000dd00001127983 */ /* 0x000f280000100a00 */
        /* <DEDUP_REMOVED lines=8> */
[----:B-1----:R-:W-:-:S04]  /*da20*/  IMAD.WIDE R10, R2, 0x2, R12 ;  /* 0x00000002020a7825 */ /* 0x002fc800078e020c */
[C---:B--2---:R-:W-:Y:S02]  /*da30*/  IMAD.WIDE R8, R2.reuse, 0x2, R20 ;  /* 0x0000000202087825 */ /* 0x044fe400078e0214 */
[----:B------:R-:W2:Y:S04]  /*da40*/  LDG.E.U16 R21, desc[UR10][R6.64] ;  /* 0x0000000a06157981 */ /* 0x000ea8000c1e1500 */
[----:B------:R-:W2:Y:S04]  /*da50*/  LDG.E.U16 R9, desc[UR10][R8.64] ;  /* 0x0000000a08097981 */ /* 0x000ea8000c1e1500 */
[----:B---3--:R0:W-:Y:S04]  /*da60*/  STL [R1+0x288], R3 ;  /* 0x0002880301007387 */ /* 0x0081e80000100800 */
[----:B------:R-:W3:Y:S04]  /*da70*/  LDL.64 R12, [R1+0xdb8] ;  /* 0x000db800010c7983 */ /* 0x000ee80000100a00 */
[----:B----4-:R-:W-:Y:S04]  /*da80*/  STL [R1+0x280], R29 ;  /* 0x0002801d01007387 */ /* 0x010fe80000100800 */
[----:B0-----:R0:W4:Y:S04]  /*da90*/  LDG.E.U16 R3, desc[UR10][R4.64] ;  /* 0x0000000a04037981 */ /* 0x001128000c1e1500 */
[----:B------:R1:W-:Y:S01]  /*daa0*/  STL [R1+0x284], R28 ;  /* 0x0002841c01007387 */ /* 0x0003e20000100800 */
[----:B0-----:R-:W-:-:S03]  /*dab0*/  IMAD.WIDE R4, R2, 0x2, R16 ;  /* 0x0000000202047825 */ /* 0x001fc600078e0210 */
[----:B------:R-:W3:Y:S04]  /*dac0*/  LDL.64 R16, [R1+0xda8] ;  /* 0x000da80001107983 */ /* 0x000ee80000100a00 */
[----:B-1----:R-:W3:Y:S04]  /*dad0*/  LDL.64 R28, [R1+0xdb0] ;  /* 0x000db000011c7983 */ /* 0x002ee80000100a00 */
[----:B-----5:R0:W-:Y:S01]  /*dae0*/  STL [R1+0x26c], R0 ;  /* 0x00026c0001007387 */ /* 0x0201e20000100800 */
[----:B------:R-:W-:-:S03]  /*daf0*/  IMAD.WIDE R6, R2, 0x2, R18 ;  /* 0x0000000202067825 */ /* 0x000fc600078e0212 */
[----:B------:R-:W5:Y:S04]  /*db00*/  LDL.64 R26, [R1+0xda0] ;  /* 0x000da000011a7983 */ /* 0x000f680000100a00 */
[----:B0-----:R-:W3:Y:S04]  /*db10*/  LDG.E.U16 R0, desc[UR10][R10.64] ;  /* 0x0000000a0a007981 */ /* 0x001ee8000c1e1500 */
[----:B------:R-:W5:Y:S04]  /*db20*/  LDL.64 R10, [R1+0xdc0] ;  /* 0x000dc000010a7983 */ /* 0x000f680000100a00 */
[----:B----4-:R0:W-:Y:S04]  /*db30*/  STL [R1+0x268], R3 ;  /* 0x0002680301007387 */ /* 0x0101e80000100800 */
[----:B------:R-:W4:Y:S04]  /*db40*/  LDL.64 R18, [R1+0xd98] ;  /* 0x000d980001127983 */ /* 0x000f280000100a00 */
[----:B0-----:R0:W4:Y:S04]  /*db50*/  LDG.E.U16 R3, desc[UR10][R4.64] ;  /* 0x0000000a04037981 */ /* 0x001128000c1e1500 */
[----:B--2---:R1:W-:Y:S04]  /*db60*/  STL [R1+0x264], R21 ;  /* 0x0002641501007387 */ /* 0x0043e80000100800 */
[----:B-1----:R-:W2:Y:S04]  /*db70*/  LDL.64 R20, [R1+0xd90] ;  /* 0x000d900001147983 */ /* 0x002ea80000100a00 */
[----:B---3--:R1:W-:Y:S04]  /*db80*/  STL [R1+0x224], R0 ;  /* 0x0002240001007387 */ /* 0x0083e80000100800 */
[----:B-1----:R5:W3:Y:S01]  /*db90*/  LDG.E.U16 R0, desc[UR10][R6.64] ;  /* 0x0000000a06007981 */ /* 0x002ae2000c1e1500 */
[----:B0-----:R-:W-:-:S03]  /*dba0*/  IMAD.WIDE R4, R2, 0x2, R14 ;  /* 0x0000000202047825 */ /* 0x001fc600078e020e */
[----:B------:R-:W2:Y:S04]  /*dbb0*/  LDL.64 R14, [R1+0xd88] ;  /* 0x000d8800010e7983 */ /* 0x000ea80000100a00 */
[----:B------:R0:W-:Y:S01]  /*dbc0*/  STL [R1+0x254], R9 ;  /* 0x0002540901007387 */ /* 0x0001e20000100800 */
[----:B-----5:R-:W-:-:S04]  /*dbd0*/  IMAD.WIDE R6, R2, 0x2, R10 ;  /* 0x0000000202067825 */ /* 0x020fc800078e020a */
[C---:B------:R-:W-:Y:S02]  /*dbe0*/  IMAD.WIDE R10, R2.reuse, 0x2, R28 ;  /* 0x00000002020a7825 */ /* 0x040fe400078e021c */
[----:B------:R-:W5:Y:S02]  /*dbf0*/  LDG.E.U16 R28, desc[UR10][R6.64] ;  /* 0x0000000a061c7981 */ /* 0x000f64000c1e1500 */
[C---:B0-----:R-:W-:Y:S02]  /*dc00*/  IMAD.WIDE R8, R2.reuse, 0x2, R12 ;  /* 0x0000000202087825 */ /* 0x041fe400078e020c */
[----:B------:R-:W5:Y:S04]  /*dc10*/  LDL.64 R12, [R1+0xd80] ;  /* 0x000d8000010c7983 */ /* 0x000f680000100a00 */
[----:B------:R-:W5:Y:S04]  /*dc20*/  LDG.E.U16 R29, desc[UR10][R8.64] ;  /* 0x0000000a081d7981 */ /* 0x000f68000c1e1500 */
[----:B----4-:R0:W-:Y:S04]  /*dc30*/  STL [R1+0x228], R3 ;  /* 0x0002280301007387 */ /* 0x0101e80000100800 */
[----:B0-----:R0:W4:Y:S04]  /*dc40*/  LDG.E.U16 R3, desc[UR10][R4.64] ;  /* 0x0000000a04037981 */ /* 0x001128000c1e1500 */
[----:B---3--:R1:W-:Y:S04]  /*dc50*/  STL [R1+0x260], R0 ;  /* 0x0002600001007387 */ /* 0x0083e80000100800 */
[----:B-1----:R1:W3:Y:S01]  /*dc60*/  LDG.E.U16 R0, desc[UR10][R10.64] ;  /* 0x0000000a0a007981 */ /* 0x0022e2000c1e1500 */
[----:B0-----:R-:W-:-:S03]  /*dc70*/  IMAD.WIDE R4, R2, 0x2, R16 ;  /* 0x0000000202047825 */ /* 0x001fc600078e0210 */
[----:B------:R-:W3:Y:S01]  /*dc80*/  LDL.64 R16, [R1+0xd78] ;  /* 0x000d780001107983 */ /* 0x000ee20000100a00 */
[----:B------:R-:W-:-:S04]  /*dc90*/  IMAD.WIDE R6, R2, 0x2, R26 ;  /* 0x0000000202067825 */ /* 0x000fc800078e021a */
[----:B-1----:R-:W-:-:S04]  /*dca0*/  IMAD.WIDE R10, R2, 0x2, R18 ;  /* 0x00000002020a7825 */ /* 0x002fc800078e0212 */
[C---:B--2---:R-:W-:Y:S02]  /*dcb0*/  IMAD.WIDE R8, R2.reuse, 0x2, R20 ;  /* 0x0000000202087825 */ /* 0x044fe400078e0214 */
[----:B------:R-:W2:Y:S04]  /*dcc0*/  LDG.E.U16 R21, desc[UR10][R6.64] ;  /* 0x0000000a06157981 */ /* 0x000ea8000c1e1500 */
[----:B------:R-:W2:Y:S04]  /*dcd0*/  LDG.E.U16 R9, desc[UR10][R8.64] ;  /* 0x0000000a08097981 */ /* 0x000ea8000c1e1500 */
[----:B----4-:R0:W-:Y:S04]  /*dce0*/  STL [R1+0x25c], R3 ;  /* 0x00025c0301007387 */ /* 0x0101e80000100800 */
[----:B------:R-:W4:Y:S04]  /*dcf0*/  LDL.64 R18, [R1+0xd68] ;  /* 0x000d680001127983 */ /* 0x000f280000100a00 */
[----:B-----5:R-:W-:Y:S04]  /*dd00*/  STL [R1+0x250], R29 ;  /* 0x0002501d01007387 */ /* 0x020fe80000100800 */
[----:B0-----:R0:W5:Y:S04]  /*dd10*/  LDG.E.U16 R3, desc[UR10][R4.64] ;  /* 0x0000000a04037981 */ /* 0x001168000c1e1500 */
[----:B------:R1:W-:Y:S01]  /*dd20*/  STL [R1+0x258], R28 ;  /* 0x0002581c01007387 */ /* 0x0003e20000100800 */
[----:B0-----:R-:W-:-:S03]  /*dd30*/  IMAD.WIDE R4, R2, 0x2, R14 ;  /* 0x0000000202047825 */ /* 0x001fc600078e020e */
[----:B------:R-:W4:Y:S04]  /*dd40*/  LDL.64 R14, [R1+0xd58] ;  /* 0x000d5800010e7983 */ /* 0x000f280000100a00 */
[----:B-1----:R-:W4:Y:S04]  /*dd50*/  LDL.64 R28, [R1+0xd60] ;  /* 0x000d6000011c7983 */ /* 0x002f280000100a00 */
[----:B---3--:R0:W-:Y:S01]  /*dd60*/  STL [R1+0x22c], R0 ;  /* 0x00022c0001007387 */ /* 0x0081e20000100800 */
[----:B------:R-:W-:-:S03]  /*dd70*/  IMAD.WIDE R6, R2, 0x2, R12 ;  /* 0x0000000202067825 */ /* 0x000fc600078e020c */
[----:B------:R-:W3:Y:S04]  /*dd80*/  LDL.64 R26, [R1+0xd50] ;  /* 0x000d5000011a7983 */ /* 0x000ee80000100a00 */
[----:B0-----:R-:W4:Y:S04]  /*dd90*/  LDG.E.U16 R0, desc[UR10][R10.64] ;  /* 0x0000000a0a007981 */ /* 0x001f28000c1e1500 */
[----:B------:R-:W3:Y:S04]  /*dda0*/  LDL.64 R10, [R1+0xd70] ;  /* 0x000d7000010a7983 */ /* 0x000ee80000100a00 */
[----:B-----5:R0:W-:Y:S04]  /*ddb0*/  STL [R1+0x220], R3 ;  /* 0x0002200301007387 */ /* 0x0201e80000100800 */
[----:B------:R-:W5:Y:S04]  /*ddc0*/  LDL.64 R12, [R1+0xd48] ;  /* 0x000d4800010c7983 */ /* 0x000f680000100a00 */
[----:B0-----:R0:W5:Y:S04]  /*ddd0*/  LDG.E.U16 R3, desc[UR10][R4.64] ;  /* 0x0000000a04037981 */ /* 0x001168000c1e1500 */
[----:B--2---:R1:W-:Y:S04]  /*dde0*/  STL [R1+0x21c], R21 ;  /* 0x00021c1501007387 */ /* 0x0043e80000100800 */
[----:B-1----:R-:W2:Y:S04]  /*ddf0*/  LDL.64 R20, [R1+0xd40] ;  /* 0x000d400001147983 */ /* 0x002ea80000100a00 */
[----:B----4-:R1:W-:Y:S04]  /*de00*/  STL [R1+0x208], R0 ;  /* 0x0002080001007387 */ /* 0x0103e80000100800 */
[----:B-1----:R1:W4:Y:S01]  /*de10*/  LDG.E.U16 R0, desc[UR10][R6.64] ;  /* 0x0000000a06007981 */ /* 0x002322000c1e1500 */
[----:B0-----:R-:W-:-:S03]  /*de20*/  IMAD.WIDE R4, R2, 0x2, R16 ;  /* 0x0000000202047825 */ /* 0x001fc600078e0210 */
[----:B------:R-:W2:Y:S01]  /*de30*/  LDL.64 R16, [R1+0xd38] ;  /* 0x000d380001107983 */ /* 0x000ea20000100a00 */
[----:B---3--:R-:W-:-:S03]  /*de40*/  IMAD.WIDE R10, R2, 0x2, R10 ;  /* 0x00000002020a7825 */ /* 0x008fc600078e020a */
[----:B------:R0:W-:Y:S01]  /*de50*/  STL [R1+0x218], R9 ;  /* 0x0002180901007387 */ /* 0x0001e20000100800 */
[----:B-1----:R-:W-:-:S03]  /*de60*/  IMAD.WIDE R6, R2, 0x2, R28 ;  /* 0x0000000202067825 */ /* 0x002fc600078e021c */
[----:B------:R1:W3:Y:S04]  /*de70*/  LDG.E.U16 R29, desc[UR10][R4.64] ;  /* 0x0000000a041d7981 */ /* 0x0002e8000c1e1500 */
[----:B------:R-:W3:Y:S01]  /*de80*/  LDG.E.U16 R10, desc[UR10][R10.64] ;  /* 0x0000000a0a0a7981 */ /* 0x000ee2000c1e1500 */
[----:B0-----:R-:W-:-:S03]  /*de90*/  IMAD.WIDE R8, R2, 0x2, R18 ;  /* 0x0000000202087825 */ /* 0x001fc600078e0212 */
[----:B------:R-:W3:Y:S04]  /*dea0*/  LDL.64 R18, [R1+0xd30] ;  /* 0x000d300001127983 */ /* 0x000ee80000100a00 */
[----:B------:R-:W3:Y:S01]  /*deb0*/  LDG.E.U16 R11, desc[UR10][R8.64] ;  /* 0x0000000a080b7981 */ /* 0x000ee2000c1e1500 */
[----:B-1----:R-:W-:-:S03]  /*dec0*/  IMAD.WIDE R4, R2, 0x2, R14 ;  /* 0x0000000202047825 */ /* 0x002fc600078e020e */
[----:B-----5:R0:W-:Y:S04]  /*ded0*/  STL [R1+0x210], R3 ;  /* 0x0002100301007387 */ /* 0x0201e80000100800 */
[----:B------:R-:W5:Y:S04]  /*dee0*/  LDL.64 R14, [R1+0xd28] ;  /* 0x000d2800010e7983 */ /* 0x000f680000100a00 */
[----:B0-----:R0:W5:Y:S04]  /*def0*/  LDG.E.U16 R3, desc[UR10][R6.64] ;  /* 0x0000000a06037981 */ /* 0x001168000c1e1500 */
[----:B----4-:R1:W-:Y:S04]  /*df00*/  STL [R1+0x214], R0 ;  /* 0x0002140001007387 */ /* 0x0103e80000100800 */
[----:B-1----:R1:W4:Y:S01]  /*df10*/  LDG.E.U16 R0, desc[UR10][R4.64] ;  /* 0x0000000a04007981 */ /* 0x002322000c1e1500 */
[----:B0-----:R-:W-:-:S04]  /*df20*/  IMAD.WIDE R6, R2, 0x2, R26 ;  /* 0x0000000202067825 */ /* 0x001fc800078e021a */
[C---:B--2---:R-:W-:Y:S02]  /*df30*/  IMAD.WIDE R8, R2.reuse, 0x2, R20 ;  /* 0x0000000202087825 */ /* 0x044fe400078e0214 */
[----:B------:R0:W2:Y:S02]  /*df40*/  LDG.E.U16 R20, desc[UR10][R6.64] ;  /* 0x0000000a06147981 */ /* 0x0000a4000c1e1500 */
[C---:B-1----:R-:W-:Y:S02]  /*df50*/  IMAD.WIDE R4, R2.reuse, 0x2, R12 ;  /* 0x0000000202047825 */ /* 0x042fe400078e020c */
[----:B------:R-:W2:Y:S04]  /*df60*/  LDL.64 R12, [R1+0xd18] ;  /* 0x000d1800010c7983 */ /* 0x000ea80000100a00 */
[----:B---3--:R1:W-:Y:S04]  /*df70*/  STL [R1+0x20c], R29 ;  /* 0x00020c1d01007387 */ /* 0x0083e80000100800 */
[----:B------:R3:W2:Y:S04]  /*df80*/  LDG.E.U16 R21, desc[UR10][R4.64] ;  /* 0x0000000a04157981 */ /* 0x0006a8000c1e1500 */
[----:B-1----:R-:W2:Y:S04]  /*df90*/  LDL.64 R28, [R1+0xd10] ;  /* 0x000d1000011c7983 */ /* 0x002ea80000100a00 */
[----:B------:R-:W-:Y:S04]  /*dfa0*/  STL [R1+0x154], R11 ;  /* 0x0001540b01007387 */ /* 0x000fe80000100800 */
[----:B------:R1:W-:Y:S02]  /*dfb0*/  STL [R1+0x158], R10 ;  /* 0x0001580a01007387 */ /* 0x0003e40000100800 */
[----:B-1----:R-:W-:-:S02]  /*dfc0*/  IMAD.WIDE R10, R2, 0x2, R16 ;  /* 0x00000002020a7825 */ /* 0x002fc400078e0210 */
[----:B------:R-:W2:Y:S04]  /*dfd0*/  LDL.64 R16, [R1+0xd08] ;  /* 0x000d080001107983 */ /* 0x000ea80000100a00 */
[----:B-----5:R1:W-:Y:S04]  /*dfe0*/  STL [R1+0x1f8], R3 ;  /* 0x0001f80301007387 */ /* 0x0203e80000100800 */
[----:B------:R-:W5:Y:S04]  /*dff0*/  LDL.64 R26, [R1+0xd00] ;  /* 0x000d0000011a7983 */ /* 0x000f680000100a00 */
[----:B-1----:R-:W5:Y:S04]  /*e000*/  LDG.E.U16 R3, desc[UR10][R8.64] ;  /* 0x0000000a08037981 */ /* 0x002f68000c1e1500 */
[----:B------:R-:W5:Y:S04]  /*e010*/  LDL.64 R8, [R1+0xd20] ;  /* 0x000d200001087983 */ /* 0x000f680000100a00 */
[----:B----4-:R1:W-:Y:S04]  /*e020*/  STL [R1+0x1f4], R0 ;  /* 0x0001f40001007387 */ /* 0x0103e80000100800 */
[----:B-1----:R1:W4:Y:S01]  /*e030*/  LDG.E.U16 R0, desc[UR10][R10.64] ;  /* 0x0000000a0a007981 */ /* 0x002322000c1e1500 */
[----:B0-----:R-:W-:-:S03]  /*e040*/  IMAD.WIDE R6, R2, 0x2, R18 ;  /* 0x0000000202067825 */ /* 0x001fc600078e0212 */
[----:B------:R-:W4:Y:S01]  /*e050*/  LDL.64 R18, [R1+0xcf8] ;  /* 0x000cf80001127983 */ /* 0x000f220000100a00 */
[----:B---3--:R-:W-:-:S03]  /*e060*/  IMAD.WIDE R4, R2, 0x2, R14 ;  /* 0x0000000202047825 */ /* 0x008fc600078e020e */
[----:B--2---:R-:W-:Y:S04]  /*e070*/  STL [R1+0x200], R21 ;  /* 0x0002001501007387 */ /* 0x004fe80000100800 */
[----:B------:R0:W-:Y:S04]  /*e080*/  STL [R1+0x204], R20 ;  /* 0x0002041401007387 */ /* 0x0001e80000100800 */
[----:B0-----:R-:W2:Y:S04]  /*e090*/  LDL.64 R20, [R1+0xcf0] ;  /* 0x000cf00001147983 */ /* 0x001ea80000100a00 */
[----:B-----5:R0:W-:Y:S04]  /*e0a0*/  STL [R1+0x1fc], R3 ;  /* 0x0001fc0301007387 */ /* 0x0201e80000100800 */
[----:B------:R-:W3:Y:S04]  /*e0b0*/  LDL.64 R14, [R1+0xcd0] ;  /* 0x000cd000010e7983 */ /* 0x000ee80000100a00 */
[----:B0-----:R0:W5:Y:S01]  /*e0c0*/  LDG.E.U16 R3, desc[UR10][R6.64] ;  /* 0x0000000a06037981 */ /* 0x001162000c1e1500 */
[----:B-1----:R-:W-:-:S04]  /*e0d0*/  IMAD.WIDE R10, R2, 0x2, R8 ;  /* 0x00000002020a7825 */ /* 0x002fc800078e0208 */
[C---:B------:R-:W-:Y:S02]  /*e0e0*/  IMAD.WIDE R8, R2.reuse, 0x2, R12 ;  /* 0x0000000202087825 */ /* 0x040fe400078e020c */
[----:B------:R-:W3:Y:S04]  /*e0f0*/  LDL.64 R12, [R1+0xcc8] ;  /* 0x000cc800010c7983 */ /* 0x000ee80000100a00 */
[----:B----4-:R1:W-:Y:S04]  /*e100*/  STL [R1+0x1ec], R0 ;  /* 0x0001ec0001007387 */ /* 0x0103e80000100800 */
[----:B-1----:R1:W4:Y:S01]  /*e110*/  LDG.E.U16 R0, desc[UR10][R4.64] ;  /* 0x0000000a04007981 */ /* 0x002322000c1e1500 */
[----:B0-----:R-:W-:-:S03]  /*e120*/  IMAD.WIDE R6, R2, 0x2, R28 ;  /* 0x0000000202067825 */ /* 0x001fc600078e021c */
[----:B------:R-:W3:Y:S04]  /*e130*/  LDG.E.U16 R29, desc[UR10][R8.64] ;  /* 0x0000000a081d7981 */ /* 0x000ee8000c1e1500 */
        /* <DEDUP_REMOVED lines=8> */
[C---:B------:R-:W-:Y:S02]  /*e1c0*/  IMAD.WIDE R10, R2.reuse, 0x2, R18 ;  /* 0x00000002020a7825 */ /* 0x040fe400078e0212 */
[----:B------:R-:W4:Y:S02]  /*e1d0*/  LDL.64 R18, [R1+0xcb0] ;  /* 0x000cb00001127983 */ /* 0x000f240000100a00 */
[C---:B--2---:R-:W-:Y:S02]  /*e1e0*/  IMAD.WIDE R8, R2.reuse, 0x2, R20 ;  /* 0x0000000202087825 */ /* 0x044fe400078e0214 */
[----:B---3--:R-:W-:Y:S02]  /*e1f0*/  STL [R1+0x1d0], R29 ;  /* 0x0001d01d01007387 */ /* 0x008fe40000100800 */
[C---:B-1----:R-:W-:Y:S02]  /*e200*/  IMAD.WIDE R4, R2.reuse, 0x2, R14 ;  /* 0x0000000202047825 */ /* 0x042fe400078e020e */
[----:B------:R0:W-:Y:S04]  /*e210*/  STL [R1+0x1d8], R28 ;  /* 0x0001d81c01007387 */ /* 0x0001e80000100800 */
[----:B------:R-:W2:Y:S04]  /*e220*/  LDL.64 R14, [R1+0xca0] ;  /* 0x000ca000010e7983 */ /* 0x000ea80000100a00 */
[----:B------:R1:W3:Y:S04]  /*e230*/  LDG.E.U16 R21, desc[UR10][R6.64] ;  /* 0x0000000a06157981 */ /* 0x0002e8000c1e1500 */
[----:B0-----:R-:W2:Y:S04]  /*e240*/  LDL.64 R28, [R1+0xca8] ;  /* 0x000ca800011c7983 */ /* 0x001ea80000100a00 */
[----:B------:R-:W2:Y:S04]  /*e250*/  LDG.E.U16 R9, desc[UR10][R8.64] ;  /* 0x0000000a08097981 */ /* 0x000ea8000c1e1500 */
[----:B-----5:R0:W-:Y:S04]  /*e260*/  STL [R1+0x1e4], R3 ;  /* 0x0001e40301007387 */ /* 0x0201e80000100800 */
[----:B------:R-:W5:Y:S04]  /*e270*/  LDL.64 R26, [R1+0xc98] ;  /* 0x000c9800011a7983 */ /* 0x000f680000100a00 */
[----:B0-----:R-:W2:Y:S04]  /*e280*/  LDG.E.U16 R3, desc[UR10][R10.64] ;  /* 0x0000000a0a037981 */ /* 0x001ea8000c1e1500 */
[----:B------:R-:W5:Y:S04]  /*e290*/  LDL.64 R10, [R1+0xcb8] ;  /* 0x000cb800010a7983 */ /* 0x000f680000100a00 */
[----:B----4-:R0:W-:Y:S04]  /*e2a0*/  STL [R1+0x1e0], R0 ;  /* 0x0001e00001007387 */ /* 0x0101e80000100800 */
[----:B0-----:R0:W4:Y:S01]  /*e2b0*/  LDG.E.U16 R0, desc[UR10][R4.64] ;  /* 0x0000000a04007981 */ /* 0x001122000c1e1500 */
[----:B-1----:R-:W-:-:S03]  /*e2c0*/  IMAD.WIDE R6, R2, 0x2, R12 ;  /* 0x0000000202067825 */ /* 0x002fc600078e020c */
[----:B------:R-:W4:Y:S01]  /*e2d0*/  LDL.64 R12, [R1+0xc90] ;  /* 0x000c9000010c7983 */ /* 0x000f220000100a00 */
[----:B0-----:R-:W-:-:S03]  /*e2e0*/  IMAD.WIDE R4, R2, 0x2, R16 ;  /* 0x0000000202047825 */ /* 0x001fc600078e0210 */
[----:B---3--:R0:W-:Y:S04]  /*e2f0*/  STL [R1+0x1dc], R21 ;  /* 0x0001dc1501007387 */ /* 0x0081e80000100800 */
[----:B0-----:R-:W3:Y:S04]  /*e300*/  LDL.64 R20, [R1+0xc88] ;  /* 0x000c880001147983 */ /* 0x001ee80000100a00 */
[----:B--2---:R0:W-:Y:S04]  /*e310*/  STL [R1+0x1d4], R3 ;  /* 0x0001d40301007387 */ /* 0x0041e80000100800 */
[----:B------:R-:W2:Y:S04]  /*e320*/  LDL.64 R16, [R1+0xc80] ;  /* 0x000c800001107983 */ /* 0x000ea80000100a00 */
[----:B------:R1:W-:Y:S04]  /*e330*/  STL [R1+0x10c], R9 ;  /* 0x00010c0901007387 */ /* 0x0003e80000100800 */
[----:B0-----:R0:W2:Y:S01]  /*e340*/  LDG.E.U16 R3, desc[UR10][R6.64] ;  /* 0x0000000a06037981 */ /* 0x0010a2000c1e1500 */
[----:B-----5:R-:W-:-:S04]  /*e350*/  IMAD.WIDE R10, R2, 0x2, R10 ;  /* 0x00000002020a7825 */ /* 0x020fc800078e020a */
[C---:B-1----:R-:W-:Y:S02]  /*e360*/  IMAD.WIDE R8, R2.reuse, 0x2, R18 ;  /* 0x0000000202087825 */ /* 0x042fe400078e0212 */
[----:B------:R-:W5:Y:S02]  /*e370*/  LDL.64 R18, [R1+0xc78] ;  /* 0x000c780001127983 */ /* 0x000f640000100a00 */
[C---:B0-----:R-:W-:Y:S02]  /*e380*/  IMAD.WIDE R6, R2.reuse, 0x2, R28 ;  /* 0x0000000202067825 */ /* 0x041fe400078e021c */
[----:B------:R-:W5:Y:S04]  /*e390*/  LDG.E.U16 R29, desc[UR10][R8.64] ;  /* 0x0000000a081d7981 */ /* 0x000f68000c1e1500 */
[----:B------:R0:W5:Y:S04]  /*e3a0*/  LDG.E.U16 R28, desc[UR10][R10.64] ;  /* 0x0000000a0a1c7981 */ /* 0x000168000c1e1500 */
[----:B----4-:R1:W-:Y:S04]  /*e3b0*/  STL [R1+0x70], R0 ;  /* 0x0000700001007387 */ /* 0x0103e80000100800 */
[----:B-1----:R1:W4:Y:S01]  /*e3c0*/  LDG.E.U16 R0, desc[UR10][R4.64] ;  /* 0x0000000a04007981 */ /* 0x002322000c1e1500 */
[----:B0-----:R-:W-:-:S04]  /*e3d0*/  IMAD.WIDE R10, R2, 0x2, R12 ;  /* 0x00000002020a7825 */ /* 0x001fc800078e020c */
[----:B-1----:R-:W-:-:S04]  /*e3e0*/  IMAD.WIDE R4, R2, 0x2, R14 ;  /* 0x0000000202047825 */ /* 0x002fc800078e020e */
[C---:B---3--:R-:W-:Y:S02]  /*e3f0*/  IMAD.WIDE R8, R2.reuse, 0x2, R20 ;  /* 0x0000000202087825 */ /* 0x048fe400078e0214 */
[----:B------:R-:W3:Y:S04]  /*e400*/  LDG.E.U16 R21, desc[UR10][R10.64] ;  /* 0x0000000a0a157981 */ /* 0x000ee8000c1e1500 */
[----:B------:R-:W3:Y:S04]  /*e410*/  LDG.E.U16 R9, desc[UR10][R8.64] ;  /* 0x0000000a08097981 */ /* 0x000ee8000c1e1500 */
[----:B--2---:R0:W-:Y:S04]  /*e420*/  STL [R1+0x198], R3 ;  /* 0x0001980301007387 */ /* 0x0041e80000100800 */
[----:B------:R-:W2:Y:S04]  /*e430*/  LDL.64 R14, [R1+0xc70] ;  /* 0x000c7000010e7983 */ /* 0x000ea80000100a00 */
[----:B0-----:R0:W3:Y:S02]  /*e440*/  LDG.E.U16 R3, desc[UR10][R6.64] ;  /* 0x0000000a06037981 */ /* 0x0010e4000c1e1500 */
[----:B0-----:R-:W-:-:S05]  /*e450*/  IMAD.WIDE R6, R2, 0x2, R26 ;  /* 0x0000000202067825 */ /* 0x001fca00078e021a */
[----:B------:R-:W2:Y:S04]  /*e460*/  LDG.E.U16 R20, desc[UR10][R6.64] ;  /* 0x0000000a06147981 */ /* 0x000ea8000c1e1500 */
[----:B----4-:R0:W-:Y:S04]  /*e470*/  STL [R1+0x194], R0 ;  /* 0x0001940001007387 */ /* 0x0101e80000100800 */
[----:B------:R-:W4:Y:S04]  /*e480*/  LDL.64 R12, [R1+0xc60] ;  /* 0x000c6000010c7983 */ /* 0x000f280000100a00 */
[----:B-----5:R-:W-:Y:S04]  /*e490*/  STL [R1+0x1c0], R29 ;  /* 0x0001c01d01007387 */ /* 0x020fe80000100800 */
[----:B0-----:R0:W5:Y:S04]  /*e4a0*/  LDG.E.U16 R0, desc[UR10][R4.64] ;  /* 0x0000000a04007981 */ /* 0x001168000c1e1500 */
[----:B------:R1:W-:Y:S04]  /*e4b0*/  STL [R1+0x1c4], R28 ;  /* 0x0001c41c01007387 */ /* 0x0003e80000100800 */
[----:B------:R-:W4:Y:S01]  /*e4c0*/  LDL.64 R10, [R1+0xc68] ;  /* 0x000c6800010a7983 */ /* 0x000f220000100a00 */
[----:B0-----:R-:W-:-:S03]  /*e4d0*/  IMAD.WIDE R4, R2, 0x2, R16 ;  /* 0x0000000202047825 */ /* 0x001fc600078e0210 */
[----:B------:R-:W4:Y:S04]  /*e4e0*/  LDL.64 R16, [R1+0xc50] ;  /* 0x000c500001107983 */ /* 0x000f280000100a00 */
[----:B-1----:R-:W4:Y:S04]  /*e4f0*/  LDL.64 R28, [R1+0xc58] ;  /* 0x000c5800011c7983 */ /* 0x002f280000100a00 */
[----:B------:R-:W4:Y:S01]  /*e500*/  LDL.64 R26, [R1+0xc48] ;  /* 0x000c4800011a7983 */ /* 0x000f220000100a00 */
[----:B------:R-:W-:-:S03]  /*e510*/  IMAD.WIDE R6, R2, 0x2, R18 ;  /* 0x0000000202067825 */ /* 0x000fc600078e0212 */
[----:B---3--:R0:W-:Y:S04]  /*e520*/  STL [R1+0x1cc], R3 ;  /* 0x0001cc0301007387 */ /* 0x0081e80000100800 */
[----:B------:R-:W3:Y:S04]  /*e530*/  LDL.64 R18, [R1+0xc40] ;  /* 0x000c400001127983 */ /* 0x000ee80000100a00 */
[----:B0-----:R2:W3:Y:S02]  /*e540*/  LDG.E.U16 R3, desc[UR10][R4.64] ;  /* 0x0000000a04037981 */ /* 0x0014e4000c1e1500 */
[----:B--2---:R-:W-:-:S02]  /*e550*/  IMAD.WIDE R4, R2, 0x2, R14 ;  /* 0x0000000202047825 */ /* 0x004fc400078e020e */
[----:B-----5:R0:W-:Y:S04]  /*e560*/  STL [R1+0x1c8], R0 ;  /* 0x0001c80001007387 */ /* 0x0201e80000100800 */
[----:B------:R-:W-:Y:S01]  /*e570*/  STL [R1+0x1a8], R21 ;  /* 0x0001a81501007387 */ /* 0x000fe20000100800 */
[----:B----4-:R-:W-:-:S03]  /*e580*/  IMAD.WIDE R10, R2, 0x2, R10 ;  /* 0x00000002020a7825 */ /* 0x010fc600078e020a */
[----:B0-----:R0:W2:Y:S04]  /*e590*/  LDG.E.U16 R0, desc[UR10][R6.64] ;  /* 0x0000000a06007981 */ /* 0x0010a8000c1e1500 */
[----:B------:R1:W-:Y:S04]  /*e5a0*/  STL [R1+0x1bc], R20 ;  /* 0x0001bc1401007387 */ /* 0x0003e80000100800 */
[----:B------:R-:W4:Y:S01]  /*e5b0*/  LDL.64 R14, [R1+0xc30] ;  /* 0x000c3000010e7983 */ /* 0x000f220000100a00 */
[----:B0-----:R-:W-:-:S03]  /*e5c0*/  IMAD.WIDE R6, R2, 0x2, R28 ;  /* 0x0000000202067825 */ /* 0x001fc600078e021c */
[----:B------:R0:W5:Y:S04]  /*e5d0*/  LDG.E.U16 R28, desc[UR10][R4.64] ;  /* 0x0000000a041c7981 */ /* 0x000168000c1e1500 */
[----:B-1----:R-:W5:Y:S04]  /*e5e0*/  LDL.64 R20, [R1+0xc38] ;  /* 0x000c380001147983 */ /* 0x002f680000100a00 */
[----:B------:R1:W5:Y:S04]  /*e5f0*/  LDG.E.U16 R29, desc[UR10][R10.64] ;  /* 0x0000000a0a1d7981 */ /* 0x000368000c1e1500 */
[----:B------:R0:W-:Y:S02]  /*e600*/  STL [R1+0x1b8], R9 ;  /* 0x0001b80901007387 */ /* 0x0001e40000100800 */
[----:B0-----:R-:W-:-:S02]  /*e610*/  IMAD.WIDE R8, R2, 0x2, R12 ;  /* 0x0000000202087825 */ /* 0x001fc400078e020c */
[----:B------:R-:W5:Y:S02]  /*e620*/  LDL.64 R12, [R1+0xc28] ;  /* 0x000c2800010c7983 */ /* 0x000f640000100a00 */
[C---:B------:R-:W-:Y:S02]  /*e630*/  IMAD.WIDE R4, R2.reuse, 0x2, R16 ;  /* 0x0000000202047825 */ /* 0x040fe400078e0210 */
[----:B---3--:R0:W-:Y:S02]  /*e640*/  STL [R1+0x1b0], R3 ;  /* 0x0001b00301007387 */ /* 0x0081e40000100800 */
[C---:B-1----:R-:W-:Y:S02]  /*e650*/  IMAD.WIDE R10, R2.reuse, 0x2, R18 ;  /* 0x00000002020a7825 */ /* 0x042fe400078e0212 */
[----:B------:R-:W3:Y:S04]  /*e660*/  LDL.64 R16, [R1+0xc20] ;  /* 0x000c200001107983 */ /* 0x000ee80000100a00 */
[----:B0-----:R4:W3:Y:S04]  /*e670*/  LDG.E.U16 R3, desc[UR10][R8.64] ;  /* 0x0000000a08037981 */ /* 0x0018e8000c1e1500 */
[----:B--2---:R0:W-:Y:S01]  /*e680*/  STL [R1+0x1b4], R0 ;  /* 0x0001b40001007387 */ /* 0x0041e20000100800 */
[----:B----4-:R-:W-:-:S03]  /*e690*/  IMAD.WIDE R8, R2, 0x2, R14 ;  /* 0x0000000202087825 */ /* 0x010fc600078e020e */
[----:B0-----:R0:W2:Y:S04]  /*e6a0*/  LDG.E.U16 R0, desc[UR10][R6.64] ;  /* 0x0000000a06007981 */ /* 0x0010a8000c1e1500 */
[----:B-----5:R1:W-:Y:S04]  /*e6b0*/  STL [R1+0x1ac], R28 ;  /* 0x0001ac1c01007387 */ /* 0x0203e80000100800 */
[----:B------:R-:W4:Y:S01]  /*e6c0*/  LDL.64 R18, [R1+0xc08] ;  /* 0x000c080001127983 */ /* 0x000f220000100a00 */
[----:B0-----:R-:W-:-:S03]  /*e6d0*/  IMAD.WIDE R6, R2, 0x2, R26 ;  /* 0x0000000202067825 */ /* 0x001fc600078e021a */
[----:B------:R-:W5:Y:S04]  /*e6e0*/  LDL.64 R26, [R1+0xc10] ;  /* 0x000c1000011a7983 */ /* 0x000f680000100a00 */
[----:B-1----:R0:W5:Y:S04]  /*e6f0*/  LDG.E.U16 R28, desc[UR10][R4.64] ;  /* 0x0000000a041c7981 */ /* 0x002168000c1e1500 */
[----:B------:R-:W5:Y:S04]  /*e700*/  LDL.64 R14, [R1+0xc00] ;  /* 0x000c0000010e7983 */ /* 0x000f680000100a00 */
[----:B------:R1:W-:Y:S01]  /*e710*/  STL [R1+0x1a4], R29 ;  /* 0x0001a41d01007387 */ /* 0x0003e20000100800 */
[----:B0-----:R-:W-:-:S03]  /*e720*/  IMAD.WIDE R4, R2, 0x2, R20 ;  /* 0x0000000202047825 */ /* 0x001fc600078e0214 */
[----:B------:R-:W5:Y:S04]  /*e730*/  LDG.E.U16 R20, desc[UR10][R10.64] ;  /* 0x0000000a0a147981 */ /* 0x000f68000c1e1500 */
[----:B------:R-:W5:Y:S04]  /*e740*/  LDG.E.U16 R21, desc[UR10][R4.64] ;  /* 0x0000000a04157981 */ /* 0x000f68000c1e1500 */
[----:B-1----:R0:W5:Y:S04]  /*e750*/  LDG.E.U16 R29, desc[UR10][R6.64] ;  /* 0x0000000a061d7981 */ /* 0x002168000c1e1500 */
[----:B------:R-:W4:Y:S01]  /*e760*/  LDL.64 R10, [R1+0xc18] ;  /* 0x000c1800010a7983 */ /* 0x000f220000100a00 */
[----:B0-----:R-:W-:-:S03]  /*e770*/  IMAD.WIDE R6, R2, 0x2, R12 ;  /* 0x0000000202067825 */ /* 0x001fc600078e020c */
[----:B------:R-:W5:Y:S04]  /*e780*/  LDL.64 R12, [R1+0xbf8] ;  /* 0x000bf800010c7983 */ /* 0x000f680000100a00 */
[----:B---3--:R0:W-:Y:S01]  /*e790*/  STL [R1+0x1a0], R3 ;  /* 0x0001a00301007387 */ /* 0x0081e20000100800 */
[----:B------:R-:W-:-:S03]  /*e7a0*/  IMAD.WIDE R4, R2, 0x2, R16 ;  /* 0x0000000202047825 */ /* 0x000fc600078e0210 */
[----:B0-----:R-:W3:Y:S04]  /*e7b0*/  LDG.E.U16 R3, desc[UR10][R8.64] ;  /* 0x0000000a08037981 */ /* 0x001ee8000c1e1500 */
[----:B--2---:R0:W-:Y:S04]  /*e7c0*/  STL [R1+0x6c], R0 ;  /* 0x00006c0001007387 */ /* 0x0041e80000100800 */
[----:B0-----:R4:W2:Y:S02]  /*e7d0*/  LDG.E.U16 R0, desc[UR10][R6.64] ;  /* 0x0000000a06007981 */ /* 0x0018a4000c1e1500 */
[----:B----4-:R-:W-:-:S04]  /*e7e0*/  IMAD.WIDE R6, R2, 0x2, R10 ;  /* 0x0000000202067825 */ /* 0x010fc800078e020a */
[C---:B------:R-:W-:Y:S02]  /*e7f0*/  IMAD.WIDE R10, R2.reuse, 0x2, R18 ;  /* 0x00000002020a7825 */ /* 0x040fe400078e0212 */
[----:B------:R0:W4:Y:S02]  /*e800*/  LDG.E.U16 R19, desc[UR10][R4.64] ;  /* 0x0000000a04137981 */ /* 0x000124000c1e1500 */
[C---:B-----5:R-:W-:Y:S02]  /*e810*/  IMAD.WIDE R8, R2.reuse, 0x2, R26 ;  /* 0x0000000202087825 */ /* 0x060fe400078e021a */
[----:B------:R-:W-:Y:S04]  /*e820*/  STL [R1+0x18c], R29 ;  /* 0x00018c1d01007387 */ /* 0x000fe80000100800 */
[----:B------:R1:W-:Y:S04]  /*e830*/  STL [R1+0x68], R28 ;  /* 0x0000681c01007387 */ /* 0x0003e80000100800 */
[----:B------:R-:W5:Y:S04]  /*e840*/  LDG.E.U16 R9, desc[UR10][R8.64] ;  /* 0x0000000a08097981 */ /* 0x000f68000c1e1500 */
[----:B-1----:R-:W5:Y:S04]  /*e850*/  LDL.64 R28, [R1+0xbf0] ;  /* 0x000bf000011c7983 */ /* 0x002f680000100a00 */
[----:B------:R-:W-:Y:S04]  /*e860*/  STL [R1+0x19c], R21 ;  /* 0x00019c1501007387 */ /* 0x000fe80000100800 */
[----:B------:R1:W-:Y:S04]  /*e870*/  STL [R1+0x174], R20 ;  /* 0x0001741401007387 */ /* 0x0003e80000100800 */
[----:B------:R-:W5:Y:S04]  /*e880*/  LDL.64 R16, [R1+0xbe0] ;  /* 0x000be00001107983 */ /* 0x000f680000100a00 */
[----:B------:R-:W5:Y:S04]  /*e890*/  LDL.64 R26, [R1+0xbd8] ;  /* 0x000bd800011a7983 */ /* 0x000f680000100a00 */
[----:B-1----:R-:W5:Y:S04]  /*e8a0*/  LDL.64 R20, [R1+0xbe8] ;  /* 0x000be80001147983 */ /* 0x002f680000100a00 */
[----:B---3--:R1:W-:Y:S01]  /*e8b0*/  STL [R1+0x190], R3 ;  /* 0x0001900301007387 */ /* 0x0083e20000100800 */
[----:B0-----:R-:W-:-:S03]  /*e8c0*/  IMAD.WIDE R4, R2, 0x2, R14 ;  /* 0x0000000202047825 */ /* 0x001fc600078e020e */
[----:B------:R-:W3:Y:S04]  /*e8d0*/  LDL.64 R14, [R1+0xbd0] ;  /* 0x000bd000010e7983 */ /* 0x000ee80000100a00 */
[----:B-1----:R0:W3:Y:S04]  /*e8e0*/  LDG.E.U16 R3, desc[UR10][R6.64] ;  /* 0x0000000a06037981 */ /* 0x0020e8000c1e1500 */
[----:B--2---:R1:W-:Y:S04]  /*e8f0*/  STL [R1+0x188], R0 ;  /* 0x0001880001007387 */ /* 0x0043e80000100800 */
[----:B-1----:R5:W2:Y:S04]  /*e900*/  LDG.E.U16 R0, desc[UR10][R10.64] ;  /* 0x0000000a0a007981 */ /* 0x002aa8000c1e1500 */
[----:B----4-:R1:W-:Y:S04]  /*e910*/  STL [R1+0x184], R19 ;  /* 0x0001841301007387 */ /* 0x0103e80000100800 */
[----:B-1----:R-:W4:Y:S01]  /*e920*/  LDL.64 R18, [R1+0xbc8] ;  /* 0x000bc80001127983 */ /* 0x002f220000100a00 */
[----:B0-----:R-:W-:-:S03]  /*e930*/  IMAD.WIDE R6, R2, 0x2, R12 ;  /* 0x0000000202067825 */ /* 0x001fc600078e020c */
[----:B------:R-:W4:Y:S01]  /*e940*/  LDL.64 R12, [R1+0xbc0] ;  /* 0x000bc000010c7983 */ /* 0x000f220000100a00 */
[----:B-----5:R-:W-:-:S03]  /*e950*/  IMAD.WIDE R10, R2, 0x2, R28 ;  /* 0x00000002020a7825 */ /* 0x020fc600078e021c */
[----:B------:R0:W5:Y:S02]  /*e960*/  LDG.E.U16 R29, desc[UR10][R6.64] ;  /* 0x0000000a061d7981 */ /* 0x000164000c1e1500 */
[C---:B0-----:R-:W-:Y:S02]  /*e970*/  IMAD.WIDE R6, R2.reuse, 0x2, R26 ;  /* 0x0000000202067825 */ /* 0x041fe400078e021a */
[----:B------:R-:W5:Y:S04]  /*e980*/  LDG.E.U16 R27, desc[UR10][R10.64] ;  /* 0x0000000a0a1b7981 */ /* 0x000f68000c1e1500 */
[----:B---3--:R0:W-:Y:S04]  /*e990*/  STL [R1+0x180], R3 ;  /* 0x0001800301007387 */ /* 0x0081e80000100800 */
[----:B------:R1:W-:Y:S04]  /*e9a0*/  STL [R1+0x17c], R9 ;  /* 0x00017c0901007387 */ /* 0x0003e80000100800 */
[----:B0-----:R0:W3:Y:S01]  /*e9b0*/  LDG.E.U16 R3, desc[UR10][R4.64] ;  /* 0x0000000a04037981 */ /* 0x0010e2000c1e1500 */
[----:B-1----:R-:W-:-:S03]  /*e9c0*/  IMAD.WIDE R8, R2, 0x2, R20 ;  /* 0x0000000202087825 */ /* 0x002fc600078e0214 */
[----:B------:R-:W5:Y:S01]  /*e9d0*/  LDL.64 R20, [R1+0xbb8] ;  /* 0x000bb80001147983 */ /* 0x000f620000100a00 */
[----:B0-----:R-:W-:-:S03]  /*e9e0*/  IMAD.WIDE R4, R2, 0x2, R16 ;  /* 0x0000000202047825 */ /* 0x001fc600078e0210 */
[----:B------:R-:W5:Y:S04]  /*e9f0*/  LDG.E.U16 R8, desc[UR10][R8.64] ;  /* 0x0000000a08087981 */ /* 0x000f68000c1e1500 */
[----:B------:R-:W5:Y:S04]  /*ea00*/  LDL.64 R16, [R1+0xbb0] ;  /* 0x000bb00001107983 */ /* 0x000f680000100a00 */
[----:B------:R0:W5:Y:S02]  /*ea10*/  LDG.E.U16 R9, desc[UR10][R4.64] ;  /* 0x0000000a04097981 */ /* 0x000164000c1e1500 */
[----:B0-----:R-:W-:-:S02]  /*ea20*/  IMAD.WIDE R4, R2, 0x2, R14 ;  /* 0x0000000202047825 */ /* 0x001fc400078e020e */
[----:B--2---:R0:W-:Y:S04]  /*ea30*/  STL [R1+0x178], R0 ;  /* 0x0001780001007387 */ /* 0x0041e80000100800 */
[----:B------:R-:W2:Y:S04]  /*ea40*/  LDL.64 R14, [R1+0xba8] ;  /* 0x000ba800010e7983 */ /* 0x000ea80000100a00 */
[----:B0-----:R0:W2:Y:S01]  /*ea50*/  LDG.E.U16 R0, desc[UR10][R6.64] ;  /* 0x0000000a06007981 */ /* 0x0010a2000c1e1500 */
[----:B----4-:R-:W-:-:S03]  /*ea60*/  IMAD.WIDE R10, R2, 0x2, R18 ;  /* 0x00000002020a7825 */ /* 0x010fc600078e0212 */
[----:B------:R1:W4:Y:S01]  /*ea70*/  LDG.E.U16 R18, desc[UR10][R4.64] ;  /* 0x0000000a04127981 */ /* 0x000322000c1e1500 */
[----:B0-----:R-:W-:-:S03]  /*ea80*/  IMAD.WIDE R6, R2, 0x2, R12 ;  /* 0x0000000202067825 */ /* 0x001fc600078e020c */
[----:B---3--:R0:W-:Y:S04]  /*ea90*/  STL [R1+0x170], R3 ;  /* 0x0001700301007387 */ /* 0x0081e80000100800 */
[----:B------:R-:W3:Y:S04]  /*eaa0*/  LDL.64 R12, [R1+0xb98] ;  /* 0x000b9800010c7983 */ /* 0x000ee80000100a00 */
[----:B-----5:R5:W-:Y:S01]  /*eab0*/  STL [R1+0x16c], R29 ;  /* 0x00016c1d01007387 */ /* 0x020be20000100800 */
[----:B0-----:R-:W0:Y:S03]  /*eac0*/  LDC R3, c[0x0][0x254] ;  /* 0x00009500ff037b82 */ /* 0x001e260000000800 */
[----:B-----5:R-:W5:Y:S04]  /*ead0*/  LDL.64 R28, [R1+0xb90] ;  /* 0x000b9000011c7983 */ /* 0x020f680000100a00 */
[----:B------:R1:W-:Y:S02]  /*eae0*/  STL [R1+0x168], R27 ;  /* 0x0001681b01007387 */ /* 0x0003e40000100800 */
[----:B-1----:R-:W-:-:S02]  /*eaf0*/  IMAD.WIDE R4, R2, 0x2, R16 ;  /* 0x0000000202047825 */ /* 0x002fc400078e0210 */
[----:B------:R-:W3:Y:S04]  /*eb00*/  LDG.E.U16 R17, desc[UR10][R10.64] ;  /* 0x0000000a0a117981 */ /* 0x000ee8000c1e1500 */
[----:B------:R-:W5:Y:S04]  /*eb10*/  LDL.64 R26, [R1+0xb88] ;  /* 0x000b8800011a7983 */ /* 0x000f680000100a00 */
[----:B----4-:R-:W-:Y:S04]  /*eb20*/  STL [R1+0x25ec], R18 ;  /* 0x0025ec1201007387 */ /* 0x010fe80000100800 */
[----:B------:R-:W-:Y:S04]  /*eb30*/  STL [R1+0x160], R9 ;  /* 0x0001600901007387 */ /* 0x000fe80000100800 */
[----:B------:R1:W-:Y:S04]  /*eb40*/  STL [R1+0x164], R8 ;  /* 0x0001640801007387 */ /* 0x0003e80000100800 */
[----:B------:R-:W4:Y:S01]  /*eb50*/  LDL.64 R10, [R1+0xba0] ;  /* 0x000ba000010a7983 */ /* 0x000f220000100a00 */
[----:B-1----:R-:W-:-:S03]  /*eb60*/  IMAD.WIDE R8, R2, 0x2, R20 ;  /* 0x0000000202087825 */ /* 0x002fc600078e0214 */
[----:B------:R-:W5:Y:S04]  /*eb70*/  LDL.64 R20, [R1+0xb80] ;  /* 0x000b800001147983 */ /* 0x000f680000100a00 */
[----:B--2---:R1:W-:Y:S04]  /*eb80*/  STL [R1+0x64], R0 ;  /* 0x0000640001007387 */ /* 0x0043e80000100800 */
[----:B------:R-:W2:Y:S04]  /*eb90*/  LDL.64 R18, [R1+0xb70] ;  /* 0x000b700001127983 */ /* 0x000ea80000100a00 */
[----:B------:R-:W5:Y:S04]  /*eba0*/  LDG.E.U16 R8, desc[UR10][R8.64] ;  /* 0x0000000a08087981 */ /* 0x000f68000c1e1500 */
[----:B-1----:R1:W4:Y:S04]  /*ebb0*/  LDG.E.U16 R0, desc[UR10][R6.64] ;  /* 0x0000000a06007981 */ /* 0x002328000c1e1500 */
[----:B------:R0:W2:Y:S01]  /*ebc0*/  LDG.E.U16 R9, desc[UR10][R4.64] ;  /* 0x0000000a04097981 */ /* 0x0000a2000c1e1500 */
[----:B-1----:R-:W-:-:S03]  /*ebd0*/  IMAD.WIDE R6, R2, 0x2, R14 ;  /* 0x0000000202067825 */ /* 0x002fc600078e020e */
[----:B---3--:R1:W-:Y:S04]  /*ebe0*/  STL [R1+0x148], R17 ;  /* 0x0001481101007387 */ /* 0x0083e80000100800 */
[----:B------:R-:W3:Y:S04]  /*ebf0*/  LDL.64 R14, [R1+0xb50] ;  /* 0x000b5000010e7983 */ /* 0x000ee80000100a00 */
[----:B-1----:R-:W3:Y:S04]  /*ec00*/  LDL.64 R16, [R1+0xb60] ;  /* 0x000b600001107983 */ /* 0x002ee80000100a00 */
[----:B----4-:R1:W-:Y:S04]  /*ec10*/  STL [R1+0x134], R0 ;  /* 0x0001340001007387 */ /* 0x0103e80000100800 */
[----:B-1----:R1:W4:Y:S01]  /*ec20*/  LDG.E.U16 R0, desc[UR10][R6.64] ;  /* 0x0000000a06007981 */ /* 0x002322000c1e1500 */
[----:B0-----:R-:W-:-:S04]  /*ec30*/  IMAD.WIDE R4, R2, 0x2, R10 ;  /* 0x0000000202047825 */ /* 0x001fc800078e020a */
[C---:B------:R-:W-:Y:S02]  /*ec40*/  IMAD.WIDE R10, R2.reuse, 0x2, R12 ;  /* 0x00000002020a7825 */ /* 0x040fe400078e020c */
[----:B------:R-:W4:Y:S04]  /*ec50*/  LDL.64 R12, [R1+0xb48] ;  /* 0x000b4800010c7983 */ /* 0x000f280000100a00 */
[----:B--2---:R-:W-:Y:S04]  /*ec60*/  STL [R1+0x150], R9 ;  /* 0x0001500901007387 */ /* 0x004fe80000100800 */
[----:B-----5:R0:W-:Y:S01]  /*ec70*/  STL [R1+0x15c], R8 ;  /* 0x00015c0801007387 */ /* 0x0201e20000100800 */
[----:B-1----:R-:W-:-:S05]  /*ec80*/  IMAD.WIDE R6, R2, 0x2, R28 ;  /* 0x0000000202067825 */ /* 0x002fca00078e021c */
[----:B------:R3:W2:Y:S01]  /*ec90*/  LDG.E.U16 R29, desc[UR10][R6.64] ;  /* 0x0000000a061d7981 */ /* 0x0006a2000c1e1500 */
[----:B0-----:R-:W-:-:S03]  /*eca0*/  IMAD.WIDE R8, R2, 0x2, R26 ;  /* 0x0000000202087825 */ /* 0x001fc600078e021a */
[----:B------:R0:W5:Y:S01]  /*ecb0*/  LDG.E.U16 R26, desc[UR10][R10.64] ;  /* 0x0000000a0a1a7981 */ /* 0x000162000c1e1500 */
[----:B---3--:R-:W-:-:S04]  /*ecc0*/  IMAD.WIDE R6, R2, 0x2, R14 ;  /* 0x0000000202067825 */ /* 0x008fc800078e020e */
[C---:B0-----:R-:W-:Y:S02]  /*ecd0*/  IMAD.WIDE R10, R2.reuse, 0x2, R18 ;  /* 0x00000002020a7825 */ /* 0x041fe400078e0212 */
[----:B------:R-:W3:Y:S04]  /*ece0*/  LDG.E.U16 R18, desc[UR10][R6.64] ;  /* 0x0000000a06127981 */ /* 0x000ee8000c1e1500 */
[----:B------:R-:W3:Y:S04]  /*ecf0*/  LDG.E.U16 R28, desc[UR10][R10.64] ;  /* 0x0000000a0a1c7981 */ /* 0x000ee8000c1e1500 */
[----:B----4-:R0:W-:Y:S04]  /*ed00*/  STL [R1+0x14c], R0 ;  /* 0x00014c0001007387 */ /* 0x0101e80000100800 */
[----:B0-----:R0:W4:Y:S02]  /*ed10*/  LDG.E.U16 R0, desc[UR10][R4.64] ;  /* 0x0000000a04007981 */ /* 0x001124000c1e1500 */
[----:B0-----:R-:W-:-:S02]  /*ed20*/  IMAD.WIDE R4, R2, 0x2, R20 ;  /* 0x0000000202047825 */ /* 0x001fc400078e0214 */
[----:B------:R0:W3:Y:S04]  /*ed30*/  LDG.E.U16 R20, desc[UR10][R8.64] ;  /* 0x0000000a08147981 */ /* 0x0000e8000c1e1500 */
[----:B------:R1:W3:Y:S01]  /*ed40*/  LDG.E.U16 R21, desc[UR10][R4.64] ;  /* 0x0000000a04157981 */ /* 0x0002e2000c1e1500 */
[----:B0-----:R-:W-:-:S05]  /*ed50*/  IMAD.WIDE R8, R2, 0x2, R16 ;  /* 0x0000000202087825 */ /* 0x001fca00078e0210 */
[----:B------:R0:W3:Y:S01]  /*ed60*/  LDG.E.U16 R17, desc[UR10][R8.64] ;  /* 0x0000000a08117981 */ /* 0x0000e2000c1e1500 */
[----:B-1----:R-:W-:-:S04]  /*ed70*/  IMAD.WIDE R4, R3, 0x2, R22 ;  /* 0x0000000203047825 */ /* 0x002fc800078e0216 */
[----:B------:R-:W-:-:S04]  /*ed80*/  IMAD.WIDE R6, R2, 0x2, R12 ;  /* 0x0000000202067825 */ /* 0x000fc800078e020c */
[C---:B0-----:R-:W-:Y:S01]  /*ed90*/  IMAD.WIDE R8, R3.reuse, 0x2, R24 ;  /* 0x0000000203087825 */ /* 0x041fe200078e0218 */
[----:B------:R0:W3:Y:S03]  /*eda0*/  LDG.E.U16 R19, desc[UR10][R6.64] ;  /* 0x0000000a06137981 */ /* 0x0000e6000c1e1500 */
[----:B------:R-:W-:Y:S02]  /*edb0*/  IMAD R15, R3, 0xe, RZ ;  /* 0x0000000e030f7824 */ /* 0x000fe400078e02ff */
[----:B------:R-:W-:-:S04]  /*edc0*/  IMAD.WIDE R4, R2, 0x2, R4 ;  /* 0x0000000202047825 */ /* 0x000fc800078e0204 */
[----:B------:R-:W-:Y:S01]  /*edd0*/  IMAD.WIDE R8, R2, 0x2, R8 ;  /* 0x0000000202087825 */ /* 0x000fe200078e0208 */
[----:B------:R1:W3:Y:S03]  /*ede0*/  LDG.E.U16 R27, desc[UR10][R4.64] ;  /* 0x0000000a041b7981 */ /* 0x0002e6000c1e1500 */
[----:B------:R-:W-:Y:S02]  /*edf0*/  IMAD.SHL.U32 R10, R3, 0x2, RZ ;  /* 0x00000002030a7824 */ /* 0x000fe400078e00ff */
[----:B0-----:R-:W-:Y:S01]  /*ee00*/  IMAD.WIDE R6, R15, 0x2, R24 ;  /* 0x000000020f067825 */ /* 0x001fe200078e0218 */
[----:B------:R-:W-:-:S03]  /*ee10*/  SHF.L.U32 R16, R3, 0x2, RZ ;  /* 0x0000000203107819 */ /* 0x000fc600000006ff */
[----:B-1----:R-:W-:-:S04]  /*ee20*/  IMAD.WIDE R4, R10, 0x2, R22 ;  /* 0x000000020a047825 */ /* 0x002fc800078e0216 */
[----:B------:R-:W-:Y:S02]  /*ee30*/  IMAD R14, R3, 0x3, RZ ;  /* 0x00000003030e7824 */ /* 0x000fe400078e02ff */
[----:B------:R-:W-:-:S04]  /*ee40*/  IMAD.WIDE R6, R2, 0x2, R6 ;  /* 0x0000000202067825 */ /* 0x000fc800078e0206 */
[----:B------:R-:W-:-:S04]  /*ee50*/  IMAD.WIDE R12, R2, 0x2, R4 ;  /* 0x00000002020c7825 */ /* 0x000fc800078e0204 */
[--C-:B------:R-:W-:Y:S01]  /*ee60*/  IMAD.WIDE R4, R14, 0x2, R24.reuse ;  /* 0x000000020e047825 */ /* 0x100fe200078e0218 */
[----:B----4-:R0:W-:Y:S04]  /*ee70*/  STL [R1+0x144], R0 ;  /* 0x0001440001007387 */ /* 0x0101e80000100800 */
[----:B-----5:R1:W-:Y:S04]  /*ee80*/  STL [R1+0x140], R26 ;  /* 0x0001401a01007387 */ /* 0x0203e80000100800 */
[----:B0-----:R0:W4:Y:S04]  /*ee90*/  LDG.E.U16 R0, desc[UR10][R8.64] ;  /* 0x0000000a08007981 */ /* 0x001128000c1e1500 */
[----:B-1----:R1:W5:Y:S01]  /*eea0*/  LDG.E.U16 R26, desc[UR10][R6.64] ;  /* 0x0000000a061a7981 */ /* 0x002362000c1e1500 */
[----:B0-----:R-:W-:-:S04]  /*eeb0*/  IMAD.WIDE R8, R10, 0x2, R24 ;  /* 0x000000020a087825 */ /* 0x001fc800078e0218 */
[----:B------:R-:W-:Y:S01]  /*eec0*/  IMAD.WIDE R10, R14, 0x2, R22 ;  /* 0x000000020e0a7825 */ /* 0x000fe200078e0216 */
[----:B--2---:R-:W-:Y:S03]  /*eed0*/  STL [R1+0x13c], R29 ;  /* 0x00013c1d01007387 */ /* 0x004fe60000100800 */
[----:B------:R-:W-:Y:S01]  /*eee0*/  IMAD.WIDE R8, R2, 0x2, R8 ;  /* 0x0000000202087825 */ /* 0x000fe200078e0208 */
[----:B---3--:R0:W-:Y:S03]  /*eef0*/  STL [R1+0x138], R20 ;  /* 0x0001381401007387 */ /* 0x0081e60000100800 */
[----:B-1----:R-:W-:Y:S01]  /*ef00*/  IMAD.WIDE R6, R16, 0x2, R22 ;  /* 0x0000000210067825 */ /* 0x002fe200078e0216 */
[----:B------:R-:W2:Y:S03]  /*ef10*/  LDG.E.U16 R14, desc[UR10][R12.64] ;  /* 0x0000000a0c0e7981 */ /* 0x000ea6000c1e1500 */
[C---:B------:R-:W-:Y:S01]  /*ef20*/  IMAD.WIDE R10, R2.reuse, 0x2, R10 ;  /* 0x00000002020a7825 */ /* 0x040fe200078e020a */
[----:B0-----:R0:W3:Y:S03]  /*ef30*/  LDG.E.U16 R20, desc[UR10][R8.64] ;  /* 0x0000000a08147981 */ /* 0x0010e6000c1e1500 */
[C---:B------:R-:W-:Y:S01]  /*ef40*/  IMAD.WIDE R6, R2.reuse, 0x2, R6 ;  /* 0x0000000202067825 */ /* 0x040fe200078e0206 */
[----:B------:R1:W-:Y:S03]  /*ef50*/  STL [R1+0x130], R21 ;  /* 0x0001301501007387 */ /* 0x0003e60000100800 */
[----:B0-----:R-:W-:Y:S01]  /*ef60*/  IMAD.WIDE R8, R2, 0x2, R4 ;  /* 0x0000000202087825 */ /* 0x001fe200078e0204 */
[----:B------:R-:W-:Y:S04]  /*ef70*/  STL [R1+0x12c], R28 ;  /* 0x00012c1c01007387 */ /* 0x000fe80000100800 */
[----:B-1----:R-:W3:Y:S04]  /*ef80*/  LDG.E.U16 R21, desc[UR10][R10.64] ;  /* 0x0000000a0a157981 */ /* 0x002ee8000c1e1500 */
[----:B------:R0:W-:Y:S04]  /*ef90*/  STL [R1+0x128], R17 ;  /* 0x0001281101007387 */ /* 0x0001e80000100800 */
[----:B------:R1:W-:Y:S04]  /*efa0*/  STL [R1+0x124], R18 ;  /* 0x0001241201007387 */ /* 0x0003e80000100800 */
[----:B0-----:R-:W3:Y:S04]  /*efb0*/  LDG.E.U16 R17, desc[UR10][R8.64] ;  /* 0x0000000a08117981 */ /* 0x001ee8000c1e1500 */
[----:B-1----:R0:W3:Y:S01]  /*efc0*/  LDG.E.U16 R18, desc[UR10][R6.64] ;  /* 0x0000000a06127981 */ /* 0x0020e2000c1e1500 */
[----:B------:R-:W-:-:S04]  /*efd0*/  IMAD.WIDE R4, R16, 0x2, R24 ;  /* 0x0000000210047825 */ /* 0x000fc800078e0218 */
[----:B------:R-:W-:Y:S02]  /*efe0*/  IMAD R13, R3, 0x6, RZ ;  /* 0x00000006030d7824 */ /* 0x000fe400078e02ff */
[----:B------:R-:W-:Y:S01]  /*eff0*/  IMAD.WIDE R4, R2, 0x2, R4 ;  /* 0x0000000202047825 */ /* 0x000fe200078e0204 */
[----:B------:R1:W-:Y:S04]  /*f000*/  STL [R1+0x120], R19 ;  /* 0x0001201301007387 */ /* 0x0003e80000100800 */
[----:B-1----:R1:W3:Y:S01]  /*f010*/  LDG.E.U16 R19, desc[UR10][R4.64] ;  /* 0x0000000a04137981 */ /* 0x0022e2000c1e1500 */
[----:B0-----:R-:W-:-:S04]  /*f020*/  IMAD.WIDE R6, R13, 0x2, R22 ;  /* 0x000000020d067825 */ /* 0x001fc800078e0216 */
[----:B-1----:R-:W-:-:S04]  /*f030*/  IMAD.WIDE R4, R13, 0x2, R24 ;  /* 0x000000020d047825 */ /* 0x002fc800078e0218 */
[----:B------:R-:W-:Y:S02]  /*f040*/  IMAD.SHL.U32 R13, R3, 0x8, RZ ;  /* 0x00000008030d7824 */ /* 0x000fe400078e00ff */
[----:B------:R-:W-:Y:S01]  /*f050*/  IMAD.WIDE R4, R2, 0x2, R4 ;  /* 0x0000000202047825 */ /* 0x000fe200078e0204 */
[----:B------:R-:W-:Y:S04]  /*f060*/  STL [R1+0x118], R27 ;  /* 0x0001181b01007387 */ /* 0x000fe80000100800 */
[----:B------:R0:W3:Y:S02]  /*f070*/  LDG.E.U16 R28, desc[UR10][R4.64] ;  /* 0x0000000a041c7981 */ /* 0x0000e4000c1e1500 */
[----:B0-----:R-:W-:-:S04]  /*f080*/  IMAD.WIDE R4, R13, 0x2, R24 ;  /* 0x000000020d047825 */ /* 0x001fc800078e0218 */
[----:B------:R-:W-:Y:S01]  /*f090*/  IMAD.WIDE R4, R2, 0x2, R4 ;  /* 0x0000000202047825 */ /* 0x000fe200078e0204 */
[----:B----4-:R-:W-:Y:S04]  /*f0a0*/  STL [R1+0x110], R0 ;  /* 0x0001100001007387 */ /* 0x010fe80000100800 */
[----:B-----5:R-:W-:Y:S04]  /*f0b0*/  STL [R1+0x11c], R26 ;  /* 0x00011c1a01007387 */ /* 0x020fe80000100800 */
[----:B--2---:R-:W-:Y:S04]  /*f0c0*/  STL [R1+0x114], R14 ;  /* 0x0001140e01007387 */ /* 0x004fe80000100800 */
[----:B---3--:R-:W-:Y:S04]  /*f0d0*/  STL [R1+0xe0], R20 ;  /* 0x0000e01401007387 */ /* 0x008fe80000100800 */
[----:B------:R-:W-:Y:S04]  /*f0e0*/  STL [R1+0x108], R21 ;  /* 0x0001081501007387 */ /* 0x000fe80000100800 */
[----:B------:R-:W-:Y:S04]  /*f0f0*/  STL [R1+0x100], R17 ;  /* 0x0001001101007387 */ /* 0x000fe80000100800 */
[----:B------:R0:W-:Y:S04]  /*f100*/  STL [R1+0x104], R18 ;  /* 0x0001041201007387 */ /* 0x0001e80000100800 */
[----:B0-----:R-:W2:Y:S01]  /*f110*/  LDG.E.U16 R18, desc[UR10][R4.64] ;  /* 0x0000000a04127981 */ /* 0x001ea2000c1e1500 */
[----:B------:R-:W-:-:S04]  /*f120*/  IMAD R12, R3, 0x5, RZ ;  /* 0x00000005030c7824 */ /* 0x000fc800078e02ff */
[----:B------:R-:W-:-:S04]  /*f130*/  IMAD.WIDE R8, R12, 0x2, R22 ;  /* 0x000000020c087825 */ /* 0x000fc800078e0216 */
[----:B------:R-:W-:-:S04]  /*f140*/  IMAD.WIDE R10, R12, 0x2, R24 ;  /* 0x000000020c0a7825 */ /* 0x000fc800078e0218 */
[----:B------:R-:W-:-:S04]  /*f150*/  IMAD.WIDE R8, R2, 0x2, R8 ;  /* 0x0000000202087825 */ /* 0x000fc800078e0208 */
[----:B------:R-:W-:Y:S01]  /*f160*/  IMAD R12, R3, 0x7, RZ ;  /* 0x00000007030c7824 */ /* 0x000fe200078e02ff */
[----:B------:R0:W3:Y:S01]  /*f170*/  LDG.E.U16 R29, desc[UR10][R8.64] ;  /* 0x0000000a081d7981 */ /* 0x0000e2000c1e1500 */
[----:B------:R-:W-:-:S04]  /*f180*/  IMAD.WIDE R10, R2, 0x2, R10 ;  /* 0x00000002020a7825 */ /* 0x000fc800078e020a */
[----:B------:R-:W-:Y:S01]  /*f190*/  IMAD.WIDE R6, R2, 0x2, R6 ;  /* 0x0000000202067825 */ /* 0x000fe200078e0206 */
[----:B------:R1:W4:Y:S03]  /*f1a0*/  LDG.E.U16 R16, desc[UR10][R10.64] ;  /* 0x0000000a0a107981 */ /* 0x000326000c1e1500 */
[C---:B0-----:R-:W-:Y:S01]  /*f1b0*/  IMAD.WIDE R8, R12.reuse, 0x2, R22 ;  /* 0x000000020c087825 */ /* 0x041fe200078e0216 */
[----:B------:R0:W5:Y:S03]  /*f1c0*/  LDG.E.U16 R0, desc[UR10][R6.64] ;  /* 0x0000000a06007981 */ /* 0x000166000c1e1500 */
[----:B-1----:R-:W-:-:S04]  /*f1d0*/  IMAD.WIDE R10, R12, 0x2, R24 ;  /* 0x000000020c0a7825 */ /* 0x002fc800078e0218 */
[----:B------:R-:W-:-:S04]  /*f1e0*/  IMAD.WIDE R8, R2, 0x2, R8 ;  /* 0x0000000202087825 */ /* 0x000fc800078e0208 */
[----:B0-----:R-:W-:Y:S01]  /*f1f0*/  IMAD.WIDE R6, R13, 0x2, R22 ;  /* 0x000000020d067825 */ /* 0x001fe200078e0216 */
[----:B------:R0:W5:Y:S03]  /*f200*/  LDG.E.U16 R20, desc[UR10][R8.64] ;  /* 0x0000000a08147981 */ /* 0x000166000c1e1500 */
[----:B------:R-:W-:-:S05]  /*f210*/  IMAD.WIDE R12, R2, 0x2, R10 ;  /* 0x00000002020c7825 */ /* 0x000fca00078e020a */
[----:B------:R1:W5:Y:S01]  /*f220*/  LDG.E.U16 R21, desc[UR10][R12.64] ;  /* 0x0000000a0c157981 */ /* 0x000362000c1e1500 */
[----:B0-----:R-:W-:-:S05]  /*f230*/  IMAD.WIDE R8, R2, 0x2, R6 ;  /* 0x0000000202087825 */ /* 0x001fca00078e0206 */
[----:B------:R0:W5:Y:S04]  /*f240*/  LDG.E.U16 R17, desc[UR10][R8.64] ;  /* 0x0000000a08117981 */ /* 0x000168000c1e1500 */
[----:B--2---:R-:W-:Y:S04]  /*f250*/  STL [R1+0x25f0], R18 ;  /* 0x0025f01201007387 */ /* 0x004fe80000100800 */
[----:B------:R-:W-:Y:S04]  /*f260*/  STL [R1+0xfc], R19 ;  /* 0x0000fc1301007387 */ /* 0x000fe80000100800 */
[----:B------:R-:W2:Y:S01]  /*f270*/  LDL.64 R26, [R1+0xb40] ;  /* 0x000b4000011a7983 */ /* 0x000ea20000100a00 */
[----:B------:R-:W-:-:S04]  /*f280*/  IMAD R14, R3, 0x9, RZ ;  /* 0x00000009030e7824 */ /* 0x000fc800078e02ff */
[----:B------:R-:W-:-:S04]  /*f290*/  IMAD.WIDE R6, R14, 0x2, R24 ;  /* 0x000000020e067825 */ /* 0x000fc800078e0218 */
[----:B-1----:R-:W-:Y:S01]  /*f2a0*/  IMAD R12, R3, 0xa, RZ ;  /* 0x0000000a030c7824 */ /* 0x002fe200078e02ff */
[----:B---3--:R1:W-:Y:S01]  /*f2b0*/  STL [R1+0xf8], R29 ;  /* 0x0000f81d01007387 */ /* 0x0083e20000100800 */
[----:B0-----:R-:W-:-:S03]  /*f2c0*/  IMAD.WIDE R8, R2, 0x2, R6 ;  /* 0x0000000202087825 */ /* 0x001fc600078e0206 */
[----:B----4-:R0:W-:Y:S01]  /*f2d0*/  STL [R1+0xf0], R16 ;  /* 0x0000f01001007387 */ /* 0x0101e20000100800 */
[----:B------:R-:W-:-:S03]  /*f2e0*/  IMAD.WIDE R10, R14, 0x2, R22 ;  /* 0x000000020e0a7825 */ /* 0x000fc600078e0216 */
[----:B-1----:R1:W3:Y:S01]  /*f2f0*/  LDG.E.U16 R29, desc[UR10][R8.64] ;  /* 0x0000000a081d7981 */ /* 0x0022e2000c1e1500 */
[----:B------:R-:W-:-:S04]  /*f300*/  IMAD.WIDE R6, R12, 0x2, R22 ;  /* 0x000000020c067825 */ /* 0x000fc800078e0216 */
[----:B0-----:R-:W-:Y:S02]  /*f310*/  IMAD R16, R3, 0xb, RZ ;  /* 0x0000000b03107824 */ /* 0x001fe400078e02ff */
[----:B------:R-:W-:-:S04]  /*f320*/  IMAD.WIDE R4, R12, 0x2, R24 ;  /* 0x000000020c047825 */ /* 0x000fc800078e0218 */
[----:B------:R-:W-:Y:S01]  /*f330*/  IMAD.WIDE R12, R16, 0x2, R22 ;  /* 0x00000002100c7825 */ /* 0x000fe200078e0216 */
[----:B-----5:R-:W-:Y:S03]  /*f340*/  STL [R1+0xf4], R0 ;  /* 0x0000f40001007387 */ /* 0x020fe60000100800 */
[C---:B------:R-:W-:Y:S01]  /*f350*/  IMAD.WIDE R10, R2.reuse, 0x2, R10 ;  /* 0x00000002020a7825 */ /* 0x040fe200078e020a */
[----:B------:R-:W-:Y:S03]  /*f360*/  STL [R1+0xec], R28 ;  /* 0x0000ec1c01007387 */ /* 0x000fe60000100800 */
[C---:B------:R-:W-:Y:S01]  /*f370*/  IMAD.WIDE R12, R2.reuse, 0x2, R12 ;  /* 0x00000002020c7825 */ /* 0x040fe200078e020c */
[----:B------:R-:W4:Y:S04]  /*f380*/  LDG.E.U16 R19, desc[UR10][R10.64] ;  /* 0x0000000a0a137981 */ /* 0x000f28000c1e1500 */
[----:B------:R-:W-:Y:S04]  /*f390*/  STL [R1+0xe4], R21 ;  /* 0x0000e41501007387 */ /* 0x000fe80000100800 */
[----:B------:R0:W-:Y:S01]  /*f3a0*/  STL [R1+0xe8], R20 ;  /* 0x0000e81401007387 */ /* 0x0001e20000100800 */
[----:B-1----:R-:W-:-:S03]  /*f3b0*/  IMAD.WIDE R8, R2, 0x2, R6 ;  /* 0x0000000202087825 */ /* 0x002fc600078e0206 */
[----:B0-----:R-:W5:Y:S04]  /*f3c0*/  LDL.64 R20, [R1+0xb38] ;  /* 0x000b380001147983 */ /* 0x001f680000100a00 */
[----:B------:R0:W-:Y:S01]  /*f3d0*/  STL [R1+0xdc], R17 ;  /* 0x0000dc1101007387 */ /* 0x0001e20000100800 */
[----:B------:R-:W-:-:S03]  /*f3e0*/  IMAD.WIDE R6, R16, 0x2, R24 ;  /* 0x0000000210067825 */ /* 0x000fc600078e0218 */
[----:B------:R-:W5:Y:S04]  /*f3f0*/  LDG.E.U16 R0, desc[UR10][R8.64] ;  /* 0x0000000a08007981 */ /* 0x000f68000c1e1500 */
[----:B0-----:R2:W5:Y:S02]  /*f400*/  LDG.E.U16 R17, desc[UR10][R12.64] ;  /* 0x0000000a0c117981 */ /* 0x001564000c1e1500 */
[----:B--2---:R-:W-:-:S05]  /*f410*/  IMAD.WIDE R12, R2, 0x2, R26 ;  /* 0x00000002020c7825 */ /* 0x004fca00078e021a */
[----:B------:R-:W2:Y:S01]  /*f420*/  LDG.E.U16 R16, desc[UR10][R12.64] ;  /* 0x0000000a0c107981 */ /* 0x000ea2000c1e1500 */
[----:B------:R-:W-:Y:S02]  /*f430*/  IMAD R14, R3, 0xc, RZ ;  /* 0x0000000c030e7824 */ /* 0x000fe400078e02ff */
[----:B------:R-:W-:-:S04]  /*f440*/  IMAD.WIDE R10, R2, 0x2, R4 ;  /* 0x00000002020a7825 */ /* 0x000fc800078e0204 */
[----:B------:R-:W-:Y:S01]  /*f450*/  IMAD.WIDE R4, R14, 0x2, R22 ;  /* 0x000000020e047825 */ /* 0x000fe200078e0216 */
[----:B------:R0:W5:Y:S03]  /*f460*/  LDG.E.U16 R28, desc[UR10][R10.64] ;  /* 0x0000000a0a1c7981 */ /* 0x000166000c1e1500 */
[----:B------:R-:W-:Y:S02]  /*f470*/  IMAD R3, R3, 0xd, RZ ;  /* 0x0000000d03037824 */ /* 0x000fe400078e02ff */
[----:B------:R-:W-:-:S04]  /*f480*/  IMAD.WIDE R8, R2, 0x2, R4 ;  /* 0x0000000202087825 */ /* 0x000fc800078e0204 */
[----:B------:R-:W-:-:S04]  /*f490*/  IMAD.WIDE R4, R3, 0x2, R22 ;  /* 0x0000000203047825 */ /* 0x000fc800078e0216 */
[----:B0-----:R-:W-:-:S04]  /*f4a0*/  IMAD.WIDE R10, R2, 0x2, R6 ;  /* 0x00000002020a7825 */ /* 0x001fc800078e0206 */
[----:B------:R-:W-:Y:S02]  /*f4b0*/  IMAD.WIDE R6, R14, 0x2, R24 ;  /* 0x000000020e067825 */ /* 0x000fe400078e0218 */
[----:B------:R0:W5:Y:S04]  /*f4c0*/  LDG.E.U16 R14, desc[UR10][R10.64] ;  /* 0x0000000a0a0e7981 */ /* 0x000168000c1e1500 */
[----:B----4-:R1:W-:Y:S01]  /*f4d0*/  STL [R1+0xd0], R19 ;  /* 0x0000d01301007387 */ /* 0x0103e20000100800 */
[----:B0-----:R-:W-:-:S04]  /*f4e0*/  IMAD.WIDE R10, R2, 0x2, R6 ;  /* 0x00000002020a7825 */ /* 0x001fc800078e0206 */
[----:B------:R-:W-:Y:S01]  /*f4f0*/  IMAD.WIDE R6, R3, 0x2, R24 ;  /* 0x0000000203067825 */ /* 0x000fe200078e0218 */
[----:B-1----:R-:W4:Y:S04]  /*f500*/  LDL.64 R18, [R1+0xb30] ;  /* 0x000b300001127983 */ /* 0x002f280000100a00 */
[----:B---3--:R0:W-:Y:S04]  /*f510*/  STL [R1+0xcc], R29 ;  /* 0x0000cc1d01007387 */ /* 0x0081e80000100800 */
[----:B------:R-:W3:Y:S04]  /*f520*/  LDL.64 R24, [R1+0xb28] ;  /* 0x000b280001187983 */ /* 0x000ee80000100a00 */
[----:B0-----:R0:W3:Y:S02]  /*f530*/  LDG.E.U16 R29, desc[UR10][R8.64] ;  /* 0x0000000a081d7981 */ /* 0x0010e4000c1e1500 */
[----:B0-----:R-:W-:-:S04]  /*f540*/  IMAD.WIDE R8, R2, 0x2, R4 ;  /* 0x0000000202087825 */ /* 0x001fc800078e0204 */
[----:B------:R-:W-:Y:S02]  /*f550*/  IMAD.WIDE R4, R15, 0x2, R22 ;  /* 0x000000020f047825 */ /* 0x000fe400078e0216 */
[----:B------:R-:W3:Y:S04]  /*f560*/  LDL.64 R22, [R1+0xb20] ;  /* 0x000b200001167983 */ /* 0x000ee80000100a00 */
[----:B--2---:R-:W-:Y:S04]  /*f570*/  STL [R1+0x25f4], R16 ;  /* 0x0025f41001007387 */ /* 0x004fe80000100800 */
[----:B-----5:R0:W-:Y:S04]  /*f580*/  STL [R1+0xd8], R0 ;  /* 0x0000d80001007387 */ /* 0x0201e80000100800 */
[----:B0-----:R0:W2:Y:S02]  /*f590*/  LDG.E.U16 R0, desc[UR10][R10.64] ;  /* 0x0000000a0a007981 */ /* 0x0010a4000c1e1500 */
[----:B0-----:R-:W-:-:S05]  /*f5a0*/  IMAD.WIDE R10, R2, 0x2, R20 ;  /* 0x00000002020a7825 */ /* 0x001fca00078e0214 */
[----:B------:R-:W5:Y:S04]  /*f5b0*/  LDG.E.U16 R3, desc[UR10][R10.64] ;  /* 0x0000000a0a037981 */ /* 0x000f68000c1e1500 */
[----:B------:R0:W-:Y:S04]  /*f5c0*/  STL [R1+0xd4], R28 ;  /* 0x0000d41c01007387 */ /* 0x0001e80000100800 */
[----:B------:R-:W2:Y:S04]  /*f5d0*/  LDL.64 R20, [R1+0xb18] ;  /* 0x000b180001147983 */ /* 0x000ea80000100a00 */
[----:B------:R1:W-:Y:S04]  /*f5e0*/  STL [R1+0xc4], R17 ;  /* 0x0000c41101007387 */ /* 0x0003e80000100800 */
[----:B0-----:R4:W2:Y:S04]  /*f5f0*/  LDG.E.U16 R28, desc[UR10][R8.64] ;  /* 0x0000000a081c7981 */ /* 0x0018a8000c1e1500 */
[----:B-1----:R-:W2:Y:S01]  /*f600*/  LDL.64 R16, [R1+0xb10] ;  /* 0x000b100001107983 */ /* 0x002ea20000100a00 */
[----:B----4-:R-:W-:-:S03]  /*f610*/  IMAD.WIDE R8, R2, 0x2, R18 ;  /* 0x0000000202087825 */ /* 0x010fc600078e0212 */
[----:B------:R-:W4:Y:S04]  /*f620*/  LDL.64 R18, [R1+0xb08] ;  /* 0x000b080001127983 */ /* 0x000f280000100a00 */
[----:B------:R-:W4:Y:S04]  /*f630*/  LDG.E.U16 R27, desc[UR10][R8.64] ;  /* 0x0000000a081b7981 */ /* 0x000f28000c1e1500 */
[----:B-----5:R-:W-:Y:S04]  /*f640*/  STL [R1+0x25f8], R3 ;  /* 0x0025f80301007387 */ /* 0x020fe80000100800 */
[----:B------:R0:W-:Y:S04]  /*f650*/  STL [R1+0xc0], R14 ;  /* 0x0000c00e01007387 */ /* 0x0001e80000100800 */
[----:B0-----:R-:W5:Y:S04]  /*f660*/  LDL.64 R14, [R1+0xb00] ;  /* 0x000b0000010e7983 */ /* 0x001f680000100a00 */
[----:B---3--:R0:W-:Y:S04]  /*f670*/  STL [R1+0xc8], R29 ;  /* 0x0000c81d01007387 */ /* 0x0081e80000100800 */
[----:B------:R-:W3:Y:S04]  /*f680*/  LDL.64 R10, [R1+0xaf8] ;  /* 0x000af800010a7983 */ /* 0x000ee80000100a00 */
[----:B------:R-:W3:Y:S01]  /*f690*/  LDL.64 R12, [R1+0xaf0] ;  /* 0x000af000010c7983 */ /* 0x000ee20000100a00 */
[----:B------:R-:W-:-:S04]  /*f6a0*/  IMAD.WIDE R4, R2, 0x2, R4 ;  /* 0x0000000202047825 */ /* 0x000fc800078e0204 */
[C---:B------:R-:W-:Y:S01]  /*f6b0*/  IMAD.WIDE R6, R2.reuse, 0x2, R6 ;  /* 0x0000000202067825 */ /* 0x040fe200078e0206 */
[----:B0-----:R0:W3:Y:S04]  /*f6c0*/  LDG.E.U16 R29, desc[UR10][R4.64] ;  /* 0x0000000a041d7981 */ /* 0x0010e8000c1e1500 */
[----:B------:R1:W3:Y:S01]  /*f6d0*/  LDG.E.U16 R26, desc[UR10][R6.64] ;  /* 0x0000000a061a7981 */ /* 0x0002e2000c1e1500 */
[----:B0-----:R-:W-:-:S03]  /*f6e0*/  IMAD.WIDE R4, R2, 0x2, R22 ;  /* 0x0000000202047825 */ /* 0x001fc600078e0216 */
[----:B--2---:R0:W-:Y:S01]  /*f6f0*/  STL [R1+0xb8], R0 ;  /* 0x0000b80001007387 */ /* 0x0041e20000100800 */
[----:B-1----:R-:W-:-:S05]  /*f700*/  IMAD.WIDE R6, R2, 0x2, R24 ;  /* 0x0000000202067825 */ /* 0x002fca00078e0218 */
[----:B------:R-:W2:Y:S04]  /*f710*/  LDG.E.U16 R3, desc[UR10][R6.64] ;  /* 0x0000000a06037981 */ /* 0x000ea8000c1e1500 */
[----:B0-----:R0:W2:Y:S04]  /*f720*/  LDG.E.U16 R0, desc[UR10][R4.64] ;  /* 0x0000000a04007981 */ /* 0x0010a8000c1e1500 */
[----:B------:R-:W2:Y:S01]  /*f730*/  LDL.64 R6, [R1+0xae8] ;  /* 0x000ae80001067983 */ /* 0x000ea20000100a00 */
[----:B0-----:R-:W-:-:S03]  /*f740*/  IMAD.WIDE R4, R2, 0x2, R20 ;  /* 0x0000000202047825 */ /* 0x001fc600078e0214 */
[----:B------:R0:W-:Y:S04]  /*f750*/  STL [R1+0xbc], R28 ;  /* 0x0000bc1c01007387 */ /* 0x0001e80000100800 */
[----:B------:R-:W2:Y:S04]  /*f760*/  LDL.64 R8, [R1+0xad8] ;  /* 0x000ad80001087983 */ /* 0x000ea80000100a00 */
[----:B0-----:R0:W2:Y:S02]  /*f770*/  LDG.E.U16 R28, desc[UR10][R4.64] ;  /* 0x0000000a041c7981 */ /* 0x0010a4000c1e1500 */
[----:B0-----:R-:W-:-:S02]  /*f780*/  IMAD.WIDE R4, R2, 0x2, R16 ;  /* 0x0000000202047825 */ /* 0x001fc400078e0210 */
[----:B------:R-:W2:Y:S04]  /*f790*/  LDL.64 R16, [R1+0xae0] ;  /* 0x000ae00001107983 */ /* 0x000ea80000100a00 */
[----:B------:R4:W2:Y:S02]  /*f7a0*/  LDG.E.U16 R21, desc[UR10][R4.64] ;  /* 0x0000000a04157981 */ /* 0x0008a4000c1e1500 */
[----:B----4-:R-:W-:-:S05]  /*f7b0*/  IMAD.WIDE R4, R2, 0x2, R18 ;  /* 0x0000000202047825 */ /* 0x010fca00078e0212 */
[----:B------:R5:W4:Y:S02]  /*f7c0*/  LDG.E.U16 R20, desc[UR10][R4.64] ;  /* 0x0000000a04147981 */ /* 0x000b24000c1e1500 */
[C---:B-----5:R-:W-:Y:S02]  /*f7d0*/  IMAD.WIDE R4, R2.reuse, 0x2, R14 ;  /* 0x0000000202047825 */ /* 0x060fe400078e020e */
[----:B------:R-:W5:Y:S04]  /*f7e0*/  LDL.64 R14, [R1+0xad0] ;  /* 0x000ad000010e7983 */ /* 0x000f680000100a00 */
[----:B------:R0:W-:Y:S04]  /*f7f0*/  STL [R1+0x78], R27 ;  /* 0x0000781b01007387 */ /* 0x0001e80000100800 */
[----:B0-----:R3:W4:Y:S02]  /*f800*/  LDG.E.U16 R27, desc[UR10][R4.64] ;  /* 0x0000000a041b7981 */ /* 0x001724000c1e1500 */
[----:B---3--:R-:W-:-:S02]  /*f810*/  IMAD.WIDE R4, R2, 0x2, R10 ;  /* 0x0000000202047825 */ /* 0x008fc400078e020a */
[----:B------:R-:W3:Y:S04]  /*f820*/  LDL.64 R10, [R1+0xac8] ;  /* 0x000ac800010a7983 */ /* 0x000ee80000100a00 */
[----:B------:R0:W4:Y:S02]  /*f830*/  LDG.E.U16 R23, desc[UR10][R4.64] ;  /* 0x0000000a04177981 */ /* 0x000124000c1e1500 */
[C---:B0-----:R-:W-:Y:S02]  /*f840*/  IMAD.WIDE R4, R2.reuse, 0x2, R12 ;  /* 0x0000000202047825 */ /* 0x041fe400078e020c */
[----:B------:R-:W4:Y:S04]  /*f850*/  LDL.64 R12, [R1+0xac0] ;  /* 0x000ac000010c7983 */ /* 0x000f280000100a00 */
[----:B------:R2:W4:Y:S02]  /*f860*/  LDG.E.U16 R22, desc[UR10][R4.64] ;  /* 0x0000000a04167981 */ /* 0x000524000c1e1500 */
[----:B--2---:R-:W-:-:S02]  /*f870*/  IMAD.WIDE R4, R2, 0x2, R6 ;  /* 0x0000000202047825 */ /* 0x004fc400078e0206 */
[----:B------:R-:W2:Y:S04]  /*f880*/  LDL.64 R6, [R1+0xab8] ;  /* 0x000ab80001067983 */ /* 0x000ea80000100a00 */
[----:B------:R0:W-:Y:S04]  /*f890*/  STL [R1+0xb0], R26 ;  /* 0x0000b01a01007387 */ /* 0x0001e80000100800 */
[----:B0-----:R0:W2:Y:S02]  /*f8a0*/  LDG.E.U16 R26, desc[UR10][R4.64] ;  /* 0x0000000a041a7981 */ /* 0x0010a4000c1e1500 */
[----:B0-----:R-:W-:-:S02]  /*f8b0*/  IMAD.WIDE R4, R2, 0x2, R16 ;  /* 0x0000000202047825 */ /* 0x001fc400078e0210 */
[----:B------:R-:W2:Y:S04]  /*f8c0*/  LDL.64 R16, [R1+0xa40] ;  /* 0x000a400001107983 */ /* 0x000ea80000100a00 */
[----:B------:R0:W2:Y:S04]  /*f8d0*/  LDG.E.U16 R25, desc[UR10][R4.64] ;  /* 0x0000000a04197981 */ /* 0x0000a8000c1e1500 */
[----:B------:R-:W-:Y:S01]  /*f8e0*/  STL [R1+0xb4], R29 ;  /* 0x0000b41d01007387 */ /* 0x000fe20000100800 */
[----:B0-----:R-:W-:-:S03]  /*f8f0*/  IMAD.WIDE R4, R2, 0x2, R8 ;  /* 0x0000000202047825 */ /* 0x001fc600078e0208 */
[----:B------:R-:W2:Y:S04]  /*f900*/  LDL.64 R8, [R1+0xa38] ;  /* 0x000a380001087983 */ /* 0x000ea80000100a00 */
[----:B------:R5:W2:Y:S04]  /*f910*/  LDG.E.U16 R24, desc[UR10][R4.64] ;  /* 0x0000000a04187981 */ /* 0x000aa8000c1e1500 */
[----:B------:R0:W-:Y:S01]  /*f920*/  STL [R1+0x74], R3 ;  /* 0x0000740301007387 */ /* 0x0001e20000100800 */
[----:B-----5:R-:W-:-:S03]  /*f930*/  IMAD.WIDE R4, R2, 0x2, R14 ;  /* 0x0000000202047825 */ /* 0x020fc600078e020e */
[----:B------:R-:W5:Y:S04]  /*f940*/  LDL.64 R14, [R1+0x9c0] ;  /* 0x0009c000010e7983 */ /* 0x000f680000100a00 */
[----:B0-----:R3:W5:Y:S04]  /*f950*/  LDG.E.U16 R3, desc[UR10][R4.64] ;  /* 0x0000000a04037981 */ /* 0x001768000c1e1500 */
[----:B------:R0:W-:Y:S01]  /*f960*/  STL [R1+0xac], R0 ;  /* 0x0000ac0001007387 */ /* 0x0001e20000100800 */
[----:B---3--:R-:W-:-:S03]  /*f970*/  IMAD.WIDE R4, R2, 0x2, R10 ;  /* 0x0000000202047825 */ /* 0x008fc600078e020a */
[----:B------:R-:W3:Y:S04]  /*f980*/  LDL.64 R10, [R1+0x9a0] ;  /* 0x0009a000010a7983 */ /* 0x000ee80000100a00 */
[----:B0-----:R4:W3:Y:S04]  /*f990*/  LDG.E.U16 R0, desc[UR10][R4.64] ;  /* 0x0000000a04007981 */ /* 0x0018e8000c1e1500 */
[----:B------:R-:W-:Y:S01]  /*f9a0*/  STL [R1+0xa8], R28 ;  /* 0x0000a81c01007387 */ /* 0x000fe20000100800 */
[----:B----4-:R-:W-:-:S03]  /*f9b0*/  IMAD.WIDE R4, R2, 0x2, R12 ;  /* 0x0000000202047825 */ /* 0x010fc600078e020c */
[----:B------:R-:W4:Y:S04]  /*f9c0*/  LDL.64 R12, [R1+0xab0] ;  /* 0x000ab000010c7983 */ /* 0x000f280000100a00 */
[----:B------:R-:W-:Y:S04]  /*f9d0*/  STL [R1+0xa4], R21 ;  /* 0x0000a41501007387 */ /* 0x000fe80000100800 */
[----:B------:R-:W4:Y:S04]  /*f9e0*/  LDL.64 R18, [R1+0xaa8] ;  /* 0x000aa80001127983 */ /* 0x000f280000100a00 */
[----:B------:R0:W-:Y:S01]  /*f9f0*/  STL [R1+0xa0], R20 ;  /* 0x0000a01401007387 */ /* 0x0001e20000100800 */
[----:B--2---:R-:W-:-:S03]  /*fa00*/  IMAD.WIDE R6, R2, 0x2, R6 ;  /* 0x0000000202067825 */ /* 0x004fc600078e0206 */
[----:B------:R-:W2:Y:S04]  /*fa10*/  LDG.E.U16 R4, desc[UR10][R4.64] ;  /* 0x0000000a04047981 */ /* 0x000ea8000c1e1500 */
[----:B0-----:R-:W2:Y:S04]  /*fa20*/  LDL.64 R20, [R1+0xa30] ;  /* 0x000a300001147983 */ /* 0x001ea80000100a00 */
[----:B------:R0:W2:Y:S04]  /*fa30*/  LDG.E.U16 R5, desc[UR10][R6.64] ;  /* 0x0000000a06057981 */ /* 0x0000a8000c1e1500 */
[----:B------:R-:W-:Y:S01]  /*fa40*/  STL [R1+0x9c], R27 ;  /* 0x00009c1b01007387 */ /* 0x000fe20000100800 */
[----:B0-----:R-:W-:-:S03]  /*fa50*/  IMAD.WIDE R6, R2, 0x2, R16 ;  /* 0x0000000202067825 */ /* 0x001fc600078e0210 */
[----:B------:R-:W2:Y:S04]  /*fa60*/  LDL.64 R16, [R1+0xa28] ;  /* 0x000a280001107983 */ /* 0x000ea80000100a00 */
[----:B------:R-:W2:Y:S04]  /*fa70*/  LDG.E.U16 R6, desc[UR10][R6.64] ;  /* 0x0000000a06067981 */ /* 0x000ea8000c1e1500 */
[----:B------:R-:W-:Y:S01]  /*fa80*/  STL [R1+0x98], R23 ;  /* 0x0000981701007387 */ /* 0x000fe20000100800 */
[----:B------:R-:W-:-:S05]  /*fa90*/  IMAD.WIDE R8, R2, 0x2, R8 ;  /* 0x0000000202087825 */ /* 0x000fca00078e0208 */
[----:B------:R5:W2:Y:S02]  /*faa0*/  LDG.E.U16 R7, desc[UR10][R8.64] ;  /* 0x0000000a08077981 */ /* 0x000aa4000c1e1500 */
[C---:B-----5:R-:W-:Y:S02]  /*fab0*/  IMAD.WIDE R8, R2.reuse, 0x2, R14 ;  /* 0x0000000202087825 */ /* 0x060fe400078e020e */
[----:B------:R-:W5:Y:S04]  /*fac0*/  LDL.64 R14, [R1+0x998] ;  /* 0x00099800010e7983 */ /* 0x000f680000100a00 */
[----:B------:R0:W-:Y:S04]  /*fad0*/  STL [R1+0x94], R22 ;  /* 0x0000941601007387 */ /* 0x0001e80000100800 */
[----:B------:R-:W5:Y:S04]  /*fae0*/  LDG.E.U16 R8, desc[UR10][R8.64] ;  /* 0x0000000a08087981 */ /* 0x000f68000c1e1500 */
[----:B0-----:R-:W5:Y:S04]  /*faf0*/  LDL.64 R22, [R1+0x990] ;  /* 0x0009900001167983 */ /* 0x001f680000100a00 */
[----:B------:R-:W-:Y:S01]  /*fb00*/  STL [R1+0x8c], R26 ;  /* 0x00008c1a01007387 */ /* 0x000fe20000100800 */
[----:B---3--:R-:W-:-:S05]  /*fb10*/  IMAD.WIDE R10, R2, 0x2, R10 ;  /* 0x00000002020a7825 */ /* 0x008fca00078e020a */
[----:B------:R4:W3:Y:S02]  /*fb20*/  LDG.E.U16 R9, desc[UR10][R10.64] ;  /* 0x0000000a0a097981 */ /* 0x0008e4000c1e1500 */
[C---:B----4-:R-:W-:Y:S02]  /*fb30*/  IMAD.WIDE R10, R2.reuse, 0x2, R12 ;  /* 0x00000002020a7825 */ /* 0x050fe400078e020c */
[----:B------:R-:W4:Y:S04]  /*fb40*/  LDL.64 R12, [R1+0xaa0] ;  /* 0x000aa000010c7983 */ /* 0x000f280000100a00 */
[----:B------:R0:W3:Y:S04]  /*fb50*/  LDG.E.U16 R27, desc[UR10][R10.64] ;  /* 0x0000000a0a1b7981 */ /* 0x0000e8000c1e1500 */
[----:B------:R-:W-:Y:S01]  /*fb60*/  STL [R1+0x88], R25 ;  /* 0x0000881901007387 */ /* 0x000fe20000100800 */
[----:B0-----:R-:W-:-:S03]  /*fb70*/  IMAD.WIDE R10, R2, 0x2, R18 ;  /* 0x00000002020a7825 */ /* 0x001fc600078e0212 */
[----:B------:R-:W3:Y:S04]  /*fb80*/  LDL.64 R18, [R1+0xa98] ;  /* 0x000a980001127983 */ /* 0x000ee80000100a00 */
[----:B------:R2:W3:Y:S04]  /*fb90*/  LDG.E.U16 R29, desc[UR10][R10.64] ;  /* 0x0000000a0a1d7981 */ /* 0x0004e8000c1e1500 */
[----:B------:R-:W-:Y:S01]  /*fba0*/  STL [R1+0x84], R24 ;  /* 0x0000841801007387 */ /* 0x000fe20000100800 */
[----:B--2---:R-:W-:-:S03]  /*fbb0*/  IMAD.WIDE R10, R2, 0x2, R20 ;  /* 0x00000002020a7825 */ /* 0x004fc600078e0214 */
[----:B------:R-:W2:Y:S04]  /*fbc0*/  LDL.64 R20, [R1+0xa90] ;  /* 0x000a900001147983 */ /* 0x000ea80000100a00 */
[----:B------:R0:W2:Y:S04]  /*fbd0*/  LDG.E.U16 R28, desc[UR10][R10.64] ;  /* 0x0000000a0a1c7981 */ /* 0x0000a8000c1e1500 */
[----:B------:R1:W-:Y:S01]  /*fbe0*/  STL [R1+0x80], R3 ;  /* 0x0000800301007387 */ /* 0x0003e20000100800 */
[----:B0-----:R-:W-:-:S03]  /*fbf0*/  IMAD.WIDE R10, R2, 0x2, R16 ;  /* 0x00000002020a7825 */ /* 0x001fc600078e0210 */
[----:B------:R-:W2:Y:S04]  /*fc00*/  LDL.64 R16, [R1+0xa88] ;  /* 0x000a880001107983 */ /* 0x000ea80000100a00 */
[----:B-1----:R5:W2:Y:S04]  /*fc10*/  LDG.E.U16 R3, desc[UR10][R10.64] ;  /* 0x0000000a0a037981 */ /* 0x002aa8000c1e1500 */
[----:B------:R0:W-:Y:S01]  /*fc20*/  STL [R1+0x7c], R0 ;  /* 0x00007c0001007387 */ /* 0x0001e20000100800 */
[----:B-----5:R-:W-:-:S03]  /*fc30*/  IMAD.WIDE R10, R2, 0x2, R14 ;  /* 0x00000002020a7825 */ /* 0x020fc600078e020e */
[----:B------:R-:W5:Y:S04]  /*fc40*/  LDL.64 R14, [R1+0xa20] ;  /* 0x000a2000010e7983 */ /* 0x000f680000100a00 */
[----:B------:R1:W5:Y:S02]  /*fc50*/  LDG.E.U16 R24, desc[UR10][R10.64] ;  /* 0x0000000a0a187981 */ /* 0x000364000c1e1500 */
[C---:B-1----:R-:W-:Y:S02]  /*fc60*/  IMAD.WIDE R10, R2.reuse, 0x2, R22 ;  /* 0x00000002020a7825 */ /* 0x042fe400078e0216 */
[----:B------:R-:W5:Y:S04]  /*fc70*/  LDL.64 R22, [R1+0xa18] ;  /* 0x000a180001167983 */ /* 0x000f680000100a00 */
[----:B------:R4:W5:Y:S02]  /*fc80*/  LDG.E.U16 R25, desc[UR10][R10.64] ;  /* 0x0000000a0a197981 */ /* 0x000964000c1e1500 */
[----:B----4-:R-:W-:-:S02]  /*fc90*/  IMAD.WIDE R10, R2, 0x2, R12 ;  /* 0x00000002020a7825 */ /* 0x010fc400078e020c */
[----:B------:R-:W4:Y:S04]  /*fca0*/  LDL.64 R12, [R1+0x988] ;  /* 0x00098800010c7983 */ /* 0x000f280000100a00 */
[----:B0-----:R3:W4:Y:S02]  /*fcb0*/  LDG.E.U16 R0, desc[UR10][R10.64] ;  /* 0x0000000a0a007981 */ /* 0x001724000c1e1500 */
[C---:B---3--:R-:W-:Y:S02]  /*fcc0*/  IMAD.WIDE R10, R2.reuse, 0x2, R18 ;  /* 0x00000002020a7825 */ /* 0x048fe400078e0212 */
[----:B------:R-:W3:Y:S04]  /*fcd0*/  LDL.64 R18, [R1+0x980] ;  /* 0x0009800001127983 */ /* 0x000ee80000100a00 */
[----:B------:R2:W3:Y:S04]  /*fce0*/  LDG.E.U16 R26, desc[UR10][R10.64] ;  /* 0x0000000a0a1a7981 */ /* 0x0004e8000c1e1500 */
[----:B------:R0:W-:Y:S01]  /*fcf0*/  STL [R1+0x60], R27 ;  /* 0x0000601b01007387 */ /* 0x0001e20000100800 */
[----:B--2---:R-:W-:-:S03]  /*fd00*/  IMAD.WIDE R10, R2, 0x2, R20 ;  /* 0x00000002020a7825 */ /* 0x004fc600078e0214 */
[----:B------:R-:W2:Y:S04]  /*fd10*/  LDL.64 R20, [R1+0xa80] ;  /* 0x000a800001147983 */ /* 0x000ea80000100a00 */
[----:B0-----:R0:W2:Y:S02]  /*fd20*/  LDG.E.U16 R27, desc[UR10][R10.64] ;  /* 0x0000000a0a1b7981 */ /* 0x0010a4000c1e1500 */
[C---:B0-----:R-:W-:Y:S02]  /*fd30*/  IMAD.WIDE R10, R2.reuse, 0x2, R16 ;  /* 0x00000002020a7825 */ /* 0x041fe400078e0210 */
[----:B------:R-:W2:Y:S04]  /*fd40*/  LDL.64 R16, [R1+0xa78] ;  /* 0x000a780001107983 */ /* 0x000ea80000100a00 */
[----:B------:R0:W-:Y:S04]  /*fd50*/  STL [R1+0x5c], R29 ;  /* 0x00005c1d01007387 */ /* 0x0001e80000100800 */
[----:B0-----:R5:W2:Y:S02]  /*fd60*/  LDG.E.U16 R29, desc[UR10][R10.64] ;  /* 0x0000000a0a1d7981 */ /* 0x001aa4000c1e1500 */
[----:B-----5:R-:W-:-:S02]  /*fd70*/  IMAD.WIDE R10, R2, 0x2, R14 ;  /* 0x00000002020a7825 */ /* 0x020fc400078e020e */
[----:B------:R-:W5:Y:S04]  /*fd80*/  LDL.64 R14, [R1+0xa10] ;  /* 0x000a1000010e7983 */ /* 0x000f680000100a00 */
[----:B------:R0:W-:Y:S04]  /*fd90*/  STL [R1+0x58], R28 ;  /* 0x0000581c01007387 */ /* 0x0001e80000100800 */
[----:B0-----:R0:W5:Y:S04]  /*fda0*/  LDG.E.U16 R28, desc[UR10][R10.64] ;  /* 0x0000000a0a1c7981 */ /* 0x001168000c1e1500 */
[----:B------:R1:W-:Y:S04]  /*fdb0*/  STL [R1+0x50], R3 ;  /* 0x0000500301007387 */ /* 0x0003e80000100800 */
[----:B------:R-:W-:Y:S01]  /*fdc0*/  STL [R1+0x3c], R25 ;  /* 0x00003c1901007387 */ /* 0x000fe20000100800 */
[----:B0-----:R-:W-:-:S03]  /*fdd0*/  IMAD.WIDE R10, R2, 0x2, R22 ;  /* 0x00000002020a7825 */ /* 0x001fc600078e0216 */
[----:B------:R0:W-:Y:S04]  /*fde0*/  STL [R1+0x44], R24 ;  /* 0x0000441801007387 */ /* 0x0001e80000100800 */
[----:B-1----:R4:W5:Y:S04]  /*fdf0*/  LDG.E.U16 R3, desc[UR10][R10.64] ;  /* 0x0000000a0a037981 */ /* 0x002968000c1e1500 */
[----:B0-----:R-:W5:Y:S01]  /*fe00*/  LDL.64 R24, [R1+0xa08] ;  /* 0x000a080001187983 */ /* 0x001f620000100a00 */
[----:B----4-:R-:W-:-:S03]  /*fe10*/  IMAD.WIDE R10, R2, 0x2, R12 ;  /* 0x00000002020a7825 */ /* 0x010fc600078e020c */
[----:B------:R-:W4:Y:S04]  /*fe20*/  LDL.64 R12, [R1+0x978] ;  /* 0x00097800010c7983 */ /* 0x000f280000100a00 */
[----:B------:R0:W-:Y:S04]  /*fe30*/  STL [R1+0x54], R0 ;  /* 0x0000540001007387 */ /* 0x0001e80000100800 */
[----:B------:R-:W4:Y:S04]  /*fe40*/  LDL.64 R22, [R1+0x970] ;  /* 0x0009700001167983 */ /* 0x000f280000100a00 */
[----:B0-----:R0:W4:Y:S04]  /*fe50*/  LDG.E.U16 R0, desc[UR10][R10.64] ;  /* 0x0000000a0a007981 */ /* 0x001128000c1e1500 */
[----:B---3--:R1:W-:Y:S01]  /*fe60*/  STL [R1+0x4c], R26 ;  /* 0x00004c1a01007387 */ /* 0x0083e20000100800 */
[----:B0-----:R-:W-:-:S03]  /*fe70*/  IMAD.WIDE R10, R2, 0x2, R18 ;  /* 0x00000002020a7825 */ /* 0x001fc600078e0212 */
[----:B------:R-:W3:Y:S04]  /*fe80*/  LDL.64 R18, [R1+0xa70] ;  /* 0x000a700001127983 */ /* 0x000ee80000100a00 */
[----:B-1----:R0:W3:Y:S04]  /*fe90*/  LDG.E.U16 R26, desc[UR10][R10.64] ;  /* 0x0000000a0a1a7981 */ /* 0x0020e8000c1e1500 */
[----:B--2---:R1:W-:Y:S01]  /*fea0*/  STL [R1+0x48], R27 ;  /* 0x0000481b01007387 */ /* 0x0043e20000100800 */
[----:B0-----:R-:W-:-:S03]  /*feb0*/  IMAD.WIDE R10, R2, 0x2, R20 ;  /* 0x00000002020a7825 */ /* 0x001fc600078e0214 */
[----:B------:R-:W2:Y:S04]  /*fec0*/  LDL.64 R20, [R1+0xa00] ;  /* 0x000a000001147983 */ /* 0x000ea80000100a00 */
[----:B-1----:R0:W3:Y:S02]  /*fed0*/  LDG.E.U16 R27, desc[UR10][R10.64] ;  /* 0x0000000a0a1b7981 */ /* 0x0020e4000c1e1500 */
[C---:B0-----:R-:W-:Y:S02]  /*fee0*/  IMAD.WIDE R10, R2.reuse, 0x2, R16 ;  /* 0x00000002020a7825 */ /* 0x041fe400078e0210 */
[----:B------:R0:W-:Y:S04]  /*fef0*/  STL [R1+0x40], R29 ;  /* 0x0000401d01007387 */ /* 0x0001e80000100800 */
[----:B------:R-:W2:Y:S04]  /*ff00*/  LDL.64 R16, [R1+0x9f8] ;  /* 0x0009f80001107983 */ /* 0x000ea80000100a00 */
[----:B0-----:R5:W2:Y:S02]  /*ff10*/  LDG.E.U16 R29, desc[UR10][R10.64] ;  /* 0x0000000a0a1d7981 */ /* 0x001aa4000c1e1500 */
[----:B-----5:R-:W-:-:S02]  /*ff20*/  IMAD.WIDE R10, R2, 0x2, R14 ;  /* 0x00000002020a7825 */ /* 0x020fc400078e020e */
[----:B------:R0:W-:Y:S04]  /*ff30*/  STL [R1+0x38], R28 ;  /* 0x0000381c01007387 */ /* 0x0001e80000100800 */
[----:B------:R-:W5:Y:S04]  /*ff40*/  LDL.64 R14, [R1+0x968] ;  /* 0x00096800010e7983 */ /* 0x000f680000100a00 */
[----:B0-----:R0:W5:Y:S04]  /*ff50*/  LDG.E.U16 R28, desc[UR10][R10.64] ;  /* 0x0000000a0a1c7981 */ /* 0x001168000c1e1500 */
[----:B------:R1:W-:Y:S01]  /*ff60*/  STL [R1+0x34], R3 ;  /* 0x0000340301007387 */ /* 0x0003e20000100800 */
[----:B0-----:R-:W-:-:S05]  /*ff70*/  IMAD.WIDE R10, R2, 0x2, R24 ;  /* 0x00000002020a7825 */ /* 0x001fca00078e0218 */
[----:B-1----:R4:W5:Y:S02]  /*ff80*/  LDG.E.U16 R3, desc[UR10][R10.64] ;  /* 0x0000000a0a037981 */ /* 0x002964000c1e1500 */
[C---:B----4-:R-:W-:Y:S02]  /*ff90*/  IMAD.WIDE R10, R2.reuse, 0x2, R12 ;  /* 0x00000002020a7825 */ /* 0x050fe400078e020c */
[----:B------:R-:W4:Y:S04]  /*ffa0*/  LDL.64 R12, [R1+0x960] ;  /* 0x00096000010c7983 */ /* 0x000f280000100a00 */
[----:B------:R0:W-:Y:S04]  /*ffb0*/  STL [R1+0x30], R0 ;  /* 0x0000300001007387 */ /* 0x0001e80000100800 */
[----:B0-----:R0:W4:Y:S02]  /*ffc0*/  LDG.E.U16 R0, desc[UR10][R10.64] ;  /* 0x0000000a0a007981 */ /* 0x001124000c1e1500 */
[----:B0-----:R-:W-:-:S05]  /*ffd0*/  IMAD.WIDE R10, R2, 0x2, R22 ;  /* 0x00000002020a7825 */ /* 0x001fca00078e0216 */
[----:B------:R0:W4:Y:S04]  /*ffe0*/  LDG.E.U16 R22, desc[UR10][R10.64] ;  /* 0x0000000a0a167981 */ /* 0x000128000c1e1500 */
[----:B---3--:R-:W-:Y:S01]  /*fff0*/  STL [R1+0x28], R27 ;  /* 0x0000281b01007387 */ /* 0x008fe20000100800 */
[----:B0-----:R-:W-:-:S03]  /*10000*/  IMAD.WIDE R10, R2, 0x2, R18 ;  /* 0x00000002020a7825 */ /* 0x001fc600078e0212 */
[----:B------:R0:W-:Y:S04]  /*10010*/  STL [R1+0x2c], R26 ;  /* 0x00002c1a01007387 */ /* 0x0001e80000100800 */
[----:B0-----:R-:W3:Y:S04]  /*10020*/  LDL.64 R26, [R1+0xa68] ;  /* 0x000a6800011a7983 */ /* 0x001ee80000100a00 */
[----:B--2---:R0:W-:Y:S04]  /*10030*/  STL [R1+0x24], R29 ;  /* 0x0000241d01007387 */ /* 0x0041e80000100800 */
[----:B------:R-:W2:Y:S04]  /*10040*/  LDL.64 R18, [R1+0xa60] ;  /* 0x000a600001127983 */ /* 0x000ea80000100a00 */
[----:B0-----:R0:W2:Y:S02]  /*10050*/  LDG.E.U16 R29, desc[UR10][R10.64] ;  /* 0x0000000a0a1d7981 */ /* 0x0010a4000c1e1500 */
[----:B0-----:R-:W-:-:S02]  /*10060*/  IMAD.WIDE R10, R2, 0x2, R20 ;  /* 0x00000002020a7825 */ /* 0x001fc400078e0214 */
[----:B-----5:R0:W-:Y:S04]  /*10070*/  STL [R1+0x20], R28 ;  /* 0x0000201c01007387 */ /* 0x0201e80000100800 */
[----:B------:R-:W5:Y:S04]  /*10080*/  LDL.64 R20, [R1+0x9f0] ;  /* 0x0009f00001147983 */ /* 0x000f680000100a00 */
[----:B0-----:R0:W5:Y:S02]  /*10090*/  LDG.E.U16 R28, desc[UR10][R10.64] ;  /* 0x0000000a0a1c7981 */ /* 0x001164000c1e1500 */
[----:B0-----:R-:W-:-:S05]  /*100a0*/  IMAD.WIDE R10, R2, 0x2, R16 ;  /* 0x00000002020a7825 */ /* 0x001fca00078e0210 */
[----:B------:R0:W5:Y:S02]  /*100b0*/  LDG.E.U16 R24, desc[UR10][R10.64] ;  /* 0x0000000a0a187981 */ /* 0x000164000c1e1500 */
[C---:B0-----:R-:W-:Y:S02]  /*100c0*/  IMAD.WIDE R10, R2.reuse, 0x2, R14 ;  /* 0x00000002020a7825 */ /* 0x041fe400078e020e */
[----:B------:R-:W5:Y:S04]  /*100d0*/  LDL.64 R14, [R1+0x9e8] ;  /* 0x0009e800010e7983 */ /* 0x000f680000100a00 */
[----:B------:R4:W2:Y:S02]  /*100e0*/  LDG.E.U16 R25, desc[UR10][R10.64] ;  /* 0x0000000a0a197981 */ /* 0x0008a4000c1e1500 */
[----:B----4-:R-:W-:-:S05]  /*100f0*/  IMAD.WIDE R10, R2, 0x2, R12 ;  /* 0x00000002020a7825 */ /* 0x010fca00078e020c */
[----:B------:R3:W4:Y:S02]  /*10100*/  LDG.E.U16 R23, desc[UR10][R10.64] ;  /* 0x0000000a0a177981 */ /* 0x000724000c1e1500 */
[C---:B---3--:R-:W-:Y:S02]  /*10110*/  IMAD.WIDE R10, R2.reuse, 0x2, R26 ;  /* 0x00000002020a7825 */ /* 0x048fe400078e021a */
[----:B--2---:R-:W-:Y:S04]  /*10120*/  STL [R1+0x25d8], R25 ;  /* 0x0025d81901007387 */ /* 0x004fe80000100800 */
[----:B------:R-:W2:Y:S04]  /*10130*/  LDL.64 R16, [R1+0x958] ;  /* 0x0009580001107983 */ /* 0x000ea80000100a00 */
[----:B------:R-:W3:Y:S04]  /*10140*/  LDL.64 R12, [R1+0x950] ;  /* 0x00095000010c7983 */ /* 0x000ee80000100a00 */
[----:B----4-:R-:W-:Y:S04]  /*10150*/  STL [R1+0x25dc], R23 ;  /* 0x0025dc1701007387 */ /* 0x010fe80000100800 */
[----:B------:R0:W-:Y:S04]  /*10160*/  STL [R1+0x1c], R3 ;  /* 0x00001c0301007387 */ /* 0x0001e80000100800 */
[----:B0-----:R0:W4:Y:S02]  /*10170*/  LDG.E.U16 R3, desc[UR10][R10.64] ;  /* 0x0000000a0a037981 */ /* 0x001124000c1e1500 */
[----:B0-----:R-:W-:-:S02]  /*10180*/  IMAD.WIDE R10, R2, 0x2, R18 ;  /* 0x00000002020a7825 */ /* 0x001fc400078e0212 */
[----:B------:R-:W4:Y:S04]  /*10190*/  LDL.64 R18, [R1+0xa58] ;  /* 0x000a580001127983 */ /* 0x000f280000100a00 */
[----:B------:R0:W-:Y:S04]  /*101a0*/  STL [R1+0x18], R0 ;  /* 0x0000180001007387 */ /* 0x0001e80000100800 */
[----:B------:R1:W-:Y:S04]  /*101b0*/  STL [R1+0x14], R22 ;  /* 0x0000141601007387 */ /* 0x0003e80000100800 */
[----:B0-----:R5:W4:Y:S04]  /*101c0*/  LDG.E.U16 R0, desc[UR10][R10.64] ;  /* 0x0000000a0a007981 */ /* 0x001b28000c1e1500 */
[----:B-1----:R-:W4:Y:S01]  /*101d0*/  LDL.64 R22, [R1+0x9e0] ;  /* 0x0009e00001167983 */ /* 0x002f220000100a00 */
[----:B-----5:R-:W-:-:S03]  /*101e0*/  IMAD.WIDE R10, R2, 0x2, R20 ;  /* 0x00000002020a7825 */ /* 0x020fc600078e0214 */
[----:B------:R0:W-:Y:S04]  /*101f0*/  STL [R1+0x10], R29 ;  /* 0x0000101d01007387 */ /* 0x0001e80000100800 */
[----:B0-----:R0:W5:Y:S02]  /*10200*/  LDG.E.U16 R29, desc[UR10][R10.64] ;  /* 0x0000000a0a1d7981 */ /* 0x001164000c1e1500 */
[----:B0-----:R-:W-:-:S05]  /*10210*/  IMAD.WIDE R10, R2, 0x2, R14 ;  /* 0x00000002020a7825 */ /* 0x001fca00078e020e */
[----:B------:R2:W5:Y:S02]  /*10220*/  LDG.E.U16 R27, desc[UR10][R10.64] ;  /* 0x0000000a0a1b7981 */ /* 0x000564000c1e1500 */
[----:B--2---:R-:W-:-:S04]  /*10230*/  IMAD.WIDE R10, R2, 0x2, R16 ;  /* 0x00000002020a7825 */ /* 0x004fc800078e0210 */
[C---:B---3--:R-:W-:Y:S02]  /*10240*/  IMAD.WIDE R12, R2.reuse, 0x2, R12 ;  /* 0x00000002020c7825 */ /* 0x048fe400078e020c */
[----:B------:R-:W2:Y:S04]  /*10250*/  LDG.E.U16 R10, desc[UR10][R10.64] ;  /* 0x0000000a0a0a7981 */ /* 0x000ea8000c1e1500 */
[----:B------:R4:W3:Y:S02]  /*10260*/  LDG.E.U16 R11, desc[UR10][R12.64] ;  /* 0x0000000a0c0b7981 */ /* 0x0008e4000c1e1500 */
[----:B----4-:R-:W-:-:S05]  /*10270*/  IMAD.WIDE R12, R2, 0x2, R18 ;  /* 0x00000002020c7825 */ /* 0x010fca00078e0212 */
[----:B------:R0:W4:Y:S02]  /*10280*/  LDG.E.U16 R21, desc[UR10][R12.64] ;  /* 0x0000000a0c157981 */ /* 0x000124000c1e1500 */
[----:B0-----:R-:W-:-:S06]  /*10290*/  IMAD.WIDE R12, R2, 0x2, R22 ;  /* 0x00000002020c7825 */ /* 0x001fcc00078e0216 */
[----:B------:R-:W4:Y:S04]  /*102a0*/  LDG.E.U16 R12, desc[UR10][R12.64] ;  /* 0x0000000a0c0c7981 */ /* 0x000f28000c1e1500 */
[----:B-----5:R-:W-:Y:S04]  /*102b0*/  STL [R1+0x25c4], R29 ;  /* 0x0025c41d01007387 */ /* 0x020fe80000100800 */
[----:B------:R-:W5:Y:S04]  /*102c0*/  LDL.64 R14, [R1+0x9d8] ;  /* 0x0009d800010e7983 */ /* 0x000f680000100a00 */
[----:B------:R-:W-:Y:S04]  /*102d0*/  STL [R1+0x25c8], R27 ;  /* 0x0025c81b01007387 */ /* 0x000fe80000100800 */
[----:B--2---:R-:W-:Y:S04]  /*102e0*/  STL [R1+0x25cc], R10 ;  /* 0x0025cc0a01007387 */ /* 0x004fe80000100800 */
[----:B------:R-:W2:Y:S04]  /*102f0*/  LDL.64 R16, [R1+0x948] ;  /* 0x0009480001107983 */ /* 0x000ea80000100a00 */
[----:B------:R0:W-:Y:S04]  /*10300*/  STL [R1+0xc], R28 ;  /* 0x00000c1c01007387 */ /* 0x0001e80000100800 */
[----:B---3--:R-:W-:Y:S04]  /*10310*/  STL [R1+0x25d0], R11 ;  /* 0x0025d00b01007387 */ /* 0x008fe80000100800 */
[----:B------:R1:W-:Y:S04]  /*10320*/  STL [R1+0x8], R24 ;  /* 0x0000081801007387 */ /* 0x0003e80000100800 */
[----:B------:R-:W3:Y:S04]  /*10330*/  LDL.64 R18, [R1+0x940] ;  /* 0x0009400001127983 */ /* 0x000ee80000100a00 */
[----:B0-----:R-:W3:Y:S04]  /*10340*/  LDL.64 R28, [R1+0xa50] ;  /* 0x000a5000011c7983 */ /* 0x001ee80000100a00 */
[----:B----4-:R-:W-:Y:S04]  /*10350*/  STL [R1+0x25a8], R21 ;  /* 0x0025a81501007387 */ /* 0x010fe80000100800 */
[----:B------:R-:W4:Y:S04]  /*10360*/  LDL.64 R22, [R1+0xa48] ;  /* 0x000a480001167983 */ /* 0x000f280000100a00 */
[----:B------:R-:W-:Y:S04]  /*10370*/  STL [R1+0x25ac], R12 ;  /* 0x0025ac0c01007387 */ /* 0x000fe80000100800 */
[----:B-1----:R-:W4:Y:S04]  /*10380*/  LDL.64 R24, [R1+0x9d0] ;  /* 0x0009d00001187983 */ /* 0x002f280000100a00 */
[----:B------:R-:W4:Y:S01]  /*10390*/  LDL.64 R26, [R1+0x9c8] ;  /* 0x0009c800011a7983 */ /* 0x000f220000100a00 */
[----:B-----5:R-:W-:-:S05]  /*103a0*/  IMAD.WIDE R14, R2, 0x2, R14 ;  /* 0x00000002020e7825 */ /* 0x020fca00078e020e */
[----:B------:R2:W5:Y:S04]  /*103b0*/  LDG.E.U16 R13, desc[UR10][R14.64] ;  /* 0x0000000a0e0d7981 */ /* 0x000568000c1e1500 */
[----:B------:R0:W-:Y:S01]  /*103c0*/  STL [R1+0x4], R3 ;  /* 0x0000040301007387 */ /* 0x0001e20000100800 */
[----:B--2---:R-:W-:-:S05]  /*103d0*/  IMAD.WIDE R14, R2, 0x2, R16 ;  /* 0x00000002020e7825 */ /* 0x004fca00078e0210 */
[----:B------:R3:W2:Y:S02]  /*103e0*/  LDG.E.U16 R17, desc[UR10][R14.64] ;  /* 0x0000000a0e117981 */ /* 0x0006a4000c1e1500 */
[----:B---3--:R-:W-:-:S05]  /*103f0*/  IMAD.WIDE R14, R2, 0x2, R18 ;  /* 0x00000002020e7825 */ /* 0x008fca00078e0212 */
[----:B------:R1:W3:Y:S02]  /*10400*/  LDG.E.U16 R19, desc[UR10][R14.64] ;  /* 0x0000000a0e137981 */ /* 0x0002e4000c1e1500 */
[----:B-1----:R-:W-:-:S05]  /*10410*/  IMAD.WIDE R14, R2, 0x2, R28 ;  /* 0x00000002020e7825 */ /* 0x002fca00078e021c */
[----:B------:R4:W3:Y:S02]  /*10420*/  LDG.E.U16 R20, desc[UR10][R14.64] ;  /* 0x0000000a0e147981 */ /* 0x0008e4000c1e1500 */
[----:B----4-:R-:W-:-:S05]  /*10430*/  IMAD.WIDE R14, R2, 0x2, R22 ;  /* 0x00000002020e7825 */ /* 0x010fca00078e0216 */
[----:B------:R1:W4:Y:S02]  /*10440*/  LDG.E.U16 R22, desc[UR10][R14.64] ;  /* 0x0000000a0e167981 */ /* 0x000324000c1e1500 */
[----:B-1----:R-:W-:-:S05]  /*10450*/  IMAD.WIDE R14, R2, 0x2, R24 ;  /* 0x00000002020e7825 */ /* 0x002fca00078e0218 */
[----:B------:R1:W4:Y:S04]  /*10460*/  LDG.E.U16 R24, desc[UR10][R14.64] ;  /* 0x0000000a0e187981 */ /* 0x000328000c1e1500 */
[----:B-----5:R-:W-:Y:S01]  /*10470*/  STL [R1+0x25b0], R13 ;  /* 0x0025b00d01007387 */ /* 0x020fe20000100800 */
[----:B-1----:R-:W-:-:S03]  /*10480*/  IMAD.WIDE R14, R2, 0x2, R26 ;  /* 0x00000002020e7825 */ /* 0x002fc600078e021a */
[----:B------:R1:W-:Y:S04]  /*10490*/  STL [R1], R0 ;  /* 0x0000000001007387 */ /* 0x0003e80000100800 */
[----:B------:R-:W5:Y:S04]  /*104a0*/  LDL.64 R10, [R1+0x938] ;  /* 0x00093800010a7983 */ /* 0x000f680000100a00 */
[----:B------:R5:W5:Y:S04]  /*104b0*/  LDG.E.U16 R26, desc[UR10][R14.64] ;  /* 0x0000000a0e1a7981 */ /* 0x000b68000c1e1500 */
[----:B--2---:R-:W-:Y:S04]  /*104c0*/  STL [R1+0x25b4], R17 ;  /* 0x0025b41101007387 */ /* 0x004fe80000100800 */
[----:B---3--:R-:W-:Y:S04]  /*104d0*/  STL [R1+0x25b8], R19 ;  /* 0x0025b81301007387 */ /* 0x008fe80000100800 */
[----:B------:R-:W-:Y:S04]  /*104e0*/  STL [R1+0x2590], R20 ;  /* 0x0025901401007387 */ /* 0x000fe80000100800 */
[----:B----4-:R-:W-:Y:S04]  /*104f0*/  STL [R1+0x2594], R22 ;  /* 0x0025941601007387 */ /* 0x010fe80000100800 */
[----:B------:R-:W-:Y:S01]  /*10500*/  STL [R1+0x2598], R24 ;  /* 0x0025981801007387 */ /* 0x000fe20000100800 */
[----:B-----5:R-:W-:-:S03]  /*10510*/  IMAD.WIDE R14, R2, 0x2, R10 ;  /* 0x00000002020e7825 */ /* 0x020fc600078e020a */
[----:B------:R-:W-:Y:S04]  /*10520*/  STL [R1+0x259c], R26 ;  /* 0x00259c1a01007387 */ /* 0x000fe80000100800 */
[----:B0-----:R-:W2:Y:S04]  /*10530*/  LDL.LU R3, [R1+0x480] ;  /* 0x0004800001037983 */ /* 0x001ea80000300800 */
[----:B------:R-:W3:Y:S04]  /*10540*/  LDL.LU R16, [R1+0x478] ;  /* 0x0004780001107983 */ /* 0x000ee80000300800 */
[----:B------:R-:W4:Y:S04]  /*10550*/  LDL.LU R18, [R1+0xdc] ;  /* 0x0000dc0001127983 */ /* 0x000f280000300800 */
[----:B------:R-:W5:Y:S04]  /*10560*/  LDL.LU R27, [R1+0x454] ;  /* 0x00045400011b7983 */ /* 0x000f680000300800 */
[----:B------:R0:W2:Y:S04]  /*10570*/  LDG.E.U16 R28, desc[UR10][R14.64] ;  /* 0x0000000a0e1c7981 */ /* 0x0000a8000c1e1500 */
[----:B------:R-:W0:Y:S01]  /*10580*/  LDL.64 R14, [R1+0x930] ;  /* 0x00093000010e7983 */ /* 0x000e220000100a00 */
[----:B-1----:R-:W1:Y:S01]  /*10590*/  S2R R0, SR_TID.X ;  /* 0x0000000000007919 */ /* 0x002e620000002100 */
[----:B0-----:R-:W-:-:S06]  /*105a0*/  IMAD.WIDE R14, R2, 0x2, R14 ;  /* 0x00000002020e7825 */ /* 0x001fcc00078e020e */
[----:B------:R0:W5:Y:S04]  /*105b0*/  LDG.E.U16 R14, desc[UR10][R14.64] ;  /* 0x0000000a0e0e7981 */ /* 0x000168000c1e1500 */
[----:B--2---:R2:W-:Y:S04]  /*105c0*/  STL [R1+0x25a0], R28 ;  /* 0x0025a01c01007387 */ /* 0x0045e80000100800 */
[----:B--2---:R-:W2:Y:S04]  /*105d0*/  LDL.LU R28, [R1+0x414] ;  /* 0x00041400011c7983 */ /* 0x004ea80000300800 */
[----:B------:R-:W2:Y:S04]  /*105e0*/  LDL.LU R26, [R1+0x40c] ;  /* 0x00040c00011a7983 */ /* 0x000ea80000300800 */
[----:B------:R-:W2:Y:S04]  /*105f0*/  LDL.LU R24, [R1+0x3d4] ;  /* 0x0003d40001187983 */ /* 0x000ea80000300800 */
[----:B------:R-:W2:Y:S04]  /*10600*/  LDL.LU R22, [R1+0x3cc] ;  /* 0x0003cc0001167983 */ /* 0x000ea80000300800 */
[----:B------:R-:W2:Y:S04]  /*10610*/  LDL.LU R20, [R1+0x2c4] ;  /* 0x0002c40001147983 */ /* 0x000ea80000300800 */
[----:B------:R-:W2:Y:S04]  /*10620*/  LDL.LU R19, [R1+0x2bc] ;  /* 0x0002bc0001137983 */ /* 0x000ea80000300800 */
[----:B------:R-:W2:Y:S04]  /*10630*/  LDL.LU R17, [R1+0x264] ;  /* 0x0002640001117983 */ /* 0x000ea80000300800 */
[----:B------:R-:W2:Y:S01]  /*10640*/  LDL.LU R13, [R1+0x224] ;  /* 0x00022400010d7983 */ /* 0x000ea20000300800 */
[----:B-1----:R-:W-:-:S03]  /*10650*/  LOP3.LUT R0, R0, 0xff, RZ, 0xc0, !PT ;  /* 0x000000ff00007812 */ /* 0x002fc600078ec0ff */
[----:B------:R-:W2:Y:S04]  /*10660*/  LDL.LU R12, [R1+0x158] ;  /* 0x00015800010c7983 */ /* 0x000ea80000300800 */
[----:B------:R-:W2:Y:S04]  /*10670*/  LDL.LU R21, [R1+0x154] ;  /* 0x0001540001157983 */ /* 0x000ea80000300800 */
[----:B------:R-:W2:Y:S04]  /*10680*/  LDL.LU R11, [R1+0x10c] ;  /* 0x00010c00010b7983 */ /* 0x000ea80000300800 */
[----:B------:R-:W2:Y:S01]  /*10690*/  LDL.LU R10, [R1+0x70] ;  /* 0x00007000010a7983 */ /* 0x000ea20000300800 */
[----:B0-----:R-:W-:Y:S01]  /*106a0*/  SHF.L.U32 R15, R0, 0x1, RZ ;  /* 0x00000001000f7819 */ /* 0x001fe200000006ff */
[----:B------:R-:W-:Y:S06]  /*106b0*/  BAR.SYNC.DEFER_BLOCKING 0x0 ;  /* 0x0000000000007b1d */ /* 0x000fec0000010000 */
[----:B------:R-:W2:Y:S04]  /*106c0*/  LDL.LU R29, [R1+0x6c] ;  /* 0x00006c00011d7983 */ /* 0x000ea80000300800 */
[----:B------:R-:W2:Y:S04]  /*106d0*/  LDL.LU R23, [R1+0x68] ;  /* 0x0000680001177983 */ /* 0x000ea80000300800 */
[----:B------:R-:W2:Y:S04]  /*106e0*/  LDL.LU R25, [R1+0x64] ;  /* 0x0000640001197983 */ /* 0x000ea80000300800 */
[----:B------:R0:W-:Y:S04]  /*106f0*/  STL [R1+0x1508], R2 ;  /* 0x0015080201007387 */ /* 0x0001e80000100800 */
[----:B------:R-:W-:Y:S04]  /*10700*/  STS.U16 [R15+UR6], R3 ;  /* 0x000000030f007988 */ /* 0x000fe80008000406 */
[----:B0-----:R-:W2:Y:S04]  /*10710*/  LDL.LU R2, [R1+0x44c] ;  /* 0x00044c0001027983 */ /* 0x001ea80000300800 */
[----:B---3--:R-:W-:Y:S04]  /*10720*/  STS.U16 [R15+UR6+0x200], R16 ;  /* 0x000200100f007988 */ /* 0x008fe80008000406 */
[----:B----4-:R-:W-:Y:S04]  /*10730*/  STS.U16 [R15+UR6+0x2000], R18 ;  /* 0x002000120f007988 */ /* 0x010fe80008000406 */
[----:B-----5:R0:W-:Y:S04]  /*10740*/  STL [R1+0x25a4], R14 ;  /* 0x0025a40e01007387 */ /* 0x0201e80000100800 */
[----:B0-----:R-:W3:Y:S04]  /*10750*/  LDL.LU R14, [R1+0x494] ;  /* 0x00049400010e7983 */ /* 0x001ee80000300800 */
[----:B------:R0:W-:Y:S04]  /*10760*/  STL [R1+0x25d4], R0 ;  /* 0x0025d40001007387 */ /* 0x0001e80000100800 */
[----:B0-----:R-:W4:Y:S04]  /*10770*/  LDL.LU R0, [R1+0x498] ;  /* 0x0004980001007983 */ /* 0x001f280000300800 */
[----:B------:R-:W5:Y:S04]  /*10780*/  LDL.LU R3, [R1+0x25f8] ;  /* 0x0025f80001037983 */ /* 0x000f680000300800 */
[----:B------:R-:W3:Y:S04]  /*10790*/  LDL.LU R16, [R1+0x25f4] ;  /* 0x0025f40001107983 */ /* 0x000ee80000300800 */
[----:B------:R-:W4:Y:S04]  /*107a0*/  LDL.LU R18, [R1+0x25f0] ;  /* 0x0025f00001127983 */ /* 0x000f280000300800 */
[----:B------:R-:W-:Y:S04]  /*107b0*/  STS.U16 [R15+UR6+0x6000], R27 ;  /* 0x0060001b0f007988 */ /* 0x000fe80008000406 */
[----:B--2---:R-:W-:Y:S04]  /*107c0*/  STS.U16 [R15+UR6+0x14000], R29 ;  /* 0x0140001d0f007988 */ /* 0x004fe80008000406 */
[----:B----4-:R0:W-:Y:S04]  /*107d0*/  STS.U16 [R15+UR6+0x2200], R18 ;  /* 0x002200120f007988 */ /* 0x0101e80008000406 */
[----:B0-----:R-:W2:Y:S04]  /*107e0*/  LDL.LU R18, [R1+0x25ec] ;  /* 0x0025ec0001127983 */ /* 0x001ea80000300800 */
[----:B------:R-:W4:Y:S04]  /*107f0*/  LDL.LU R27, [R1+0x118] ;  /* 0x00011800011b7983 */ /* 0x000f280000300800 */
[----:B------:R-:W4:Y:S04]  /*10800*/  LDL.LU R29, [R1+0x110] ;  /* 0x00011000011d7983 */ /* 0x000f280000300800 */
[----:B------:R0:W-:Y:S04]  /*10810*/  STS.U16 [R15+UR6+0x12200], R10 ;  /* 0x0122000a0f007988 */ /* 0x0001e80008000406 */
[----:B------:R1:W-:Y:S04]  /*10820*/  STS.U16 [R15+UR6+0x14200], R23 ;  /* 0x014200170f007988 */ /* 0x0003e80008000406 */
[----:B------:R5:W-:Y:S04]  /*10830*/  STS.U16 [R15+UR6+0x16000], R25 ;  /* 0x016000190f007988 */ /* 0x000be80008000406 */
[----:B0-----:R-:W4:Y:S04]  /*10840*/  LDL.LU R10, [R1+0xd0] ;  /* 0x0000d000010a7983 */ /* 0x001f280000300800 */
[----:B-1----:R-:W4:Y:S04]  /*10850*/  LDL.LU R23, [R1+0xcc] ;  /* 0x0000cc0001177983 */ /* 0x002f280000300800 */
[----:B-----5:R-:W5:Y:S04]  /*10860*/  LDL.LU R25, [R1+0x48c] ;  /* 0x00048c0001197983 */ /* 0x020f680000300800 */
[----:B------:R0:W-:Y:S04]  /*10870*/  STS.U16 [R15+UR6+0x1e200], R9 ;  /* 0x01e200090f007988 */ /* 0x0001e80008000406 */
[----:B------:R1:W-:Y:S04]  /*10880*/  STS.U16 [R15+UR6+0x1e000], R8 ;  /* 0x01e000080f007988 */ /* 0x0003e80008000406 */
[----:B------:R3:W-:Y:S04]  /*10890*/  STS.U16 [R15+UR6+0x1c200], R7 ;  /* 0x01c200070f007988 */ /* 0x0007e80008000406 */
[----:B0-----:R-:W5:Y:S04]  /*108a0*/  LDL.LU R9, [R1+0x49c] ;  /* 0x00049c0001097983 */ /* 0x001f680000300800 */
[----:B-1----:R-:W5:Y:S04]  /*108b0*/  LDL.LU R8, [R1+0x444] ;  /* 0x0004440001087983 */ /* 0x002f680000300800 */
[----:B------:R0:W-:Y:S04]  /*108c0*/  STS.U16 [R15+UR6+0x1c000], R6 ;  /* 0x01c000060f007988 */ /* 0x0001e80008000406 */
[----:B---3--:R-:W3:Y:S04]  /*108d0*/  LDL.LU R7, [R1+0x43c] ;  /* 0x00043c0001077983 */ /* 0x008ee80000300800 */
[----:B------:R1:W-:Y:S04]  /*108e0*/  STS.U16 [R15+UR6+0x1a200], R5 ;  /* 0x01a200050f007988 */ /* 0x0003e80008000406 */
[----:B0-----:R-:W3:Y:S04]  /*108f0*/  LDL.LU R6, [R1+0x404] ;  /* 0x0004040001067983 */ /* 0x001ee80000300800 */
[----:B------:R0:W-:Y:S04]  /*10900*/  STS.U16 [R15+UR6+0x1a000], R4 ;  /* 0x01a000040f007988 */ /* 0x0001e80008000406 */
[----:B-1----:R-:W3:Y:S04]  /*10910*/  LDL.LU R5, [R1+0x3fc] ;  /* 0x0003fc0001057983 */ /* 0x002ee80000300800 */
[----:B------:R1:W-:Y:S04]  /*10920*/  STS.U16 [R15+UR6+0x18000], R16 ;  /* 0x018000100f007988 */ /* 0x0003e80008000406 */
[----:B0-----:R-:W3:Y:S04]  /*10930*/  LDL.LU R4, [R1+0x3c4] ;  /* 0x0003c40001047983 */ /* 0x001ee80000300800 */
[----:B------:R-:W-:Y:S04]  /*10940*/  STS.U16 [R15+UR6+0x4000], R0 ;  /* 0x004000000f007988 */ /* 0x000fe80008000406 */
[----:B-1----:R-:W3:Y:S04]  /*10950*/  LDL.LU R16, [R1+0x2ec] ;  /* 0x0002ec0001107983 */ /* 0x002ee80000300800 */
[----:B------:R-:W-:Y:S04]  /*10960*/  STS.U16 [R15+UR6+0x4200], R14 ;  /* 0x0042000e0f007988 */ /* 0x000fe80008000406 */
[----:B------:R0:W-:Y:S04]  /*10970*/  STS.U16 [R15+UR6+0x18200], R3 ;  /* 0x018200030f007988 */ /* 0x0001e80008000406 */
[----:B------:R-:W-:Y:S04]  /*10980*/  STS.U16 [R15+UR6+0x6200], R2 ;  /* 0x006200020f007988 */ /* 0x000fe80008000406 */
[----:B------:R-:W-:Y:S01]  /*10990*/  STS.U16 [R15+UR6+0x8000], R28 ;  /* 0x0080001c0f007988 */ /* 0x000fe20008000406 */
[----:B0-----:R-:W-:-:S03]  /*109a0*/  LOP3.LUT R3, R15, 0x10, RZ, 0x3c, !PT ;  /* 0x000000100f037812 */ /* 0x001fc600078e3cff */
        /* <DEDUP_REMOVED lines=11> */
[----:B0-----:R-:W2:Y:S04]  /*10a60*/  LDL.LU R18, [R1+0x2b4] ;  /* 0x0002b40001127983 */ /* 0x001ea80000300800 */
[----:B------:R-:W3:Y:S04]  /*10a70*/  LDL.LU R0, [R1+0x29c] ;  /* 0x00029c0001007983 */ /* 0x000ee80000300800 */
[----:B------:R-:W2:Y:S04]  /*10a80*/  LDL.LU R14, [R1+0x254] ;  /* 0x00025400010e7983 */ /* 0x000ea80000300800 */
[----:B------:R-:W2:Y:S04]  /*10a90*/  LDL.LU R2, [R1+0x228] ;  /* 0x0002280001027983 */ /* 0x000ea80000300800 */
[----:B------:R-:W2:Y:S04]  /*10aa0*/  LDL.LU R28, [R1+0x1f8] ;  /* 0x0001f800011c7983 */ /* 0x000ea80000300800 */
[----:B------:R-:W2:Y:S04]  /*10ab0*/  LDL.LU R26, [R1+0x1f4] ;  /* 0x0001f400011a7983 */ /* 0x000ea80000300800 */
[----:B------:R-:W2:Y:S04]  /*10ac0*/  LDL.LU R24, [R1+0x198] ;  /* 0x0001980001187983 */ /* 0x000ea80000300800 */
[----:B----4-:R0:W-:Y:S04]  /*10ad0*/  STS.U16 [R3+UR6+0x400], R27 ;  /* 0x0004001b03007988 */ /* 0x0101e80008000406 */
[----:B------:R-:W4:Y:S04]  /*10ae0*/  LDL.LU R22, [R1+0x194] ;  /* 0x0001940001167983 */ /* 0x000f280000300800 */
[----:B0-----:R-:W3:Y:S04]  /*10af0*/  LDL.LU R27, [R1+0x18c] ;  /* 0x00018c00011b7983 */ /* 0x001ee80000300800 */
[----:B------:R0:W-:Y:S04]  /*10b00*/  STS.U16 [R3+UR6+0x600], R29 ;  /* 0x0006001d03007988 */ /* 0x0001e80008000406 */
[----:B0-----:R-:W2:Y:S04]  /*10b10*/  LDL.LU R29, [R1+0x174] ;  /* 0x00017400011d7983 */ /* 0x001ea80000300800 */
[----:B------:R-:W4:Y:S04]  /*10b20*/  LDL.LU R20, [R1+0x148] ;  /* 0x0001480001147983 */ /* 0x000f280000300800 */
[----:B------:R-:W4:Y:S04]  /*10b30*/  LDL.LU R19, [R1+0x134] ;  /* 0x0001340001137983 */ /* 0x000f280000300800 */
[----:B------:R-:W4:Y:S04]  /*10b40*/  LDL.LU R17, [R1+0x78] ;  /* 0x0000780001117983 */ /* 0x000f280000300800 */
[----:B------:R-:W4:Y:S04]  /*10b50*/  LDL.LU R13, [R1+0x74] ;  /* 0x00007400010d7983 */ /* 0x000f280000300800 */
[----:B------:R-:W4:Y:S04]  /*10b60*/  LDL.LU R12, [R1+0x60] ;  /* 0x00006000010c7983 */ /* 0x000f280000300800 */
[----:B------:R-:W4:Y:S04]  /*10b70*/  LDL.LU R21, [R1+0x5c] ;  /* 0x00005c0001157983 */ /* 0x000f280000300800 */
[----:B------:R0:W-:Y:S04]  /*10b80*/  STS.U16 [R3+UR6+0x2400], R10 ;  /* 0x0024000a03007988 */ /* 0x0001e80008000406 */
[----:B------:R-:W4:Y:S04]  /*10b90*/  LDL.LU R11, [R1+0x58] ;  /* 0x00005800010b7983 */ /* 0x000f280000300800 */
[----:B------:R1:W-:Y:S04]  /*10ba0*/  STS.U16 [R3+UR6+0x2600], R23 ;  /* 0x0026001703007988 */ /* 0x0003e80008000406 */
[----:B0-----:R-:W4:Y:S04]  /*10bb0*/  LDL.LU R10, [R1+0x50] ;  /* 0x00005000010a7983 */ /* 0x001f280000300800 */
[----:B-----5:R0:W-:Y:S04]  /*10bc0*/  STS.U16 [R3+UR6+0x4400], R25 ;  /* 0x0044001903007988 */ /* 0x0201e80008000406 */
[----:B-1----:R-:W5:Y:S04]  /*10bd0*/  LDL.LU R23, [R1+0x44] ;  /* 0x0000440001177983 */ /* 0x002f680000300800 */
[----:B0-----:R-:W5:Y:S04]  /*10be0*/  LDL.LU R25, [R1+0x3c] ;  /* 0x00003c0001197983 */ /* 0x001f680000300800 */
[----:B---3--:R0:W-:Y:S04]  /*10bf0*/  STS.U16 [R3+UR6+0x14400], R27 ;  /* 0x0144001b03007988 */ /* 0x0081e80008000406 */
[----:B0-----:R-:W3:Y:S04]  /*10c00*/  LDL.LU R27, [R1+0x114] ;  /* 0x00011400011b7983 */ /* 0x001ee80000300800 */
[----:B--2---:R0:W-:Y:S04]  /*10c10*/  STS.U16 [R3+UR6+0x14600], R29 ;  /* 0x0146001d03007988 */ /* 0x0041e80008000406 */
[----:B0-----:R-:W2:Y:S04]  /*10c20*/  LDL.LU R29, [R1+0xe0] ;  /* 0x0000e000011d7983 */ /* 0x001ea80000300800 */
[----:B------:R0:W-:Y:S02]  /*10c30*/  STS.U16 [R3+UR6+0xc600], R0 ;  /* 0x00c6000003007988 */ /* 0x0001e40008000406 */
[----:B0-----:R-:W0:Y:S02]  /*10c40*/  S2R R0, SR_TID.X ;  /* 0x0000000000007919 */ /* 0x001e240000002100 */
[----:B------:R0:W-:Y:S04]  /*10c50*/  STS.U16 [R3+UR6+0xa400], R4 ;  /* 0x00a4000403007988 */ /* 0x0001e80008000406 */
[----:B------:R-:W-:Y:S04]  /*10c60*/  STS.U16 [R3+UR6+0x4600], R9 ;  /* 0x0046000903007988 */ /* 0x000fe80008000406 */
[----:B------:R-:W-:Y:S04]  /*10c70*/  STS.U16 [R3+UR6+0x6400], R8 ;  /* 0x0064000803007988 */ /* 0x000fe80008000406 */
[----:B------:R-:W-:Y:S04]  /*10c80*/  STS.U16 [R3+UR6+0x6600], R7 ;  /* 0x0066000703007988 */ /* 0x000fe80008000406 */
[----:B------:R-:W-:Y:S04]  /*10c90*/  STS.U16 [R3+UR6+0x8400], R6 ;  /* 0x0084000603007988 */ /* 0x000fe80008000406 */
[----:B------:R1:W-:Y:S04]  /*10ca0*/  STS.U16 [R3+UR6+0x8600], R5 ;  /* 0x0086000503007988 */ /* 0x0003e80008000406 */
[----:B------:R-:W-:Y:S01]  /*10cb0*/  STS.U16 [R3+UR6+0xa600], R16 ;  /* 0x00a6001003007988 */ /* 0x000fe20008000406 */
[----:B0-----:R-:W-:-:S03]  /*10cc0*/  IMAD.SHL.U32 R4, R0, 0x8, RZ ;  /* 0x0000000800047824 */ /* 0x001fc600078e00ff */
[----:B------:R-:W-:Y:S01]  /*10cd0*/  STS.U16 [R3+UR6+0xc400], R18 ;  /* 0x00c4001203007988 */ /* 0x000fe20008000406 */
[----:B-1----:R-:W-:-:S03]  /*10ce0*/  LOP3.LUT R5, R0, 0x7, RZ, 0xc0, !PT ;  /* 0x0000000700057812 */ /* 0x002fc600078ec0ff */
[----:B------:R-:W-:Y:S01]  /*10cf0*/  STS.U16 [R3+UR6+0xe400], R14 ;  /* 0x00e4000e03007988 */ /* 0x000fe20008000406 */
[----:B------:R-:W-:-:S03]  /*10d00*/  LOP3.LUT R7, R0, 0xe0, RZ, 0xc0, !PT ;  /* 0x000000e000077812 */ /* 0x000fc600078ec0ff */
[----:B------:R-:W-:Y:S04]  /*10d10*/  STS.U16 [R3+UR6+0xe600], R2 ;  /* 0x00e6000203007988 */ /* 0x000fe80008000406 */
[----:B------:R-:W-:Y:S04]  /*10d20*/  STS.U16 [R3+UR6+0x10400], R28 ;  /* 0x0104001c03007988 */ /* 0x000fe80008000406 */
[----:B------:R-:W-:Y:S04]  /*10d30*/  STS.U16 [R3+UR6+0x10600], R26 ;  /* 0x0106001a03007988 */ /* 0x000fe80008000406 */
        /* <DEDUP_REMOVED lines=10> */
[----:B-----5:R0:W-:Y:S04]  /*10de0*/  STS.U16 [R3+UR6+0x1e400], R23 ;  /* 0x01e4001703007988 */ /* 0x0201e80008000406 */
[----:B------:R1:W-:Y:S01]  /*10df0*/  STS.U16 [R3+UR6+0x1e600], R25 ;  /* 0x01e6001903007988 */ /* 0x0003e20008000406 */
[----:B------:R-:W-:-:S03]  /*10e00*/  IMAD.SHL.U32 R6, R5, 0x10, RZ ;  /* 0x0000001005067824 */ /* 0x000fc600078e00ff */
[----:B0-----:R-:W4:Y:S01]  /*10e10*/  LDL.LU R23, [R1+0xd8] ;  /* 0x0000d80001177983 */ /* 0x001f220000300800 */
[----:B-1----:R-:W-:-:S03]  /*10e20*/  LOP3.LUT R3, R4, 0x30, RZ, 0xc0, !PT ;  /* 0x0000003004037812 */ /* 0x002fc600078ec0ff */
[----:B------:R-:W5:Y:S01]  /*10e30*/  LDL.LU R25, [R1+0x490] ;  /* 0x0004900001197983 */ /* 0x000f620000300800 */
[C---:B------:R-:W-:Y:S02]  /*10e40*/  SHF.L.U32 R4, R0.reuse, 0x1, RZ ;  /* 0x0000000100047819 */ /* 0x040fe400000006ff */
[C---:B------:R-:W-:Y:S01]  /*10e50*/  LEA R3, R5.reuse, R3, 0x6 ;  /* 0x0000000305037211 */ /* 0x040fe200078e30ff */
[----:B------:R-:W-:Y:S01]  /*10e60*/  IMAD R5, R5, 0x4, R7 ;  /* 0x0000000405057824 */ /* 0x000fe200078e0207 */
[----:B------:R-:W-:Y:S02]  /*10e70*/  LOP3.LUT R7, R0, 0x10, RZ, 0xc0, !PT ;  /* 0x0000001000077812 */ /* 0x000fe400078ec0ff */
[--C-:B------:R-:W-:Y:S02]  /*10e80*/  LOP3.LUT R3, R3, 0x10, R4.reuse, 0x78, !PT ;  /* 0x0000001003037812 */ /* 0x100fe400078e7804 */
[----:B------:R-:W-:Y:S02]  /*10e90*/  LOP3.LUT R6, R6, 0x30, R4, 0x78, !PT ;  /* 0x0000003006067812 */ /* 0x000fe400078e7804 */
[----:B------:R-:W-:Y:S01]  /*10ea0*/  LOP3.LUT R4, R15, 0x20, RZ, 0x3c, !PT ;  /* 0x000000200f047812 */ /* 0x000fe200078e3cff */
[----:B------:R-:W-:Y:S01]  /*10eb0*/  IMAD R3, R7, 0x20, R3 ;  /* 0x0000002007037824 */ /* 0x000fe200078e0203 */
[----:B------:R-:W-:-:S04]  /*10ec0*/  LEA R2, R5, R6, 0x8 ;  /* 0x0000000605027211 */ /* 0x000fc800078e40ff */
[----:B------:R0:W-:Y:S04]  /*10ed0*/  STL [R1+0x25bc], R3 ;  /* 0x0025bc0301007387 */ /* 0x0001e80000100800 */
[----:B0-----:R-:W5:Y:S04]  /*10ee0*/  LDL.LU R3, [R1+0xd4] ;  /* 0x0000d40001037983 */ /* 0x001f680000300800 */
[----:B---3--:R0:W-:Y:S04]  /*10ef0*/  STS.U16 [R4+UR6+0x800], R27 ;  /* 0x0008001b04007988 */ /* 0x0081e80008000406 */
[----:B0-----:R-:W3:Y:S04]  /*10f00*/  LDL.LU R27, [R1+0x488] ;  /* 0x00048800011b7983 */ /* 0x001ee80000300800 */
[----:B------:R-:W3:Y:S04]  /*10f10*/  LDL.LU R7, [R1+0x450] ;  /* 0x0004500001077983 */ /* 0x000ee80000300800 */
        /* <DEDUP_REMOVED lines=18> */
[----:B--2---:R0:W-:Y:S04]  /*11040*/  STS.U16 [R4+UR6+0xa00], R29 ;  /* 0x000a001d04007988 */ /* 0x0041e80008000406 */
[----:B------:R-:W2:Y:S04]  /*11050*/  LDL.LU R11, [R1+0xa8] ;  /* 0x0000a800010b7983 */ /* 0x000ea80000300800 */
[----:B0-----:R-:W2:Y:S04]  /*11060*/  LDL.LU R29, [R1+0x54] ;  /* 0x00005400011d7983 */ /* 0x001ea80000300800 */
[----:B------:R-:W2:Y:S04]  /*11070*/  LDL.LU R10, [R1+0x4c] ;  /* 0x00004c00010a7983 */ /* 0x000ea80000300800 */
[----:B------:R-:W-:Y:S04]  /*11080*/  STL [R1+0x90], R2 ;  /* 0x0000900201007387 */ /* 0x000fe80000100800 */
[----:B------:R-:W-:Y:S04]  /*11090*/  STL [R1+0x25c0], R2 ;  /* 0x0025c00201007387 */ /* 0x000fe80000100800 */
[----:B----4-:R0:W-:Y:S04]  /*110a0*/  STS.U16 [R4+UR6+0x2800], R23 ;  /* 0x0028001704007988 */ /* 0x0101e80008000406 */
[----:B-----5:R1:W-:Y:S04]  /*110b0*/  STS.U16 [R4+UR6+0x4800], R25 ;  /* 0x0048001904007988 */ /* 0x0203e80008000406 */
[----:B0-----:R-:W4:Y:S04]  /*110c0*/  LDL.LU R23, [R1+0x38] ;  /* 0x0000380001177983 */ /* 0x001f280000300800 */
[----:B-1----:R-:W5:Y:S04]  /*110d0*/  LDL.LU R25, [R1+0x34] ;  /* 0x0000340001197983 */ /* 0x002f680000300800 */
[----:B---3--:R0:W-:Y:S04]  /*110e0*/  STS.U16 [R4+UR6+0x4a00], R27 ;  /* 0x004a001b04007988 */ /* 0x0081e80008000406 */
[----:B0-----:R-:W3:Y:S04]  /*110f0*/  LDL.LU R27, [R1+0x30] ;  /* 0x00003000011b7983 */ /* 0x001ee80000300800 */
[----:B------:R0:W-:Y:S02]  /*11100*/  STS.U16 [R4+UR6+0x6a00], R5 ;  /* 0x006a000504007988 */ /* 0x0001e40008000406 */
[----:B0-----:R-:W-:-:S02]  /*11110*/  LOP3.LUT R5, R15, 0x30, RZ, 0x3c, !PT ;  /* 0x000000300f057812 */ /* 0x001fc400078e3cff */
[----:B--2---:R0:W-:Y:S04]  /*11120*/  STS.U16 [R4+UR6+0x1a800], R29 ;  /* 0x01a8001d04007988 */ /* 0x0041e80008000406 */
[----:B0-----:R-:W2:Y:S04]  /*11130*/  LDL.LU R29, [R1+0x2c] ;  /* 0x00002c00011d7983 */ /* 0x001ea80000300800 */
[----:B------:R0:W-:Y:S04]  /*11140*/  STL [R1+0x25e8], R15 ;  /* 0x0025e80f01007387 */ /* 0x0001e80000100800 */
[----:B0-----:R-:W2:Y:S04]  /*11150*/  LDL.LU R15, [R1+0x108] ;  /* 0x00010800010f7983 */ /* 0x001ea80000300800 */
[----:B------:R-:W-:Y:S04]  /*11160*/  STS.U16 [R4+UR6+0x2a00], R3 ;  /* 0x002a000304007988 */ /* 0x000fe80008000406 */
[----:B------:R-:W-:Y:S04]  /*11170*/  STS.U16 [R4+UR6+0x6800], R7 ;  /* 0x0068000704007988 */ /* 0x000fe80008000406 */
[----:B------:R-:W-:Y:S04]  /*11180*/  STS.U16 [R4+UR6+0x8800], R6 ;  /* 0x0088000604007988 */ /* 0x000fe80008000406 */
[----:B----4-:R0:W-:Y:S04]  /*11190*/  STS.U16 [R4+UR6+0x1c800], R23 ;  /* 0x01c8001704007988 */ /* 0x0101e80008000406 */
[----:B-----5:R1:W-:Y:S04]  /*111a0*/  STS.U16 [R4+UR6+0x1ca00], R25 ;  /* 0x01ca001904007988 */ /* 0x0203e80008000406 */
[----:B0-----:R-:W4:Y:S04]  /*111b0*/  LDL.LU R23, [R1+0x100] ;  /* 0x0001000001177983 */ /* 0x001f280000300800 */
[----:B-1----:R-:W5:Y:S04]  /*111c0*/  LDL.LU R25, [R1+0xc4] ;  /* 0x0000c40001197983 */ /* 0x002f680000300800 */
[----:B------:R-:W5:Y:S04]  /*111d0*/  LDL.LU R2, [R1+0x484] ;  /* 0x0004840001027983 */ /* 0x000f680000300800 */
[----:B------:R-:W5:Y:S04]  /*111e0*/  LDL.LU R3, [R1+0x47c] ;  /* 0x00047c0001037983 */ /* 0x000f680000300800 */
[----:B------:R-:W5:Y:S04]  /*111f0*/  LDL.LU R7, [R1+0x440] ;  /* 0x0004400001077983 */ /* 0x000f680000300800 */
[----:B------:R0:W-:Y:S04]  /*11200*/  STS.U16 [R4+UR6+0x8a00], R9 ;  /* 0x008a000904007988 */ /* 0x0001e80008000406 */
[----:B------:R-:W5:Y:S04]  /*11210*/  LDL.LU R6, [R1+0x438] ;  /* 0x0004380001067983 */ /* 0x000f680000300800 */
[----:B------:R1:W-:Y:S04]  /*11220*/  STS.U16 [R4+UR6+0xa800], R8 ;  /* 0x00a8000804007988 */ /* 0x0003e80008000406 */
[----:B0-----:R-:W5:Y:S04]  /*11230*/  LDL.LU R9, [R1+0x400] ;  /* 0x0004000001097983 */ /* 0x001f680000300800 */
[----:B------:R0:W-:Y:S04]  /*11240*/  STS.U16 [R4+UR6+0xaa00], R16 ;  /* 0x00aa001004007988 */ /* 0x0001e80008000406 */
[----:B-1----:R-:W5:Y:S04]  /*11250*/  LDL.LU R8, [R1+0x3f8] ;  /* 0x0003f80001087983 */ /* 0x002f680000300800 */
        /* <DEDUP_REMOVED lines=26> */
[----:B------:R-:W-:Y:S04]  /*11400*/  STS.U16 [R4+UR6+0x18a00], R11 ;  /* 0x018a000b04007988 */ /* 0x000fe80008000406 */
[----:B-1----:R-:W5:Y:S04]  /*11410*/  LDL.LU R21, [R1+0x144] ;  /* 0x0001440001157983 */ /* 0x002f680000300800 */
[----:B------:R-:W-:Y:S04]  /*11420*/  STS.U16 [R4+UR6+0x1aa00], R10 ;  /* 0x01aa000a04007988 */ /* 0x000fe80008000406 */
[----:B---3--:R0:W-:Y:S04]  /*11430*/  STS.U16 [R4+UR6+0x1e800], R27 ;  /* 0x01e8001b04007988 */ /* 0x0081e80008000406 */
[----:B0-----:R-:W3:Y:S04]  /*11440*/  LDL.LU R27, [R1+0xa4] ;  /* 0x0000a400011b7983 */ /* 0x001ee80000300800 */
[----:B--2---:R0:W-:Y:S04]  /*11450*/  STS.U16 [R4+UR6+0x1ea00], R29 ;  /* 0x01ea001d04007988 */ /* 0x0041e80008000406 */
[----:B0-----:R-:W2:Y:S04]  /*11460*/  LDL.LU R4, [R1+0xc0] ;  /* 0x0000c00001047983 */ /* 0x001ea80000300800 */
[----:B------:R-:W2:Y:S04]  /*11470*/  LDL.LU R11, [R1+0xa0] ;  /* 0x0000a000010b7983 */ /* 0x000ea80000300800 */
[----:B------:R-:W2:Y:S04]  /*11480*/  LDL.LU R10, [R1+0x48] ;  /* 0x00004800010a7983 */ /* 0x000ea80000300800 */
[----:B------:R-:W2:Y:S04]  /*11490*/  LDL.LU R29, [R1+0x40] ;  /* 0x00004000011d7983 */ /* 0x000ea80000300800 */
[----:B------:R0:W-:Y:S04]  /*114a0*/  STS.U16 [R5+UR6+0xc00], R15 ;  /* 0x000c000f05007988 */ /* 0x0001e80008000406 */
[----:B0-----:R-:W2:Y:S04]  /*114b0*/  LDL.LU R15, [R1+0x25e8] ;  /* 0x0025e800010f7983 */ /* 0x001ea80000300800 */
[----:B----4-:R0:W-:Y:S04]  /*114c0*/  STS.U16 [R5+UR6+0xe00], R23 ;  /* 0x000e001705007988 */ /* 0x0101e80008000406 */
[----:B-----5:R1:W-:Y:S04]  /*114d0*/  STS.U16 [R5+UR6+0x2c00], R25 ;  /* 0x002c001905007988 */ /* 0x0203e80008000406 */
[----:B0-----:R-:W4:Y:S04]  /*114e0*/  LDL.LU R23, [R1+0x20] ;  /* 0x0000200001177983 */ /* 0x001f280000300800 */
[----:B-1----:R-:W5:Y:S04]  /*114f0*/  LDL.LU R25, [R1+0x1c] ;  /* 0x00001c0001197983 */ /* 0x002f680000300800 */
[----:B---3--:R0:W-:Y:S04]  /*11500*/  STS.U16 [R5+UR6+0x18c00], R27 ;  /* 0x018c001b05007988 */ /* 0x0081e80008000406 */
[----:B0-----:R-:W3:Y:S04]  /*11510*/  LDL.LU R27, [R1+0x18] ;  /* 0x00001800011b7983 */ /* 0x001ee80000300800 */
[----:B--2---:R0:W-:Y:S04]  /*11520*/  STS.U16 [R5+UR6+0x2e00], R4 ;  /* 0x002e000405007988 */ /* 0x0041e80008000406 */
[----:B------:R1:W-:Y:S04]  /*11530*/  STS.U16 [R5+UR6+0x1ae00], R29 ;  /* 0x01ae001d05007988 */ /* 0x0003e80008000406 */
[----:B------:R2:W-:Y:S01]  /*11540*/  STL [R1+0x25e0], R15 ;  /* 0x0025e00f01007387 */ /* 0x0005e20000100800 */
[----:B0-----:R-:W-:-:S03]  /*11550*/  LOP3.LUT R4, R15, 0x40, RZ, 0x3c, !PT ;  /* 0x000000400f047812 */ /* 0x001fc600078e3cff */
[----:B-1----:R-:W3:Y:S04]  /*11560*/  LDL.LU R29, [R1+0x14] ;  /* 0x00001400011d7983 */ /* 0x002ee80000300800 */
[----:B--2---:R-:W2:Y:S04]  /*11570*/  LDL.LU R15, [R1+0xfc] ;  /* 0x0000fc00010f7983 */ /* 0x004ea80000300800 */
[----:B----4-:R-:W-:Y:S04]  /*11580*/  STS.U16 [R5+UR6+0x1cc00], R23 ;  /* 0x01cc001705007988 */ /* 0x010fe80008000406 */
[----:B------:R-:W-:Y:S04]  /*11590*/  STS.U16 [R5+UR6+0x4c00], R2 ;  /* 0x004c000205007988 */ /* 0x000fe80008000406 */
[----:B-----5:R-:W-:Y:S04]  /*115a0*/  STS.U16 [R5+UR6+0x1ce00], R25 ;  /* 0x01ce001905007988 */ /* 0x020fe80008000406 */
[----:B------:R-:W-:Y:S04]  /*115b0*/  STS.U16 [R5+UR6+0x4e00], R3 ;  /* 0x004e000305007988 */ /* 0x000fe80008000406 */
[----:B------:R-:W-:Y:S04]  /*115c0*/  STS.U16 [R5+UR6+0x6c00], R7 ;  /* 0x006c000705007988 */ /* 0x000fe80008000406 */
[----:B--2---:R0:W-:Y:S04]  /*115d0*/  STL [R1+0x25e4], R15 ;  /* 0x0025e40f01007387 */ /* 0x0041e80000100800 */
[----:B0-----:R-:W2:Y:S04]  /*115e0*/  LDL.LU R15, [R1+0x104] ;  /* 0x00010400010f7983 */ /* 0x001ea80000300800 */
[----:B------:R-:W4:Y:S04]  /*115f0*/  LDL.LU R23, [R1+0xc8] ;  /* 0x0000c80001177983 */ /* 0x000f280000300800 */
        /* <DEDUP_REMOVED lines=41> */
[----:B---3--:R1:W-:Y:S04]  /*11890*/  STS.U16 [R5+UR6+0x1ec00], R27 ;  /* 0x01ec001b05007988 */ /* 0x0083e80008000406 */
[----:B0-----:R-:W3:Y:S04]  /*118a0*/  LDL.LU R10, [R1+0x28] ;  /* 0x00002800010a7983 */ /* 0x001ee80000300800 */
[----:B------:R0:W-:Y:S04]  /*118b0*/  STS.U16 [R5+UR6+0x1ee00], R29 ;  /* 0x01ee001d05007988 */ /* 0x0001e80008000406 */
[----:B-1----:R-:W3:Y:S04]  /*118c0*/  LDL.LU R27, [R1+0x24] ;  /* 0x00002400011b7983 */ /* 0x002ee80000300800 */
[----:B0-----:R-:W3:Y:S04]  /*118d0*/  LDL.LU R5, [R1+0x474] ;  /* 0x0004740001057983 */ /* 0x001ee80000300800 */
[----:B------:R-:W3:Y:S04]  /*118e0*/  LDL.LU R29, [R1+0xc] ;  /* 0x00000c00011d7983 */ /* 0x000ee80000300800 */
[----:B--2---:R0:W-:Y:S04]  /*118f0*/  STS.U16 [R4+UR6+0x1000], R15 ;  /* 0x0010000f04007988 */ /* 0x0041e80008000406 */
[----:B0-----:R-:W2:Y:S04]  /*11900*/  LDL.LU R15, [R1+0x25e4] ;  /* 0x0025e400010f7983 */ /* 0x001ea80000300800 */
[----:B----4-:R-:W-:Y:S04]  /*11910*/  STS.U16 [R4+UR6+0x3000], R23 ;  /* 0x0030001704007988 */ /* 0x010fe80008000406 */
[----:B-----5:R-:W-:Y:S04]  /*11920*/  STS.U16 [R4+UR6+0x3200], R25 ;  /* 0x0032001904007988 */ /* 0x020fe80008000406 */
[----:B------:R-:W-:Y:S04]  /*11930*/  STS.U16 [R4+UR6+0xd200], R0 ;  /* 0x00d2000004007988 */ /* 0x000fe80008000406 */
[----:B------:R-:W-:Y:S04]  /*11940*/  STS.U16 [R4+UR6+0x15200], R21 ;  /* 0x0152001504007988 */ /* 0x000fe80008000406 */
[----:B------:R-:W-:Y:S04]  /*11950*/  STS.U16 [R4+UR6+0x19200], R11 ;  /* 0x0192000b04007988 */ /* 0x000fe80008000406 */
[----:B---3--:R-:W-:Y:S04]  /*11960*/  STS.U16 [R4+UR6+0x1b000], R10 ;  /* 0x01b0000a04007988 */ /* 0x008fe80008000406 */
[----:B------:R-:W-:Y:S04]  /*11970*/  STS.U16 [R4+UR6+0x1b200], R27 ;  /* 0x01b2001b04007988 */ /* 0x000fe80008000406 */
[----:B------:R-:W-:Y:S04]  /*11980*/  STS.U16 [R4+UR6+0x1d000], R29 ;  /* 0x01d0001d04007988 */ /* 0x000fe80008000406 */
[----:B--2---:R0:W-:Y:S04]  /*11990*/  STS.U16 [R4+UR6+0x1200], R15 ;  /* 0x0012000f04007988 */ /* 0x0041e80008000406 */
[----:B0-----:R-:W2:Y:S04]  /*119a0*/  LDL.LU R15, [R1+0x25e0] ;  /* 0x0025e000010f7983 */ /* 0x001ea80000300800 */
[----:B------:R-:W3:Y:S04]  /*119b0*/  LDL.LU R23, [R1+0x25dc] ;  /* 0x0025dc0001177983 */ /* 0x000ee80000300800 */
[----:B------:R-:W4:Y:S04]  /*119c0*/  LDL.LU R25, [R1+0x25d8] ;  /* 0x0025d80001197983 */ /* 0x000f280000300800 */
[----:B------:R-:W5:Y:S04]  /*119d0*/  LDL.LU R21, [R1+0x8] ;  /* 0x0000080001157983 */ /* 0x000f680000300800 */
[----:B------:R-:W3:Y:S04]  /*119e0*/  LDL.LU R0, [R1+0xf8] ;  /* 0x0000f80001007983 */ /* 0x000ee80000300800 */
[----:B------:R-:W3:Y:S04]  /*119f0*/  LDL.LU R11, [R1+0xf0] ;  /* 0x0000f000010b7983 */ /* 0x000ee80000300800 */
[----:B------:R-:W3:Y:S04]  /*11a00*/  LDL.LU R10, [R1+0xbc] ;  /* 0x0000bc00010a7983 */ /* 0x000ee80000300800 */
[----:B------:R-:W3:Y:S04]  /*11a10*/  LDL.LU R27, [R1+0xb0] ;  /* 0x0000b000011b7983 */ /* 0x000ee80000300800 */
[----:B------:R-:W3:Y:S04]  /*11a20*/  LDL.LU R29, [R1+0x46c] ;  /* 0x00046c00011d7983 */ /* 0x000ee80000300800 */
[----:B------:R2:W-:Y:S04]  /*11a30*/  STS.U16 [R4+UR6+0x5000], R5 ;  /* 0x0050000504007988 */ /* 0x0005e80008000406 */
        /* <DEDUP_REMOVED lines=17> */
[----:B------:R5:W-:Y:S01]  /*11b50*/  STS.U16 [R4+UR6+0x19000], R12 ;  /* 0x0190000c04007988 */ /* 0x000be20008000406 */
[----:B--2---:R-:W-:-:S03]  /*11b60*/  LOP3.LUT R5, R15, 0x50, RZ, 0x3c, !PT ;  /* 0x000000500f057812 */ /* 0x004fc600078e3cff */
[----:B------:R-:W2:Y:S04]  /*11b70*/  LDL.LU R15, [R1+0x3ec] ;  /* 0x0003ec00010f7983 */ /* 0x000ea80000300800 */
[----:B0-----:R-:W2:Y:S04]  /*11b80*/  LDL.LU R2, [R1+0x3e8] ;  /* 0x0003e80001027983 */ /* 0x001ea80000300800 */
[----:B-1----:R-:W2:Y:S04]  /*11b90*/  LDL.LU R3, [R1+0x2dc] ;  /* 0x0002dc0001037983 */ /* 0x002ea80000300800 */
        /* <DEDUP_REMOVED lines=15> */
[----:B-----5:R0:W-:Y:S04]  /*11c90*/  STS.U16 [R4+UR6+0x1d200], R21 ;  /* 0x01d2001504007988 */ /* 0x0201e80008000406 */
[----:B------:R-:W5:Y:S04]  /*11ca0*/  LDL.LU R12, [R1+0x10] ;  /* 0x00001000010c7983 */ /* 0x000f680000300800 */
[----:B----4-:R1:W-:Y:S04]  /*11cb0*/  STS.U16 [R4+UR6+0x1f000], R25 ;  /* 0x01f0001904007988 */ /* 0x0103e80008000406 */
[----:B0-----:R-:W4:Y:S04]  /*11cc0*/  LDL.LU R21, [R1+0x4] ;  /* 0x0000040001157983 */ /* 0x001f280000300800 */
[----:B---3--:R0:W-:Y:S04]  /*11cd0*/  STS.U16 [R4+UR6+0x1f200], R23 ;  /* 0x01f2001704007988 */ /* 0x0081e80008000406 */
[----:B-1----:R-:W3:Y:S04]  /*11ce0*/  LDL.LU R25, [R1+0x428] ;  /* 0x0004280001197983 */ /* 0x002ee80000300800 */
[----:B------:R1:W-:Y:S04]  /*11cf0*/  STS.U16 [R5+UR6+0x1400], R0 ;  /* 0x0014000005007988 */ /* 0x0003e80008000406 */
[----:B0-----:R-:W3:Y:S04]  /*11d00*/  LDL.LU R23, [R1+0x468] ;  /* 0x0004680001177983 */ /* 0x001ee80000300800 */
[----:B------:R-:W3:Y:S04]  /*11d10*/  LDL.LU R4, [R1+0x42c] ;  /* 0x00042c0001047983 */ /* 0x000ee80000300800 */
[----:B-1----:R-:W3:Y:S04]  /*11d20*/  LDL.LU R0, [R1+0x25d4] ;  /* 0x0025d40001007983 */ /* 0x002ee80000300800 */
[----:B------:R0:W-:Y:S04]  /*11d30*/  STS.U16 [R5+UR6+0x1600], R11 ;  /* 0x0016000b05007988 */ /* 0x0001e80008000406 */
[----:B------:R1:W-:Y:S04]  /*11d40*/  STS.U16 [R5+UR6+0x3400], R10 ;  /* 0x0034000a05007988 */ /* 0x0003e80008000406 */
[----:B------:R1:W-:Y:S04]  /*11d50*/  STS.U16 [R5+UR6+0x3600], R27 ;  /* 0x0036001b05007988 */ /* 0x0003e80008000406 */
[----:B0-----:R-:W3:Y:S04]  /*11d60*/  LDL.LU R11, [R1+0x25d0] ;  /* 0x0025d000010b7983 */ /* 0x001ee80000300800 */
[----:B-1----:R-:W3:Y:S04]  /*11d70*/  LDL.LU R10, [R1+0x25cc] ;  /* 0x0025cc00010a7983 */ /* 0x002ee80000300800 */
[----:B------:R-:W3:Y:S04]  /*11d80*/  LDL.LU R27, [R1+0x25c8] ;  /* 0x0025c800011b7983 */ /* 0x000ee80000300800 */
[----:B------:R0:W-:Y:S04]  /*11d90*/  STS.U16 [R5+UR6+0x5400], R29 ;  /* 0x0054001d05007988 */ /* 0x0001e80008000406 */
[----:B0-----:R-:W3:Y:S04]  /*11da0*/  LDL.LU R29, [R1+0x25c4] ;  /* 0x0025c400011d7983 */ /* 0x001ee80000300800 */
[----:B--2---:R0:W-:Y:S04]  /*11db0*/  STS.U16 [R5+UR6+0x9600], R2 ;  /* 0x0096000205007988 */ /* 0x0041e80008000406 */
[----:B------:R1:W-:Y:S04]  /*11dc0*/  STS.U16 [R5+UR6+0xb400], R3 ;  /* 0x00b4000305007988 */ /* 0x0003e80008000406 */
        /* <DEDUP_REMOVED lines=10> */
[----:B------:R2:W-:Y:S04]  /*11e70*/  STS.U16 [R5+UR6+0x19400], R17 ;  /* 0x0194001105007988 */ /* 0x0005e80008000406 */
[----:B------:R2:W-:Y:S04]  /*11e80*/  STS.U16 [R5+UR6+0x19600], R13 ;  /* 0x0196000d05007988 */ /* 0x0005e80008000406 */
[----:B-----5:R5:W-:Y:S04]  /*11e90*/  STS.U16 [R5+UR6+0x1b400], R12 ;  /* 0x01b4000c05007988 */ /* 0x020be80008000406 */
[----:B----4-:R4:W-:Y:S04]  /*11ea0*/  STS.U16 [R5+UR6+0x1b600], R21 ;  /* 0x01b6001505007988 */ /* 0x0109e80008000406 */
[----:B---3--:R-:W-:Y:S04]  /*11eb0*/  STS.U16 [R5+UR6+0x7600], R25 ;  /* 0x0076001905007988 */ /* 0x008fe80008000406 */
[----:B------:R-:W-:Y:S04]  /*11ec0*/  STS.U16 [R5+UR6+0x5600], R23 ;  /* 0x0056001705007988 */ /* 0x000fe80008000406 */
[----:B------:R-:W-:Y:S04]  /*11ed0*/  STL [R1+0x1df8], R0 ;  /* 0x001df80001007387 */ /* 0x000fe80000100800 */
[----:B0-----:R-:W3:Y:S04]  /*11ee0*/  LDL.LU R2, [R1+0xf4] ;  /* 0x0000f40001027983 */ /* 0x001ee80000300800 */
[----:B-1----:R-:W3:Y:S04]  /*11ef0*/  LDL.LU R3, [R1+0xec] ;  /* 0x0000ec0001037983 */ /* 0x002ee80000300800 */
[----:B--2---:R-:W2:Y:S04]  /*11f00*/  LDL.LU R19, [R1+0xb4] ;  /* 0x0000b40001137983 */ /* 0x004ea80000300800 */
[----:B------:R-:W2:Y:S04]  /*11f10*/  LDL.LU R17, [R1+0x11c] ;  /* 0x00011c0001117983 */ /* 0x000ea80000300800 */
[----:B------:R-:W2:Y:S04]  /*11f20*/  LDL.LU R13, [R1+0x464] ;  /* 0x00046400010d7983 */ /* 0x000ea80000300800 */
[----:B------:R0:W-:Y:S04]  /*11f30*/  STS.U16 [R5+UR6+0x7400], R4 ;  /* 0x0074000405007988 */ /* 0x0001e80008000406 */
[----:B-----5:R-:W5:Y:S04]  /*11f40*/  LDL.LU R12, [R1+0x460] ;  /* 0x00046000010c7983 */ /* 0x020f680000300800 */
[----:B----4-:R-:W4:Y:S01]  /*11f50*/  LDL.LU R21, [R1+0x424] ;  /* 0x0004240001157983 */ /* 0x010f220000300800 */
[----:B0-----:R-:W-:-:S03]  /*11f60*/  SHF.L.U32 R4, R0, 0x1, RZ ;  /* 0x0000000100047819 */ /* 0x001fc600000006ff */
        /* <DEDUP_REMOVED lines=15> */
[----:B------:R0:W-:Y:S04]  /*12060*/  STS.U16 [R5+UR6+0x17400], R20 ;  /* 0x0174001405007988 */ /* 0x0001e80008000406 */
[----:B-1----:R-:W4:Y:S04]  /*12070*/  LDL.LU R22, [R1+0x84] ;  /* 0x0000840001167983 */ /* 0x002f280000300800 */
[----:B------:R1:W-:Y:S04]  /*12080*/  STS.U16 [R5+UR6+0x1d400], R29 ;  /* 0x01d4001d05007988 */ /* 0x0003e80008000406 */
[----:B0-----:R-:W4:Y:S04]  /*12090*/  LDL.LU R20, [R1] ;  /* 0x0000000001147983 */ /* 0x001f280000300800 */
[----:B------:R0:W-:Y:S04]  /*120a0*/  STS.U16 [R5+UR6+0x1d600], R27 ;  /* 0x01d6001b05007988 */ /* 0x0001e80008000406 */
[----:B-1----:R-:W4:Y:S04]  /*120b0*/  LDL.LU R29, [R1+0x2d0] ;  /* 0x0002d000011d7983 */ /* 0x002f280000300800 */
[----:B------:R1:W-:Y:S04]  /*120c0*/  STS.U16 [R5+UR6+0x1f400], R10 ;  /* 0x01f4000a05007988 */ /* 0x0003e80008000406 */
[----:B0-----:R-:W4:Y:S04]  /*120d0*/  LDL.LU R27, [R1+0x2d4] ;  /* 0x0002d400011b7983 */ /* 0x001f280000300800 */
[----:B------:R0:W-:Y:S04]  /*120e0*/  STS.U16 [R5+UR6+0x1f600], R11 ;  /* 0x01f6000b05007988 */ /* 0x0001e80008000406 */
[----:B-1----:R-:W4:Y:S04]  /*120f0*/  LDL.LU R10, [R1+0x3e0] ;  /* 0x0003e000010a7983 */ /* 0x002f280000300800 */
[----:B0-----:R-:W4:Y:S04]  /*12100*/  LDL.LU R11, [R1+0x420] ;  /* 0x00042000010b7983 */ /* 0x001f280000300800 */
[----:B------:R0:W-:Y:S02]  /*12110*/  STS.U16 [R5+UR6+0xd400], R6 ;  /* 0x00d4000605007988 */ /* 0x0001e40008000406 */
[----:B0-----:R-:W-:-:S02]  /*12120*/  LOP3.LUT R6, R4, 0x60, RZ, 0x3c, !PT ;  /* 0x0000006004067812 */ /* 0x001fc400078e3cff */
[----:B------:R-:W4:Y:S04]  /*12130*/  LDL.LU R5, [R1+0x3e4] ;  /* 0x0003e40001057983 */ /* 0x000f280000300800 */
[----:B---3--:R0:W-:Y:S04]  /*12140*/  STS.U16 [R6+UR6+0x1800], R2 ;  /* 0x0018000206007988 */ /* 0x0081e80008000406 */
[----:B------:R1:W-:Y:S04]  /*12150*/  STS.U16 [R6+UR6+0x1a00], R3 ;  /* 0x001a000306007988 */ /* 0x0003e80008000406 */
[----:B--2---:R2:W-:Y:S04]  /*12160*/  STS.U16 [R6+UR6+0x3800], R19 ;  /* 0x0038001306007988 */ /* 0x0045e80008000406 */
[----:B0-----:R-:W3:Y:S04]  /*12170*/  LDL.LU R2, [R1+0x25c0] ;  /* 0x0025c00001027983 */ /* 0x001ee80000300800 */
[----:B-1----:R-:W3:Y:S04]  /*12180*/  LDL.LU R3, [R1+0x25bc] ;  /* 0x0025bc0001037983 */ /* 0x002ee80000300800 */
[----:B--2---:R-:W2:Y:S04]  /*12190*/  LDL.LU R19, [R1+0x25b8] ;  /* 0x0025b80001137983 */ /* 0x004ea80000300800 */
[----:B------:R0:W-:Y:S04]  /*121a0*/  STS.U16 [R6+UR6+0x3a00], R17 ;  /* 0x003a001106007988 */ /* 0x0001e80008000406 */
[----:B------:R1:W-:Y:S04]  /*121b0*/  STS.U16 [R6+UR6+0x5800], R13 ;  /* 0x0058000d06007988 */ /* 0x0003e80008000406 */
[----:B-----5:R5:W-:Y:S04]  /*121c0*/  STS.U16 [R6+UR6+0x5a00], R12 ;  /* 0x005a000c06007988 */ /* 0x020be80008000406 */
[----:B0-----:R-:W3:Y:S04]  /*121d0*/  LDL.LU R17, [R1+0x25b4] ;  /* 0x0025b40001117983 */ /* 0x001ee80000300800 */
[----:B-1----:R-:W3:Y:S04]  /*121e0*/  LDL.LU R13, [R1+0x25b0] ;  /* 0x0025b000010d7983 */ /* 0x002ee80000300800 */
[----:B-----5:R-:W5:Y:S04]  /*121f0*/  LDL.LU R12, [R1+0x25ac] ;  /* 0x0025ac00010c7983 */ /* 0x020f680000300800 */
[----:B----4-:R0:W-:Y:S04]  /*12200*/  STS.U16 [R6+UR6+0x7800], R21 ;  /* 0x0078001506007988 */ /* 0x0101e80008000406 */
[----:B0-----:R-:W4:Y:S04]  /*12210*/  LDL.LU R21, [R1+0x25a8] ;  /* 0x0025a80001157983 */ /* 0x001f280000300800 */
[----:B------:R-:W-:Y:S04]  /*12220*/  STS.U16 [R6+UR6+0x7a00], R11 ;  /* 0x007a000b06007988 */ /* 0x000fe80008000406 */
[----:B------:R0:W-:Y:S04]  /*12230*/  STS.U16 [R6+UR6+0x15a00], R14 ;  /* 0x015a000e06007988 */ /* 0x0001e80008000406 */
[----:B------:R1:W-:Y:S04]  /*12240*/  STS.U16 [R6+UR6+0x17800], R28 ;  /* 0x0178001c06007988 */ /* 0x0003e80008000406 */
[----:B------:R1:W-:Y:S04]  /*12250*/  STS.U16 [R6+UR6+0x17a00], R26 ;  /* 0x017a001a06007988 */ /* 0x0003e80008000406 */
[----:B0-----:R-:W4:Y:S04]  /*12260*/  LDL.LU R14, [R1+0xe8] ;  /* 0x0000e800010e7983 */ /* 0x001f280000300800 */
[----:B-1----:R-:W4:Y:S04]  /*12270*/  LDL.LU R28, [R1+0xe4] ;  /* 0x0000e400011c7983 */ /* 0x002f280000300800 */
[----:B------:R0:W-:Y:S04]  /*12280*/  STS.U16 [R6+UR6+0x19800], R24 ;  /* 0x0198001806007988 */ /* 0x0001e80008000406 */
[----:B------:R-:W4:Y:S04]  /*12290*/  LDL.LU R26, [R1+0x4a4] ;  /* 0x0004a400011a7983 */ /* 0x000f280000300800 */
[----:B------:R1:W-:Y:S04]  /*122a0*/  STS.U16 [R6+UR6+0x19a00], R22 ;  /* 0x019a001606007988 */ /* 0x0003e80008000406 */
[----:B0-----:R-:W4:Y:S04]  /*122b0*/  LDL.LU R24, [R1+0x4a0] ;  /* 0x0004a00001187983 */ /* 0x001f280000300800 */
[----:B------:R0:W-:Y:S04]  /*122c0*/  STS.U16 [R6+UR6+0x1b800], R20 ;  /* 0x01b8001406007988 */ /* 0x0001e80008000406 */
[----:B-1----:R-:W4:Y:S04]  /*122d0*/  LDL.LU R22, [R1+0x45c] ;  /* 0x00045c0001167983 */ /* 0x002f280000300800 */
[----:B0-----:R-:W4:Y:S04]  /*122e0*/  LDL.LU R20, [R1+0x458] ;  /* 0x0004580001147983 */ /* 0x001f280000300800 */
[----:B------:R0:W-:Y:S04]  /*122f0*/  STS.U16 [R6+UR6+0x9800], R5 ;  /* 0x0098000506007988 */ /* 0x0001e80008000406 */
[----:B------:R-:W4:Y:S04]  /*12300*/  LDL.LU R11, [R1+0x268] ;  /* 0x00026800010b7983 */ /* 0x000f280000300800 */
        /* <DEDUP_REMOVED lines=23> */
[----:B-1----:R-:W4:Y:S01]  /*12480*/  LDL.LU R18, [R1+0x7c] ;  /* 0x00007c0001127983 */ /* 0x002f220000300800 */
[----:B0-----:R-:W-:-:S03]  /*12490*/  LOP3.LUT R29, R4, 0x70, RZ, 0x3c, !PT ;  /* 0x00000070041d7812 */ /* 0x001fc600078e3cff */
[----:B--2---:R-:W-:Y:S04]  /*124a0*/  STS.U16 [R6+UR6+0x1fa00], R19 ;  /* 0x01fa001306007988 */ /* 0x004fe80008000406 */
[----:B---3--:R-:W-:Y:S04]  /*124b0*/  STS.U16 [R6+UR6+0x1f800], R17 ;  /* 0x01f8001106007988 */ /* 0x008fe80008000406 */
[----:B------:R-:W-:Y:S04]  /*124c0*/  STS.U16 [R6+UR6+0x1da00], R13 ;  /* 0x01da000d06007988 */ /* 0x000fe80008000406 */
[----:B-----5:R-:W-:Y:S04]  /*124d0*/  STS.U16 [R6+UR6+0x1d800], R12 ;  /* 0x01d8000c06007988 */ /* 0x020fe80008000406 */
[----:B----4-:R0:W-:Y:S04]  /*124e0*/  STS.U16 [R6+UR6+0x1ba00], R21 ;  /* 0x01ba001506007988 */ /* 0x0101e80008000406 */
[----:B0-----:R-:W2:Y:S04]  /*124f0*/  LDL.LU R21, [R1+0x26c] ;  /* 0x00026c0001157983 */ /* 0x001ea80000300800 */
[----:B------:R-:W3:Y:S04]  /*12500*/  LDL.LU R4, [R1+0x2c8] ;  /* 0x0002c80001047983 */ /* 0x000ee80000300800 */
[----:B------:R-:W4:Y:S04]  /*12510*/  LDL.LU R12, [R1+0x2cc] ;  /* 0x0002cc00010c7983 */ /* 0x000f280000300800 */
[----:B------:R-:W5:Y:S04]  /*12520*/  LDL.LU R13, [R1+0x3d8] ;  /* 0x0003d800010d7983 */ /* 0x000f680000300800 */
[----:B------:R-:W5:Y:S04]  /*12530*/  LDL.LU R17, [R1+0x3dc] ;  /* 0x0003dc0001117983 */ /* 0x000f680000300800 */
[----:B------:R-:W5:Y:S04]  /*12540*/  LDL.LU R19, [R1+0x41c] ;  /* 0x00041c0001137983 */ /* 0x000f680000300800 */
[----:B------:R-:W5:Y:S04]  /*12550*/  LDL.LU R6, [R1+0x418] ;  /* 0x0004180001067983 */ /* 0x000f680000300800 */
[----:B------:R0:W-:Y:S04]  /*12560*/  STS.U16 [R29+UR6+0x1c00], R14 ;  /* 0x001c000e1d007988 */ /* 0x0001e80008000406 */
[----:B------:R1:W-:Y:S04]  /*12570*/  STS.U16 [R29+UR6+0x1e00], R28 ;  /* 0x001e001c1d007988 */ /* 0x0003e80008000406 */
[----:B0-----:R-:W5:Y:S04]  /*12580*/  LDL.LU R14, [R1+0x25a4] ;  /* 0x0025a400010e7983 */ /* 0x001f680000300800 */
[----:B-1----:R-:W5:Y:S04]  /*12590*/  LDL.LU R28, [R1+0x25a0] ;  /* 0x0025a000011c7983 */ /* 0x002f680000300800 */
        /* <DEDUP_REMOVED lines=21> */
[----:B--2---:R-:W-:Y:S04]  /*126f0*/  STS.U16 [R29+UR6+0xdc00], R21 ;  /* 0x00dc00151d007988 */ /* 0x004fe80008000406 */
[----:B---3--:R-:W-:Y:S04]  /*12700*/  STS.U16 [R29+UR6+0xbe00], R4 ;  /* 0x00be00041d007988 */ /* 0x008fe80008000406 */
[----:B----4-:R-:W-:Y:S04]  /*12710*/  STS.U16 [R29+UR6+0xbc00], R12 ;  /* 0x00bc000c1d007988 */ /* 0x010fe80008000406 */
[----:B-----5:R-:W-:Y:S04]  /*12720*/  STS.U16 [R29+UR6+0x9e00], R13 ;  /* 0x009e000d1d007988 */ /* 0x020fe80008000406 */
        /* <DEDUP_REMOVED lines=8> */
[----:B------:R0:W-:Y:S01]  /*127b0*/  STS.U16 [R29+UR6+0x1bc00], R20 ;  /* 0x01bc00141d007988 */ /* 0x0001e20008000406 */
[----:B------:R-:W-:Y:S01]  /*127c0*/  BAR.SYNC.DEFER_BLOCKING 0x0 ;  /* 0x0000000000007b1d */ /* 0x000fe20000010000 */
[----:B0-----:R-:W-:-:S05]  /*127d0*/  LOP3.LUT R29, R3, 0x20, RZ, 0x3c, !PT ;  /* 0x00000020031d7812 */ /* 0x001fca00078e3cff */
[----:B------:R-:W0:Y:S04]  /*127e0*/  LDSM.16.M88.4 R8, [R2+UR6] ;  /* 0x000000060208783b */ /* 0x000e280008000200 */
[----:B------:R-:W1:Y:S04]  /*127f0*/  LDSM.16.MT88.4 R20, [R3+UR6+0x20400] ;  /* 0x020400060314783b */ /* 0x000e680008004200 */
[----:B------:R-:W2:Y:S04]  /*12800*/  LDSM.16.MT88.4 R16, [R29+UR6+0x20400] ;  /* 0x020400061d10783b */ /* 0x000ea80008004200 */
[----:B------:R-:W3:Y:S04]  /*12810*/  LDSM.16.MT88.4 R12, [R3+UR6+0x20000] ;  /* 0x02000006030c783b */ /* 0x000ee80008004200 */
[----:B------:R-:W4:Y:S04]  /*12820*/  LDSM.16.M88.4 R4, [R2+UR6+0x10000] ;  /* 0x010000060204783b */ /* 0x000f280008000200 */
[----:B------:R-:W-:Y:S04]  /*12830*/  LDSM.16.MT88.4 R24, [R29+UR6+0x20000] ;  /* 0x020000061d18783b */ /* 0x000fe80008004200 */
[----:B0-----:R-:W-:Y:S04]  /*12840*/  STL [R1+0x257c], R10 ;  /* 0x00257c0a01007387 */ /* 0x001fe80000100800 */
[----:B------:R-:W-:Y:S04]  /*12850*/  STL [R1+0x2578], R11 ;  /* 0x0025780b01007387 */ /* 0x000fe80000100800 */
[----:B-1----:R-:W-:Y:S04]  /*12860*/  STL.64 [R1+0x2588], R22 ;  /* 0x0025881601007387 */ /* 0x002fe80000100a00 */
[----:B------:R3:W-:Y:S04]  /*12870*/  STL.64 [R1+0x2580], R20 ;  /* 0x0025801401007387 */ /* 0x0007e80000100a00 */
[----:B--2---:R-:W-:Y:S04]  /*12880*/  STL.64 [R1+0x2570], R18 ;  /* 0x0025701201007387 */ /* 0x004fe80000100a00 */
[----:B------:R4:W-:Y:S01]  /*12890*/  STL.64 [R1+0x2568], R16 ;  /* 0x0025681001007387 */ /* 0x0009e20000100a00 */
[C---:B---3--:R-:W-:Y:S06]  /*128a0*/  HMMA.16816.F32 R20, R12.reuse, R8, RZ ;  /* 0x000000080c14723c */ /* 0x048fec00000018ff */
[----:B----4-:R-:W-:Y:S01]  /*128b0*/  HMMA.16816.F32 R16, R12, R4, RZ ;  /* 0x000000040c10723c */ /* 0x010fe200000018ff */
[----:B------:R-:W0:Y:S01]  /*128c0*/  LDSM.16.MT88.4 R12, [R3+UR6+0x20800] ;  /* 0x02080006030c783b */ /* 0x000e220008004200 */
[----:B------:R-:W-:-:S15]  /*128d0*/  LOP3.LUT R28, R2, 0x40, RZ, 0x3c, !PT ;  /* 0x00000040021c7812 */ /* 0x000fde00078e3cff */
[----:B------:R-:W-:Y:S04]  /*128e0*/  STL.64 [R1+0x20], R20 ;  /* 0x0000201401007387 */ /* 0x000fe80000100a00 */
[----:B------:R1:W-:Y:S01]  /*128f0*/  STL [R1+0x28], R22 ;  /* 0x0000281601007387 */ /* 0x0003e20000100800 */
[----:B------:R-:W-:-:S03]  /*12900*/  IMAD.MOV.U32 R0, RZ, RZ, R23 ;  /* 0x000000ffff007224 */ /* 0x000fc600078e0017 */
[----:B0-----:R-:W-:Y:S04]  /*12910*/  STL.64 [R1+0x2550], R14 ;  /* 0x0025500e01007387 */ /* 0x001fe80000100a00 */
[----:B------:R-:W-:Y:S04]  /*12920*/  STL.64 [R1+0x2548], R12 ;  /* 0x0025480c01007387 */ /* 0x000fe80000100a00 */
[----:B------:R-:W0:Y:S01]  /*12930*/  LDSM.16.M88.4 R12, [R28+UR6] ;  /* 0x000000061c0c783b */ /* 0x000e220008000200 */
[----:B-1----:R-:W-:-:S15]  /*12940*/  HMMA.16816.F32 R20, R24, R8, RZ ;  /* 0x000000081814723c */ /* 0x002fde00000018ff */
[----:B------:R-:W-:-:S09]  /*12950*/  NOP ;  /* 0x0000000000007918 */ /* 0x000fd20000000000 */
[----:B------:R-:W-:Y:S01]  /*12960*/  IMAD.MOV.U32 R10, RZ, RZ, R20 ;  /* 0x000000ffff0a7224 */ /* 0x000fe200078e0014 */
[----:B------:R-:W-:Y:S01]  /*12970*/  MOV R11, R21 ;  /* 0x00000015000b7202 */ /* 0x000fe20000000f00 */
[----:B------:R-:W-:Y:S01]  /*12980*/  IMAD.MOV.U32 R8, RZ, RZ, R23 ;  /* 0x000000ffff087224 */ /* 0x000fe200078e0017 */
[----:B0-----:R0:W-:Y:S02]  /*12990*/  STL.64 [R1+0x50], R12 ;  /* 0x0000500c01007387 */ /* 0x0011e40000100a00 */
[----:B0-----:R-:W-:Y:S02]  /*129a0*/  MOV R12, R22 ;  /* 0x00000016000c7202 */ /* 0x001fe40000000f00 */
[----:B------:R-:W0:Y:S01]  /*129b0*/  LDSM.16.M88.4 R20, [R28+UR6+0x10000] ;  /* 0x010000061c14783b */ /* 0x000e220008000200 */
[----:B------:R-:W-:-:S03]  /*129c0*/  MOV R9, R0 ;  /* 0x0000000000097202 */ /* 0x000fc60000000f00 */
[----:B------:R-:W-:Y:S04]  /*129d0*/  STL.64 [R1+0x58], R14 ;  /* 0x0000580e01007387 */ /* 0x000fe80000100a00 */
[----:B0-----:R-:W-:Y:S01]  /*129e0*/  STL.64 [R1+0x60], R20 ;  /* 0x0000601401007387 */ /* 0x001fe20000100a00 */
[----:B------:R-:W-:-:S03]  /*129f0*/  IMAD.MOV.U32 R0, RZ, RZ, R23 ;  /* 0x000000ffff007224 */ /* 0x000fc600078e0017 */
[----:B------:R0:W-:Y:S04]  /*12a00*/  STL [R1+0x68], R22 ;  /* 0x0000681601007387 */ /* 0x0001e80000100800 */
[----:B0-----:R-:W2:Y:S04]  /*12a10*/  LDL.LU.64 R22, [R1+0x2588] ;  /* 0x0025880001167983 */ /* 0x001ea80000300a00 */
[----:B------:R-:W2:Y:S04]  /*12a20*/  LDL.LU.64 R20, [R1+0x2580] ;  /* 0x0025800001147983 */ /* 0x000ea80000300a00 */
[----:B------:R0:W-:Y:S02]  /*12a30*/  STL [R1+0x24b0], R28 ;  /* 0x0024b01c01007387 */ /* 0x0001e40000100800 */
[----:B0-----:R-:W-:-:S02]  /*12a40*/  MOV R28, R12 ;  /* 0x0000000c001c7202 */ /* 0x001fc40000000f00 */
[----:B------:R-:W-:Y:S01]  /*12a50*/  HMMA.16816.F32 R12, R24, R4, RZ ;  /* 0x00000004180c723c */ /* 0x000fe200000018ff */
[----:B------:R-:W0:-:S15]  /*12a60*/  LDSM.16.MT88.4 R24, [R29+UR6+0x20800] ;  /* 0x020800061d18783b */ /* 0x000e1e0008004200 */
[----:B------:R-:W-:-:S07]  /*12a70*/  NOP ;  /* 0x0000000000007918 */ /* 0x000fce0000000000 */
[----:B------:R-:W-:Y:S04]  /*12a80*/  STL.64 [R1+0x2560], R14 ;  /* 0x0025600e01007387 */ /* 0x000fe80000100a00 */
[----:B------:R1:W-:Y:S02]  /*12a90*/  STL.64 [R1+0x2558], R12 ;  /* 0x0025580c01007387 */ /* 0x0003e40000100a00 */
[----:B-1----:R-:W-:Y:S01]  /*12aa0*/  IMAD.MOV.U32 R12, RZ, RZ, R10 ;  /* 0x000000ffff0c7224 */ /* 0x002fe200078e000a */
[----:B------:R-:W-:Y:S01]  /*12ab0*/  MOV R13, R11 ;  /* 0x0000000b000d7202 */ /* 0x000fe20000000f00 */
[----:B------:R-:W2:Y:S04]  /*12ac0*/  LDL.LU R10, [R1+0x257c] ;  /* 0x00257c00010a7983 */ /* 0x000ea80000300800 */
[----:B------:R-:W2:Y:S04]  /*12ad0*/  LDL.LU R11, [R1+0x2578] ;  /* 0x00257800010b7983 */ /* 0x000ea80000300800 */
[----:B0-----:R-:W-:Y:S04]  /*12ae0*/  STL.64 [R1+0x2520], R26 ;  /* 0x0025201a01007387 */ /* 0x001fe80000100a00 */
[----:B------:R0:W-:Y:S04]  /*12af0*/  STL.64 [R1+0x2518], R24 ;  /* 0x0025181801007387 */ /* 0x0001e80000100a00 */
[----:B0-----:R-:W2:Y:S04]  /*12b00*/  LDL.LU R24, [R1+0x20] ;  /* 0x0000200001187983 */ /* 0x001ea80000300800 */
[----:B------:R-:W2:Y:S04]  /*12b10*/  LDL.LU R25, [R1+0x24] ;  /* 0x0000240001197983 */ /* 0x000ea80000300800 */
[----:B------:R-:W2:Y:S01]  /*12b20*/  LDL.LU R26, [R1+0x28] ;  /* 0x00002800011a7983 */ /* 0x000ea20000300800 */
[----:B------:R-:W-:-:S07]  /*12b30*/  IMAD.MOV.U32 R27, RZ, RZ, R9 ;  /* 0x000000ffff1b7224 */ /* 0x000fce00078e0009 */
[C---:B--2---:R-:W-:Y:S06]  /*12b40*/  HMMA.16816.F32 R24, R20.reuse, R10, R24 ;  /* 0x0000000a1418723c */ /* 0x044fec0000001818 */
[----:B------:R-:W-:Y:S01]  /*12b50*/  HMMA.16816.F32 R20, R20, R6, R16 ;  /* 0x000000061414723c */ /* 0x000fe20000001810 */
[----:B------:R-:W0:-:S15]  /*12b60*/  LDSM.16.MT88.4 R16, [R3+UR6+0x20c00] ;  /* 0x020c00060310783b */ /* 0x000e1e0008004200 */
[----:B------:R-:W-:-:S07]  /*12b70*/  NOP ;  /* 0x0000000000007918 */ /* 0x000fce0000000000 */
[----:B------:R-:W-:Y:S04]  /*12b80*/  STL.64 [R1+0x2540], R22 ;  /* 0x0025401601007387 */ /* 0x000fe80000100a00 */
[----:B------:R0:W-:Y:S02]  /*12b90*/  STL.64 [R1+0x2538], R20 ;  /* 0x0025381401007387 */ /* 0x0001e40000100a00 */
[----:B0-----:R-:W-:Y:S01]  /*12ba0*/  MOV R21, R18 ;  /* 0x0000001200157202 */ /* 0x001fe20000000f00 */
[----:B------:R-:W-:Y:S01]  /*12bb0*/  IMAD.MOV.U32 R20, RZ, RZ, R19 ;  /* 0x000000ffff147224 */ /* 0x000fe200078e0013 */
[----:B------:R-:W-:Y:S01]  /*12bc0*/  MOV R23, R16 ;  /* 0x0000001000177202 */ /* 0x000fe20000000f00 */
[----:B------:R-:W-:Y:S01]  /*12bd0*/  IMAD.MOV.U32 R22, RZ, RZ, R17 ;  /* 0x000000ffff167224 */ /* 0x000fe200078e0011 */
[----:B------:R-:W2:Y:S04]  /*12be0*/  LDL.LU.64 R18, [R1+0x2570] ;  /* 0x0025700001127983 */ /* 0x000ea80000300a00 */
[----:B------:R-:W2:Y:S01]  /*12bf0*/  LDL.LU.64 R16, [R1+0x2568] ;  /* 0x0025680001107983 */ /* 0x000ea20000300a00 */
[----:B------:R-:W-:Y:S01]  /*12c00*/  IMAD.MOV.U32 R14, RZ, RZ, R28 ;  /* 0x000000ffff0e7224 */ /* 0x000fe200078e001c */
[----:B------:R-:W-:-:S07]  /*12c10*/  MOV R15, R8 ;  /* 0x00000008000f7202 */ /* 0x000fce0000000f00 */
[----:B--2---:R-:W-:-:S15]  /*12c20*/  HMMA.16816.F32 R12, R16, R10, R12 ;  /* 0x0000000a100c723c */ /* 0x004fde000000180c */
[----:B------:R-:W-:-:S09]  /*12c30*/  NOP ;  /* 0x0000000000007918 */ /* 0x000fd20000000000 */
[----:B------:R-:W-:Y:S01]  /*12c40*/  MOV R5, R14 ;  /* 0x0000000e00057202 */ /* 0x000fe20000000f00 */
[----:B------:R-:W-:Y:S01]  /*12c50*/  IMAD.MOV.U32 R4, RZ, RZ, R15 ;  /* 0x000000ffff047224 */ /* 0x000fe200078e000f */
[----:B------:R-:W-:Y:S01]  /*12c60*/  MOV R11, R12 ;  /* 0x0000000c000b7202 */ /* 0x000fe20000000f00 */
[----:B------:R-:W-:Y:S01]  /*12c70*/  IMAD.MOV.U32 R10, RZ, RZ, R13 ;  /* 0x000000ffff0a7224 */ /* 0x000fe200078e000d */
[----:B------:R-:W2:Y:S04]  /*12c80*/  LDL.LU.64 R14, [R1+0x2560] ;  /* 0x00256000010e7983 */ /* 0x000ea80000300a00 */
[----:B------:R-:W2:Y:S04]  /*12c90*/  LDL.LU.64 R12, [R1+0x2558] ;  /* 0x00255800010c7983 */ /* 0x000ea80000300a00 */
[----:B------:R-:W3:Y:S01]  /*12ca0*/  LDL.LU.64 R8, [R1+0x50] ;  /* 0x0000500001087983 */ /* 0x000ee20000300a00 */
[----:B--2---:R-:W-:Y:S03]  /*12cb0*/  HMMA.16816.F32 R16, R16, R6, R12 ;  /* 0x000000061010723c */ /* 0x004fe6000000180c */
[----:B------:R-:W3:Y:S04]  /*12cc0*/  LDL.LU.64 R14, [R1+0x2550] ;  /* 0x00255000010e7983 */ /* 0x000ee80000300a00 */
[----:B------:R-:W3:-:S15]  /*12cd0*/  LDL.LU.64 R12, [R1+0x2548] ;  /* 0x00254800010c7983 */ /* 0x000ede0000300a00 */
[----:B------:R-:W-:-:S01]  /*12ce0*/  NOP ;  /* 0x0000000000007918 */ /* 0x000fc20000000000 */
[----:B------:R0:W-:Y:S02]  /*12cf0*/  STL.64 [R1+0x2510], R18 ;  /* 0x0025101201007387 */ /* 0x0001e40000100a00 */
[----:B0-----:R-:W-:Y:S01]  /*12d00*/  MOV R18, R5 ;  /* 0x0000000500127202 */ /* 0x001fe20000000f00 */
[----:B------:R-:W-:Y:S02]  /*12d10*/  IMAD.MOV.U32 R19, RZ, RZ, R4 ;  /* 0x000000ffff137224 */ /* 0x000fe400078e0004 */
[----:B------:R-:W0:Y:S04]  /*12d20*/  LDSM.16.MT88.4 R4, [R29+UR6+0x20c00] ;  /* 0x020c00061d04783b */ /* 0x000e280008004200 */
[----:B------:R1:W-:Y:S04]  /*12d30*/  STL.64 [R1+0x2508], R16 ;  /* 0x0025081001007387 */ /* 0x0003e80000100a00 */
[----:B------:R-:W-:Y:S01]  /*12d40*/  STL.64 [R1+0x2530], R18 ;  /* 0x0025301201007387 */ /* 0x000fe20000100a00 */
[----:B-1----:R-:W-:Y:S01]  /*12d50*/  MOV R16, R11 ;  /* 0x0000000b00107202 */ /* 0x002fe20000000f00 */
[----:B------:R-:W-:-:S05]  /*12d60*/  IMAD.MOV.U32 R17, RZ, RZ, R10 ;  /* 0x000000ffff117224 */ /* 0x000fca00078e000a */
[----:B------:R1:W-:Y:S04]  /*12d70*/  STL.64 [R1+0x2528], R16 ;  /* 0x0025281001007387 */ /* 0x0003e80000100a00 */
[----:B-1----:R-:W2:Y:S04]  /*12d80*/  LDL.LU.64 R16, [R1+0x60] ;  /* 0x0000600001107983 */ /* 0x002ea80000300a00 */
[----:B0-----:R0:W-:Y:S04]  /*12d90*/  STL.64 [R1+0x24e0], R6 ;  /* 0x0024e00601007387 */ /* 0x0011e80000100a00 */
[----:B------:R1:W-:Y:S01]  /*12da0*/  STL.64 [R1+0x24d8], R4 ;  /* 0x0024d80401007387 */ /* 0x0003e20000100a00 */
[----:B0-----:R-:W-:Y:S01]  /*12db0*/  MOV R6, R21 ;  /* 0x0000001500067202 */ /* 0x001fe20000000f00 */
[----:B------:R-:W-:Y:S01]  /*12dc0*/  IMAD.MOV.U32 R7, RZ, RZ, R20 ;  /* 0x000000ffff077224 */ /* 0x000fe200078e0014 */
[----:B-1----:R-:W-:Y:S01]  /*12dd0*/  MOV R4, R23 ;  /* 0x0000001700047202 */ /* 0x002fe20000000f00 */
[----:B------:R-:W-:-:S02]  /*12de0*/  IMAD.MOV.U32 R5, RZ, RZ, R22 ;  /* 0x000000ffff057224 */ /* 0x000fc400078e0016 */
[----:B---3--:R-:W-:Y:S07]  /*12df0*/  HMMA.16816.F32 R20, R12, R8, R24 ;  /* 0x000000080c14723c */ /* 0x008fee0000001818 */
[----:B------:R-:W-:Y:S02]  /*12e00*/  MOV R25, R8 ;  /* 0x0000000800197202 */ /* 0x000fe40000000f00 */
[----:B------:R-:W-:-:S15]  /*12e10*/  MOV R24, R9 ;  /* 0x0000000900187202 */ /* 0x000fde0000000f00 */
[----:B------:R-:W-:Y:S01]  /*12e20*/  MOV R9, R22 ;  /* 0x0000001600097202 */ /* 0x000fe20000000f00 */
[----:B------:R-:W-:Y:S01]  /*12e30*/  IMAD.MOV.U32 R8, RZ, RZ, R23 ;  /* 0x000000ffff087224 */ /* 0x000fe200078e0017 */
[----:B------:R-:W-:Y:S01]  /*12e40*/  MOV R10, R21 ;  /* 0x00000015000a7202 */ /* 0x000fe20000000f00 */
[----:B------:R-:W-:Y:S01]  /*12e50*/  IMAD.MOV.U32 R11, RZ, RZ, R20 ;  /* 0x000000ffff0b7224 */ /* 0x000fe200078e0014 */
[----:B------:R-:W2:Y:S04]  /*12e60*/  LDL.LU.64 R22, [R1+0x2540] ;  /* 0x0025400001167983 */ /* 0x000ea80000300a00 */
[----:B------:R-:W2:Y:S04]  /*12e70*/  LDL.LU.64 R20, [R1+0x2538] ;  /* 0x0025380001147983 */ /* 0x000ea80000300a00 */
[----:B------:R-:W3:Y:S01]  /*12e80*/  LDL.LU.64 R18, [R1+0x2530] ;  /* 0x0025300001127983 */ /* 0x000ee20000300a00 */
[----:B--2---:R-:W-:Y:S07]  /*12e90*/  HMMA.16816.F32 R12, R12, R16, R20 ;  /* 0x000000100c0c723c */ /* 0x004fee0000001814 */
[----:B------:R-:W-:-:S02]  /*12ea0*/  MOV R23, R16 ;  /* 0x0000001000177202 */ /* 0x000fc40000000f00 */
[----:B------:R-:W-:Y:S02]  /*12eb0*/  MOV R22, R17 ;  /* 0x0000001100167202 */ /* 0x000fe40000000f00 */
[----:B------:R-:W3:-:S12]  /*12ec0*/  LDL.LU.64 R16, [R1+0x2528] ;  /* 0x0025280001107983 */ /* 0x000ed80000300a00 */
[----:B------:R0:W-:Y:S04]  /*12ed0*/  STL.64 [R1+0x24f0], R14 ;  /* 0x0024f00e01007387 */ /* 0x0001e80000100a00 */
[----:B------:R1:W-:Y:S01]  /*12ee0*/  STL.64 [R1+0x24e8], R12 ;  /* 0x0024e80c01007387 */ /* 0x0003e20000100a00 */
[----:B0-----:R-:W-:Y:S02]  /*12ef0*/  MOV R14, R9 ;  /* 0x00000009000e7202 */ /* 0x001fe40000000f00 */
[----:B------:R-:W-:Y:S02]  /*12f00*/  MOV R15, R8 ;  /* 0x00000008000f7202 */ /* 0x000fe40000000f00 */
[----:B-1----:R-:W-:Y:S01]  /*12f10*/  MOV R12, R11 ;  /* 0x0000000b000c7202 */ /* 0x002fe20000000f00 */
[----:B------:R-:W-:-:S02]  /*12f20*/  IMAD.MOV.U32 R13, RZ, RZ, R10 ;  /* 0x000000ffff0d7224 */ /* 0x000fc400078e000a */
[----:B------:R-:W0:Y:S04]  /*12f30*/  LDSM.16.MT88.4 R8, [R3+UR6+0x21000] ;  /* 0x021000060308783b */ /* 0x000e280008004200 */
[----:B------:R-:W-:Y:S04]  /*12f40*/  STL [R1+0x24f8], R3 ;  /* 0x0024f80301007387 */ /* 0x000fe80000100800 */
[----:B0-----:R0:W-:Y:S04]  /*12f50*/  STL.64 [R1+0x24c0], R10 ;  /* 0x0024c00a01007387 */ /* 0x0011e80000100a00 */
[----:B------:R-:W-:Y:S04]  /*12f60*/  STL.64 [R1+0x24b8], R8 ;  /* 0x0024b80801007387 */ /* 0x000fe80000100a00 */
[----:B0-----:R-:W2:Y:S01]  /*12f70*/  LDL.LU R10, [R1+0x68] ;  /* 0x00006800010a7983 */ /* 0x001ea20000300800 */
[----:B------:R-:W-:Y:S01]  /*12f80*/  IMAD.MOV.U32 R20, RZ, RZ, R25 ;  /* 0x000000ffff147224 */ /* 0x000fe200078e0019 */
[----:B------:R-:W-:-:S02]  /*12f90*/  MOV R21, R24 ;  /* 0x0000001800157202 */ /* 0x000fc40000000f00 */
[----:B------:R-:W0:Y:S01]  /*12fa0*/  LDSM.16.M88.4 R24, [R2+UR6+0x80] ;  /* 0x000080060218783b */ /* 0x000e220008000200 */
[----:B------:R-:W-:Y:S01]  /*12fb0*/  MOV R11, R0 ;  /* 0x00000000000b7202 */ /* 0x000fe20000000f00 */
[----:B0-----:R-:W-:Y:S01]  /*12fc0*/  IMAD.MOV.U32 R28, RZ, RZ, R24 ;  /* 0x000000ffff1c7224 */ /* 0x001fe200078e0018 */
[----:B------:R-:W-:Y:S01]  /*12fd0*/  MOV R0, R25 ;  /* 0x0000001900007202 */ /* 0x000fe20000000f00 */
[----:B--2---:R-:W-:Y:S04]  /*12fe0*/  STL [R1+0x24fc], R10 ;  /* 0x0024fc0a01007387 */ /* 0x004fe80000100800 */
[----:B------:R-:W-:Y:S04]  /*12ff0*/  STL [R1+0x2500], R11 ;  /* 0x0025000b01007387 */ /* 0x000fe80000100800 */
[----:B------:R0:W-:Y:S04]  /*13000*/  STL.64 [R1+0x88], R26 ;  /* 0x0000881a01007387 */ /* 0x0001e80000100a00 */
[----:B0-----:R-:W3:Y:S04]  /*13010*/  LDL.LU.64 R26, [R1+0x2520] ;  /* 0x00252000011a7983 */ /* 0x001ee80000300a00 */
[----:B------:R-:W3:Y:S01]  /*13020*/  LDL.LU.64 R24, [R1+0x2518] ;  /* 0x0025180001187983 */ /* 0x000ee20000300a00 */
[----:B------:R-:W-:Y:S01]  /*13030*/  IMAD.MOV.U32 R8, RZ, RZ, R23 ;  /* 0x000000ffff087224 */ /* 0x000fe200078e0017 */
[----:B------:R-:W-:-:S02]  /*13040*/  MOV R9, R22 ;  /* 0x0000001600097202 */ /* 0x000fc40000000f00 */
[----:B---3--:R-:W-:Y:S01]  /*13050*/  HMMA.16816.F32 R20, R24, R20, R16 ;  /* 0x000000141814723c */ /* 0x008fe20000001810 */
[----:B------:R-:W2:Y:S04]  /*13060*/  LDL.LU.64 R18, [R1+0x2510] ;  /* 0x0025100001127983 */ /* 0x000ea80000300a00 */
[----:B------:R-:W2:-:S15]  /*13070*/  LDL.LU.64 R16, [R1+0x2508] ;  /* 0x0025080001107983 */ /* 0x000e9e0000300a00 */
[----:B------:R-:W-:-:S03]  /*13080*/  NOP ;  /* 0x0000000000007918 */ /* 0x000fc60000000000 */
[----:B------:R-:W-:Y:S01]  /*13090*/  STL [R1+0x28], R22 ;  /* 0x0000281601007387 */ /* 0x000fe20000100800 */
[----:B------:R-:W-:Y:S01]  /*130a0*/  MOV R11, R20 ;  /* 0x00000014000b7202 */ /* 0x000fe20000000f00 */
[----:B------:R-:W-:Y:S01]  /*130b0*/  IMAD.MOV.U32 R10, RZ, RZ, R21 ;  /* 0x000000ffff0a7224 */ /* 0x000fe200078e0015 */
[----:B------:R-:W-:Y:S02]  /*130c0*/  MOV R3, R23 ;  /* 0x0000001700037202 */ /* 0x000fe40000000f00 */
[----:B------:R-:W0:Y:S04]  /*130d0*/  LDSM.16.M88.4 R20, [R2+UR6+0x10080] ;  /* 0x010080060214783b */ /* 0x000e280008000200 */
[----:B------:R-:W-:Y:S04]  /*130e0*/  STL [R1+0x2420], R2 ;  /* 0x0024200201007387 */ /* 0x000fe80000100800 */
[----:B0-----:R-:W-:Y:S04]  /*130f0*/  STL.64 [R1+0x70], R20 ;  /* 0x0000701401007387 */ /* 0x001fe80000100a00 */
[----:B------:R-:W-:Y:S04]  /*13100*/  STL.64 [R1+0x78], R22 ;  /* 0x0000781601007387 */ /* 0x000fe80000100a00 */
[----:B------:R-:W0:Y:S01]  /*13110*/  LDSM.16.MT88.4 R20, [R29+UR6+0x21000] ;  /* 0x021000061d14783b */ /* 0x000e220008004200 */
[----:B--2---:R-:W-:-:S15]  /*13120*/  HMMA.16816.F32 R24, R24, R8, R16 ;  /* 0x000000081818723c */ /* 0x004fde0000001810 */
[----:B------:R-:W-:-:S08]  /*13130*/  NOP ;  /* 0x0000000000007918 */ /* 0x000fd00000000000 */
[----:B------:R1:W-:Y:S04]  /*13140*/  STL.64 [R1+0x24d0], R26 ;  /* 0x0024d01a01007387 */ /* 0x0003e80000100a00 */
[----:B------:R-:W-:Y:S04]  /*13150*/  STL.64 [R1+0x24c8], R24 ;  /* 0x0024c81801007387 */ /* 0x000fe80000100a00 */
[----:B-1----:R-:W2:Y:S04]  /*13160*/  LDL.LU R26, [R1+0x58] ;  /* 0x00005800011a7983 */ /* 0x002ea80000300800 */
[----:B------:R-:W2:Y:S04]  /*13170*/  LDL.LU R27, [R1+0x5c] ;  /* 0x00005c00011b7983 */ /* 0x000ea80000300800 */
[----:B0-----:R0:W-:Y:S04]  /*13180*/  STL.64 [R1+0x2498], R22 ;  /* 0x0024981601007387 */ /* 0x0011e80000100a00 */
[----:B------:R1:W-:Y:S01]  /*13190*/  STL.64 [R1+0x2490], R20 ;  /* 0x0024901401007387 */ /* 0x0003e20000100a00 */
[----:B0-----:R-:W-:-:S02]  /*131a0*/  MOV R23, R3 ;  /* 0x0000000300177202 */ /* 0x001fc40000000f00 */
[----:B-1----:R-:W-:Y:S01]  /*131b0*/  MOV R20, R11 ;  /* 0x0000000b00147202 */ /* 0x002fe20000000f00 */
[----:B------:R-:W-:Y:S01]  /*131c0*/  IMAD.MOV.U32 R21, RZ, RZ, R10 ;  /* 0x000000ffff157224 */ /* 0x000fe200078e000a */
[----:B------:R-:W3:Y:S04]  /*131d0*/  LDL.LU R11, [R1+0x2500] ;  /* 0x00250000010b7983 */ /* 0x000ee80000300800 */
[----:B------:R-:W3:Y:S04]  /*131e0*/  LDL.LU R10, [R1+0x24fc] ;  /* 0x0024fc00010a7983 */ /* 0x000ee80000300800 */
[----:B------:R-:W4:Y:S04]  /*131f0*/  LDL.LU R22, [R1+0x28] ;  /* 0x0000280001167983 */ /* 0x000f280000300800 */
[----:B------:R-:W5:Y:S01]  /*13200*/  LDL.LU R3, [R1+0x24f8] ;  /* 0x0024f80001037983 */ /* 0x000f620000300800 */
[----:B--2---:R-:W-:-:S15]  /*13210*/  HMMA.16816.F32 R12, R4, R26, R12 ;  /* 0x0000001a040c723c */ /* 0x004fde000000180c */
[----:B------:R-:W-:-:S09]  /*13220*/  NOP ;  /* 0x0000000000007918 */ /* 0x000fd20000000000 */
[----:B------:R-:W-:Y:S01]  /*13230*/  MOV R8, R14 ;  /* 0x0000000e00087202 */ /* 0x000fe20000000f00 */
[----:B------:R-:W-:Y:S01]  /*13240*/  IMAD.MOV.U32 R9, RZ, RZ, R13 ;  /* 0x000000ffff097224 */ /* 0x000fe200078e000d */
[----:B------:R-:W-:Y:S02]  /*13250*/  MOV R2, R15 ;  /* 0x0000000f00027202 */ /* 0x000fe40000000f00 */
[----:B------:R-:W-:Y:S01]  /*13260*/  MOV R16, R12 ;  /* 0x0000000c00107202 */ /* 0x000fe20000000f00 */
[----:B------:R-:W3:Y:S04]  /*13270*/  LDL.LU.64 R14, [R1+0x24f0] ;  /* 0x0024f000010e7983 */ /* 0x000ee80000300a00 */
[----:B------:R-:W3:Y:S02]  /*13280*/  LDL.LU.64 R12, [R1+0x24e8] ;  /* 0x0024e800010c7983 */ /* 0x000ee40000300a00 */
[----:B---3--:R-:W-:Y:S02]  /*13290*/  HMMA.16816.F32 R12, R4, R10, R12 ;  /* 0x0000000a040c723c */ /* 0x008fe4000000180c */
[----:B------:R-:W4:Y:S04]  /*132a0*/  LDL.LU.64 R6, [R1+0x24e0] ;  /* 0x0024e00001067983 */ /* 0x000f280000300a00 */
[----:B------:R-:W4:-:S15]  /*132b0*/  LDL.LU.64 R4, [R1+0x24d8] ;  /* 0x0024d80001047983 */ /* 0x000f1e0000300a00 */
[----:B------:R-:W-:-:S02]  /*132c0*/  NOP ;  /* 0x0000000000007918 */ /* 0x000fc40000000000 */
[----:B------:R-:W-:Y:S04]  /*132d0*/  STL.64 [R1+0x24a8], R14 ;  /* 0x0024a80e01007387 */ /* 0x000fe80000100a00 */
[----:B------:R0:W-:Y:S02]  /*132e0*/  STL.64 [R1+0x24a0], R12 ;  /* 0x0024a00c01007387 */ /* 0x0001e40000100a00 */
[----:B0-----:R-:W-:Y:S02]  /*132f0*/  IMAD.MOV.U32 R12, RZ, RZ, R16 ;  /* 0x000000ffff0c7224 */ /* 0x001fe400078e0010 */
[----:B-----5:R-:W0:Y:S04]  /*13300*/  LDSM.16.MT88.4 R16, [R3+UR6+0x21400] ;  /* 0x021400060310783b */ /* 0x020e280008004200 */
[----:B0-----:R-:W-:Y:S04]  /*13310*/  STL [R1+0x2468], R17 ;  /* 0x0024681101007387 */ /* 0x001fe80000100800 */
[----:B------:R0:W-:Y:S04]  /*13320*/  STL [R1+0x2464], R18 ;  /* 0x0024641201007387 */ /* 0x0001e80000100800 */
[----:B------:R1:W-:Y:S01]  /*13330*/  STL [R1+0x2460], R19 ;  /* 0x0024601301007387 */ /* 0x0003e20000100800 */
[----:B----4-:R-:W-:-:S15]  /*13340*/  HMMA.16816.F32 R24, R4, R26, R20 ;  /* 0x0000001a0418723c */ /* 0x010fde0000001814 */
[----:B------:R-:W-:-:S09]  /*13350*/  NOP ;  /* 0x0000000000007918 */ /* 0x000fd20000000000 */
[----:B0-----:R-:W-:Y:S01]  /*13360*/  IMAD.MOV.U32 R18, RZ, RZ, R26 ;  /* 0x000000ffff127224 */ /* 0x001fe200078e001a */
[----:B------:R-:W-:Y:S02]  /*13370*/  MOV R17, R27 ;  /* 0x0000001b00117202 */ /* 0x000fe40000000f00 */
[----:B------:R-:W-:Y:S01]  /*13380*/  MOV R20, R24 ;  /* 0x0000001800147202 */ /* 0x000fe20000000f00 */
[----:B------:R-:W2:Y:S01]  /*13390*/  LDL.LU.64 R26, [R1+0x24d0] ;  /* 0x0024d000011a7983 */ /* 0x000ea20000300a00 */
[----:B-1----:R-:W-:-:S03]  /*133a0*/  MOV R19, R25 ;  /* 0x0000001900137202 */ /* 0x002fc60000000f00 */
[----:B------:R-:W2:Y:S01]  /*133b0*/  LDL.LU.64 R24, [R1+0x24c8] ;  /* 0x0024c80001187983 */ /* 0x000ea20000300a00 */
[----:B------:R-:W-:Y:S02]  /*133c0*/  MOV R13, R9 ;  /* 0x00000009000d7202 */ /* 0x000fe40000000f00 */
[----:B------:R-:W-:Y:S01]  /*133d0*/  MOV R14, R8 ;  /* 0x00000008000e7202 */ /* 0x000fe20000000f00 */
[----:B--2---:R-:W-:Y:S01]  /*133e0*/  HMMA.16816.F32 R4, R4, R10, R24 ;  /* 0x0000000a0404723c */ /* 0x004fe20000001818 */
[----:B------:R-:W0:Y:S04]  /*133f0*/  LDSM.16.MT88.4 R24, [R29+UR6+0x21400] ;  /* 0x021400061d18783b */ /* 0x000e280008004200 */
[----:B------:R-:W2:Y:S04]  /*13400*/  LDL.LU.64 R10, [R1+0x24c0] ;  /* 0x0024c000010a7983 */ /* 0x000ea80000300a00 */
[----:B------:R-:W2:-:S14]  /*13410*/  LDL.LU.64 R8, [R1+0x24b8] ;  /* 0x0024b80001087983 */ /* 0x000e9c0000300a00 */
[----:B------:R-:W-:Y:S04]  /*13420*/  STL.64 [R1+0x2478], R6 ;  /* 0x0024780601007387 */ /* 0x000fe80000100a00 */
[----:B------:R1:W-:Y:S02]  /*13430*/  STL.64 [R1+0x2470], R4 ;  /* 0x0024700401007387 */ /* 0x0003e40000100a00 */
[----:B-1----:R-:W-:Y:S02]  /*13440*/  MOV R4, R28 ;  /* 0x0000001c00047202 */ /* 0x002fe40000000f00 */
[----:B------:R-:W3:Y:S04]  /*13450*/  LDL.LU R28, [R1+0x24b0] ;  /* 0x0024b000011c7983 */ /* 0x000ee80000300800 */
[----:B0-----:R-:W-:Y:S04]  /*13460*/  STL.64 [R1+0x2450], R26 ;  /* 0x0024501a01007387 */ /* 0x001fe80000100a00 */
[----:B------:R0:W-:Y:S04]  /*13470*/  STL.64 [R1+0x2448], R24 ;  /* 0x0024481801007387 */ /* 0x0001e80000100a00 */
[----:B0-----:R-:W4:Y:S04]  /*13480*/  LDL.LU.64 R24, [R1+0x70] ;  /* 0x0000700001187983 */ /* 0x001f280000300a00 */
[----:B------:R-:W5:Y:S01]  /*13490*/  LDL.LU.64 R26, [R1+0x78] ;  /* 0x00007800011a7983 */ /* 0x000f620000300a00 */
[----:B------:R-:W-:-:S02]  /*134a0*/  IMAD.MOV.U32 R15, RZ, RZ, R2 ;  /* 0x000000ffff0f7224 */ /* 0x000fc400078e0002 */
[----:B------:R-:W-:-:S07]  /*134b0*/  IMAD.MOV.U32 R5, RZ, RZ, R0 ;  /* 0x000000ffff057224 */ /* 0x000fce00078e0000 */
[----:B--2---:R-:W-:-:S15]  /*134c0*/  HMMA.16816.F32 R12, R8, R4, R12 ;  /* 0x00000004080c723c */ /* 0x004fde000000180c */
[----:B------:R-:W-:-:S09]  /*134d0*/  NOP ;  /* 0x0000000000007918 */ /* 0x000fd20000000000 */
[----:B------:R-:W-:Y:S01]  /*134e0*/  IMAD.MOV.U32 R2, RZ, RZ, R14 ;  /* 0x000000ffff027224 */ /* 0x000fe200078e000e */
[----:B------:R-:W-:Y:S02]  /*134f0*/  MOV R0, R15 ;  /* 0x0000000f00007202 */ /* 0x000fe40000000f00 */
[----:B------:R-:W-:Y:S02]  /*13500*/  MOV R7, R12 ;  /* 0x0000000c00077202 */ /* 0x000fe40000000f00 */
[----:B------:R-:W-:Y:S01]  /*13510*/  MOV R6, R13 ;  /* 0x0000000d00067202 */ /* 0x000fe20000000f00 */
[----:B-----5:R-:W-:Y:S04]  /*13520*/  STL [R1+0x245c], R27 ;  /* 0x00245c1b01007387 */ /* 0x020fe80000100800 */
[----:B------:R-:W4:Y:S04]  /*13530*/  LDL.LU.64 R14, [R1+0x24a8] ;  /* 0x0024a800010e7983 */ /* 0x000f280000300a00 */
[----:B------:R-:W4:Y:S02]  /*13540*/  LDL.LU.64 R12, [R1+0x24a0] ;  /* 0x0024a000010c7983 */ /* 0x000f240000300a00 */
[----:B----4-:R-:W-:-:S15]  /*13550*/  HMMA.16816.F32 R12, R8, R24, R12 ;  /* 0x00000018080c723c */ /* 0x010fde000000180c */
[----:B------:R-:W-:-:S08]  /*13560*/  NOP ;  /* 0x0000000000007918 */ /* 0x000fd00000000000 */
[----:B------:R-:W-:Y:S04]  /*13570*/  STL.64 [R1+0x2488], R14 ;  /* 0x0024880e01007387 */ /* 0x000fe80000100a00 */
[----:B------:R0:W-:Y:S02]  /*13580*/  STL.64 [R1+0x2480], R12 ;  /* 0x0024800c01007387 */ /* 0x0001e40000100a00 */
[----:B0-----:R-:W-:Y:S02]  /*13590*/  MOV R12, R20 ;  /* 0x00000014000c7202 */ /* 0x001fe40000000f00 */
[----:B------:R-:W0:Y:S01]  /*135a0*/  LDSM.16.MT88.4 R20, [R3+UR6+0x21800] ;  /* 0x021800060314783b */ /* 0x000e220008004200 */
[----:B------:R-:W-:Y:S01]  /*135b0*/  IMAD.MOV.U32 R13, RZ, RZ, R19 ;  /* 0x000000ffff0d7224 */ /* 0x000fe200078e0013 */
[----:B------:R-:W-:-:S02]  /*135c0*/  MOV R14, R18 ;  /* 0x00000012000e7202 */ /* 0x000fc40000000f00 */
[----:B------:R-:W-:Y:S02]  /*135d0*/  MOV R15, R17 ;  /* 0x00000011000f7202 */ /* 0x000fe40000000f00 */
[----:B0-----:R-:W-:Y:S01]  /*135e0*/  MOV R17, R20 ;  /* 0x0000001400117202 */ /* 0x001fe20000000f00 */
[----:B------:R-:W-:Y:S01]  /*135f0*/  IMAD.MOV.U32 R19, RZ, RZ, R22 ;  /* 0x000000ffff137224 */ /* 0x000fe200078e0016 */
[----:B------:R-:W-:Y:S02]  /*13600*/  MOV R18, R21 ;  /* 0x0000001500127202 */ /* 0x000fe40000000f00 */
[----:B------:R-:W-:Y:S02]  /*13610*/  MOV R27, R23 ;  /* 0x00000017001b7202 */ /* 0x000fe40000000f00 */
[----:B---3--:R-:W0:Y:S04]  /*13620*/  LDSM.16.M88.4 R20, [R28+UR6+0x80] ;  /* 0x000080061c14783b */ /* 0x008e280008000200 */
[----:B------:R-:W-:Y:S04]  /*13630*/  STL [R1+0x2458], R3 ;  /* 0x0024580301007387 */ /* 0x000fe80000100800 */
[----:B0-----:R-:W-:Y:S04]  /*13640*/  STL.64 [R1+0x40], R20 ;  /* 0x0000401401007387 */ /* 0x001fe80000100a00 */
[----:B------:R0:W-:Y:S04]  /*13650*/  STL.64 [R1+0x48], R22 ;  /* 0x0000481601007387 */ /* 0x0001e80000100a00 */
[----:B0-----:R-:W2:Y:S04]  /*13660*/  LDL.LU.64 R22, [R1+0x2498] ;  /* 0x0024980001167983 */ /* 0x001ea80000300a00 */
[----:B------:R-:W2:Y:S01]  /*13670*/  LDL.LU.64 R20, [R1+0x2490] ;  /* 0x0024900001147983 */ /* 0x000ea20000300a00 */
[----:B------:R-:W-:Y:S01]  /*13680*/  IMAD.MOV.U32 R8, RZ, RZ, R7 ;  /* 0x000000ffff087224 */ /* 0x000fe200078e0007 */
[----:B------:R-:W-:Y:S01]  /*13690*/  MOV R9, R6 ;  /* 0x0000000600097202 */ /* 0x000fe20000000f00 */
[----:B------:R-:W-:Y:S01]  /*136a0*/  IMAD.MOV.U32 R11, RZ, RZ, R0 ;  /* 0x000000ffff0b7224 */ /* 0x000fe200078e0000 */
[----:B------:R-:W-:Y:S01]  /*136b0*/  MOV R10, R2 ;  /* 0x00000002000a7202 */ /* 0x000fe20000000f00 */
[----:B--2---:R-:W-:Y:S01]  /*136c0*/  HMMA.16816.F32 R4, R20, R4, R12 ;  /* 0x000000041404723c */ /* 0x004fe2000000180c */
        /* <DEDUP_REMOVED lines=8> */
[----:B0-----:R-:W-:Y:S04]  /*13750*/  STL.64 [R1+0x30], R4 ;  /* 0x0000300401007387 */ /* 0x001fe80000100a00 */
[----:B------:R0:W-:Y:S04]  /*13760*/  STL.64 [R1+0x38], R6 ;  /* 0x0000380601007387 */ /* 0x0001e80000100a00 */
[----:B0-----:R-:W3:Y:S04]  /*13770*/  LDL.LU.64 R6, [R1+0x2478] ;  /* 0x0024780001067983 */ /* 0x001ee80000300a00 */
[----:B------:R-:W3:Y:S04]  /*13780*/  LDL.LU.64 R4, [R1+0x2470] ;  /* 0x0024700001047983 */ /* 0x000ee80000300a00 */
[----:B------:R-:W-:Y:S01]  /*13790*/  STL [R1+0x23a0], R28 ;  /* 0x0023a01c01007387 */ /* 0x000fe20000100800 */
[----:B---3--:R-:W-:Y:S03]  /*137a0*/  HMMA.16816.F32 R20, R20, R24, R4 ;  /* 0x000000181414723c */ /* 0x008fe60000001804 */
[----:B------:R-:W0:-:S15]  /*137b0*/  LDSM.16.MT88.4 R4, [R29+UR6+0x21800] ;  /* 0x021800061d04783b */ /* 0x000e1e0008004200 */
[----:B------:R-:W-:-:S05]  /*137c0*/  NOP ;  /* 0x0000000000007918 */ /* 0x000fca0000000000 */
[----:B------:R1:W-:Y:S04]  /*137d0*/  STL.64 [R1+0x2430], R22 ;  /* 0x0024301601007387 */ /* 0x0003e80000100a00 */
[----:B------:R-:W-:Y:S04]  /*137e0*/  STL.64 [R1+0x2428], R20 ;  /* 0x0024281401007387 */ /* 0x000fe80000100a00 */
[----:B-1----:R-:W3:Y:S04]  /*137f0*/  LDL.LU R22, [R1+0x88] ;  /* 0x0000880001167983 */ /* 0x002ee80000300800 */
[----:B------:R-:W3:Y:S04]  /*13800*/  LDL.LU R23, [R1+0x8c] ;  /* 0x00008c0001177983 */ /* 0x000ee80000300800 */
[----:B0-----:R0:W-:Y:S04]  /*13810*/  STL.64 [R1+0x2408], R6 ;  /* 0x0024080601007387 */ /* 0x0011e80000100a00 */
[----:B------:R1:W-:Y:S01]  /*13820*/  STL.64 [R1+0x2400], R4 ;  /* 0x0024000401007387 */ /* 0x0003e20000100a00 */
[----:B0-----:R-:W-:-:S02]  /*13830*/  MOV R6, R19 ;  /* 0x0000001300067202 */ /* 0x001fc40000000f00 */
[----:B-1----:R-:W-:Y:S01]  /*13840*/  MOV R4, R17 ;  /* 0x0000001100047202 */ /* 0x002fe20000000f00 */
[----:B------:R-:W-:Y:S01]  /*13850*/  IMAD.MOV.U32 R5, RZ, RZ, R18 ;  /* 0x000000ffff057224 */ /* 0x000fe200078e0012 */
[----:B------:R-:W3:Y:S04]  /*13860*/  LDL.LU R17, [R1+0x2468] ;  /* 0x0024680001117983 */ /* 0x000ee80000300800 */
[----:B------:R-:W3:Y:S04]  /*13870*/  LDL.LU R18, [R1+0x2464] ;  /* 0x0024640001127983 */ /* 0x000ee80000300800 */
[----:B------:R-:W3:Y:S01]  /*13880*/  LDL.LU R19, [R1+0x2460] ;  /* 0x0024600001137983 */ /* 0x000ee20000300800 */
[----:B------:R-:W-:-:S03]  /*13890*/  MOV R7, R27 ;  /* 0x0000001b00077202 */ /* 0x000fc60000000f00 */
[----:B------:R-:W2:Y:S04]  /*138a0*/  LDL.LU R27, [R1+0x245c] ;  /* 0x00245c00011b7983 */ /* 0x000ea80000300800 */
[----:B------:R-:W-:Y:S04]  /*138b0*/  STL.64 [R1+0x2440], R6 ;  /* 0x0024400601007387 */ /* 0x000fe80000100a00 */
[----:B------:R0:W-:Y:S04]  /*138c0*/  STL.64 [R1+0x2438], R4 ;  /* 0x0024380401007387 */ /* 0x0001e80000100a00 */
[----:B0-----:R-:W4:Y:S01]  /*138d0*/  LDL.LU R4, [R1+0x20] ;  /* 0x0000200001047983 */ /* 0x001f220000300800 */
[----:B------:R-:W-:-:S03]  /*138e0*/  IMAD.MOV.U32 R5, RZ, RZ, R3 ;  /* 0x000000ffff057224 */ /* 0x000fc600078e0003 */
[----:B------:R-:W5:Y:S01]  /*138f0*/  LDL.LU R3, [R1+0x2458] ;  /* 0x0024580001037983 */ /* 0x000f620000300800 */
[C---:B---3--:R-:W-:Y:S06]  /*13900*/  HMMA.16816.F32 R8, R16.reuse, R22, R8 ;  /* 0x000000161008723c */ /* 0x048fec0000001808 */
[----:B--2---:R-:W-:-:S15]  /*13910*/  HMMA.16816.F32 R12, R16, R26, R12 ;  /* 0x0000001a100c723c */ /* 0x004fde000000180c */
[----:B------:R-:W-:-:S03]  /*13920*/  NOP ;  /* 0x0000000000007918 */ /* 0x000fc60000000000 */
[----:B------:R-:W-:Y:S01]  /*13930*/  IMAD.MOV.U32 R21, RZ, RZ, R8 ;  /* 0x000000ffff157224 */ /* 0x000fe200078e0008 */
[----:B------:R-:W-:Y:S02]  /*13940*/  MOV R20, R9 ;  /* 0x0000000900147202 */ /* 0x000fe40000000f00 */
[----:B------:R-:W-:Y:S02]  /*13950*/  MOV R9, R26 ;  /* 0x0000001a00097202 */ /* 0x000fe40000000f00 */
[----:B------:R-:W-:Y:S02]  /*13960*/  MOV R8, R27 ;  /* 0x0000001b00087202 */ /* 0x000fe40000000f00 */
[----:B------:R-:W4:Y:S04]  /*13970*/  LDL.LU.64 R26, [R1+0x2450] ;  /* 0x00245000011a7983 */ /* 0x000f280000300a00 */
[----:B------:R-:W4:Y:S01]  /*13980*/  LDL.LU.64 R24, [R1+0x2448] ;  /* 0x0024480001187983 */ /* 0x000f220000300a00 */
[----:B------:R-:W-:Y:S01]  /*13990*/  MOV R6, R2 ;  /* 0x0000000200067202 */ /* 0x000fe20000000f00 */
[----:B------:R-:W-:Y:S01]  /*139a0*/  IMAD.MOV.U32 R18, RZ, RZ, R9 ;  /* 0x000000ffff127224 */ /* 0x000fe200078e0009 */
[----:B------:R-:W-:Y:S01]  /*139b0*/  MOV R7, R0 ;  /* 0x0000000000077202 */ /* 0x000fe20000000f00 */
[----:B------:R-:W-:Y:S01]  /*139c0*/  IMAD.MOV.U32 R0, RZ, RZ, R11 ;  /* 0x000000ffff007224 */ /* 0x000fe200078e000b */
[----:B------:R-:W-:-:S02]  /*139d0*/  MOV R2, R10 ;  /* 0x0000000a00027202 */ /* 0x000fc40000000f00 */
[----:B------:R-:W-:Y:S02]  /*139e0*/  MOV R19, R8 ;  /* 0x0000000800137202 */ /* 0x000fe40000000f00 */
[----:B-----5:R-:W0:Y:S04]  /*139f0*/  LDSM.16.MT88.4 R8, [R3+UR6+0x21c00] ;  /* 0x021c00060308783b */ /* 0x020e280008004200 */
[----:B0-----:R0:W-:Y:S04]  /*13a00*/  STL [R1+0x23e0], R8 ;  /* 0x0023e00801007387 */ /* 0x0011e80000100800 */
[----:B------:R1:W-:Y:S01]  /*13a10*/  STL [R1+0x23dc], R9 ;  /* 0x0023dc0901007387 */ /* 0x0003e20000100800 */
[----:B0-----:R-:W-:Y:S01]  /*13a20*/  MOV R8, R21 ;  /* 0x0000001500087202 */ /* 0x001fe20000000f00 */
[----:B-1----:R-:W-:-:S02]  /*13a30*/  IMAD.MOV.U32 R9, RZ, RZ, R20 ;  /* 0x000000ffff097224 */ /* 0x002fc400078e0014 */
[----:B------:R0:W-:Y:S04]  /*13a40*/  STL [R1+0x23d8], R10 ;  /* 0x0023d80a01007387 */ /* 0x0001e80000100800 */
[----:B------:R1:W-:Y:S01]  /*13a50*/  STL [R1+0x23d4], R11 ;  /* 0x0023d40b01007387 */ /* 0x0003e20000100800 */
[----:B0-----:R-:W-:Y:S02]  /*13a60*/  MOV R10, R2 ;  /* 0x00000002000a7202 */ /* 0x001fe40000000f00 */
[----:B-1----:R-:W-:Y:S01]  /*13a70*/  MOV R11, R0 ;  /* 0x00000000000b7202 */ /* 0x002fe20000000f00 */
[----:B----4-:R-:W-:Y:S01]  /*13a80*/  HMMA.16816.F32 R20, R24, R22, R4 ;  /* 0x000000161814723c */ /* 0x010fe20000001804 */
[----:B------:R-:W2:Y:S04]  /*13a90*/  LDL.LU.64 R6, [R1+0x2440] ;  /* 0x0024400001067983 */ /* 0x000ea80000300a00 */
[----:B------:R-:W2:-:S15]  /*13aa0*/  LDL.LU.64 R4, [R1+0x2438] ;  /* 0x0024380001047983 */ /* 0x000e9e0000300a00 */
[----:B------:R-:W-:-:S03]  /*13ab0*/  NOP ;  /* 0x0000000000007918 */ /* 0x000fc60000000000 */
[----:B------:R0:W-:Y:S01]  /*13ac0*/  STL [R1+0x20], R20 ;  /* 0x0000201401007387 */ /* 0x0001e20000100800 */
[----:B------:R-:W-:Y:S01]  /*13ad0*/  MOV R28, R22 ;  /* 0x00000016001c7202 */ /* 0x000fe20000000f00 */
[----:B------:R-:W-:Y:S01]  /*13ae0*/  IMAD.MOV.U32 R2, RZ, RZ, R21 ;  /* 0x000000ffff027224 */ /* 0x000fe200078e0015 */
[----:B------:R-:W-:Y:S02]  /*13af0*/  MOV R0, R23 ;  /* 0x0000001700007202 */ /* 0x000fe40000000f00 */
[----:B------:R-:W3:Y:S04]  /*13b00*/  LDL.LU.64 R22, [R1+0x2430] ;  /* 0x0024300001167983 */ /* 0x000ee80000300a00 */
[----:B0-----:R-:W3:Y:S02]  /*13b10*/  LDL.LU.64 R20, [R1+0x2428] ;  /* 0x0024280001147983 */ /* 0x001ee40000300a00 */
[----:B---3--:R-:W-:Y:S02]  /*13b20*/  HMMA.16816.F32 R24, R24, R18, R20 ;  /* 0x000000121818723c */ /* 0x008fe40000001814 */
[----:B------:R-:W0:-:S15]  /*13b30*/  LDSM.16.MT88.4 R16, [R29+UR6+0x21c00] ;  /* 0x021c00061d10783b */ /* 0x000e1e0008004200 */
[----:B------:R-:W-:-:S06]  /*13b40*/  NOP ;  /* 0x0000000000007918 */ /* 0x000fcc0000000000 */
[----:B------:R-:W-:Y:S04]  /*13b50*/  STL.64 [R1+0x23f0], R26 ;  /* 0x0023f01a01007387 */ /* 0x000fe80000100a00 */
[----:B------:R1:W-:Y:S04]  /*13b60*/  STL.64 [R1+0x23e8], R24 ;  /* 0x0023e81801007387 */ /* 0x0003e80000100a00 */
[----:B-1----:R-:W2:Y:S04]  /*13b70*/  LDL.LU R24, [R1+0x40] ;  /* 0x0000400001187983 */ /* 0x002ea80000300800 */
[----:B------:R-:W2:Y:S04]  /*13b80*/  LDL.LU R25, [R1+0x44] ;  /* 0x0000440001197983 */ /* 0x000ea80000300800 */
[----:B0-----:R-:W-:Y:S04]  /*13b90*/  STL [R1+0x23d0], R18 ;  /* 0x0023d01201007387 */ /* 0x001fe80000100800 */
[----:B------:R-:W-:Y:S04]  /*13ba0*/  STL [R1+0x23cc], R19 ;  /* 0x0023cc1301007387 */ /* 0x000fe80000100800 */
[----:B------:R0:W-:Y:S04]  /*13bb0*/  STL.64 [R1+0x23f8], R16 ;  /* 0x0023f81001007387 */ /* 0x0001e80000100a00 */
[----:B0-----:R-:W3:Y:S01]  /*13bc0*/  LDL.LU R16, [R1+0x20] ;  /* 0x0000200001107983 */ /* 0x001ee20000300800 */
[----:B------:R-:W-:Y:S01]  /*13bd0*/  MOV R18, R28 ;  /* 0x0000001c00127202 */ /* 0x000fe20000000f00 */
[----:B------:R-:W-:Y:S01]  /*13be0*/  IMAD.MOV.U32 R17, RZ, RZ, R2 ;  /* 0x000000ffff117224 */ /* 0x000fe200078e0002 */
[----:B------:R-:W-:Y:S01]  /*13bf0*/  MOV R19, R0 ;  /* 0x0000000000137202 */ /* 0x000fe20000000f00 */
[----:B------:R-:W4:Y:S04]  /*13c00*/  LDL.LU R2, [R1+0x2420] ;  /* 0x0024200001027983 */ /* 0x000f280000300800 */
[----:B------:R-:W-:Y:S04]  /*13c10*/  STL.64 [R1+0x2418], R18 ;  /* 0x0024181201007387 */ /* 0x000fe80000100a00 */
[----:B---3--:R0:W-:Y:S04]  /*13c20*/  STL.64 [R1+0x2410], R16 ;  /* 0x0024101001007387 */ /* 0x0081e80000100a00 */
[----:B0-----:R-:W3:Y:S01]  /*13c30*/  LDL.LU.64 R16, [R1+0x30] ;  /* 0x0000300001107983 */ /* 0x001ee20000300a00 */
[----:B--2---:R-:W-:Y:S03]  /*13c40*/  HMMA.16816.F32 R20, R4, R24, R8 ;  /* 0x000000180414723c */ /* 0x004fe60000001808 */
[----:B------:R-:W2:-:S15]  /*13c50*/  LDL.LU.64 R18, [R1+0x2418] ;  /* 0x0024180001127983 */ /* 0x000e9e0000300a00 */
[----:B------:R-:W-:-:S06]  /*13c60*/  NOP ;  /* 0x0000000000007918 */ /* 0x000fcc0000000000 */
[----:B------:R-:W-:Y:S01]  /*13c70*/  IMAD.MOV.U32 R8, RZ, RZ, R20 ;  /* 0x000000ffff087224 */ /* 0x000fe200078e0014 */
[----:B------:R-:W-:Y:S01]  /*13c80*/  MOV R9, R21 ;  /* 0x0000001500097202 */ /* 0x000fe20000000f00 */
[----:B------:R-:W-:Y:S01]  /*13c90*/  IMAD.MOV.U32 R11, RZ, RZ, R23 ;  /* 0x000000ffff0b7224 */ /* 0x000fe200078e0017 */
[----:B------:R-:W-:Y:S02]  /*13ca0*/  MOV R10, R22 ;  /* 0x00000016000a7202 */ /* 0x000fe40000000f00 */
[----:B---3--:R-:W-:Y:S07]  /*13cb0*/  HMMA.16816.F32 R20, R4, R16, R12 ;  /* 0x000000100414723c */ /* 0x008fee000000180c */
[----:B------:R-:W-:-:S05]  /*13cc0*/  MOV R4, R16 ;  /* 0x0000001000047202 */ /* 0x000fca0000000f00 */
[----:B------:R-:W-:Y:S02]  /*13cd0*/  IMAD.MOV.U32 R12, RZ, RZ, R4 ;  /* 0x000000ffff0c7224 */ /* 0x000fe400078e0004 */
[----:B------:R-:W0:Y:S01]  /*13ce0*/  LDSM.16.MT88.4 R4, [R3+UR6+0x22000] ;  /* 0x022000060304783b */ /* 0x000e220008004200 */
[----:B------:R-:W-:-:S03]  /*13cf0*/  MOV R0, R17 ;  /* 0x0000001100007202 */ /* 0x000fc60000000f00 */
[----:B------:R-:W2:Y:S04]  /*13d00*/  LDL.LU.64 R16, [R1+0x2410] ;  /* 0x0024100001107983 */ /* 0x000ea80000300a00 */
[----:B0-----:R-:W-:Y:S01]  /*13d10*/  STL.64 [R1], R4 ;  /* 0x0000000401007387 */ /* 0x001fe20000100a00 */
[----:B------:R-:W-:-:S03]  /*13d20*/  MOV R28, R7 ;  /* 0x00000007001c7202 */ /* 0x000fc60000000f00 */
[----:B------:R-:W-:Y:S04]  /*13d30*/  STL [R1+0x8], R6 ;  /* 0x0000080601007387 */ /* 0x000fe80000100800 */
[----:B----4-:R-:W0:Y:S04]  /*13d40*/  LDSM.16.M88.4 R4, [R2+UR6+0x100] ;  /* 0x000100060204783b */ /* 0x010e280008000200 */
[----:B------:R-:W-:Y:S04]  /*13d50*/  STL [R1+0x23c8], R28 ;  /* 0x0023c81c01007387 */ /* 0x000fe80000100800 */
[----:B0-----:R-:W-:Y:S04]  /*13d60*/  STL.64 [R1+0x60], R4 ;  /* 0x0000600401007387 */ /* 0x001fe80000100a00 */
[----:B------:R0:W-:Y:S04]  /*13d70*/  STL.64 [R1+0x68], R6 ;  /* 0x0000680601007387 */ /* 0x0001e80000100a00 */
[----:B0-----:R-:W2:Y:S04]  /*13d80*/  LDL.LU.64 R6, [R1+0x2408] ;  /* 0x0024080001067983 */ /* 0x001ea80000300a00 */
[----:B------:R-:W2:Y:S01]  /*13d90*/  LDL.LU.64 R4, [R1+0x2400] ;  /* 0x0024000001047983 */ /* 0x000ea20000300a00 */
[----:B------:R-:W-:Y:S01]  /*13da0*/  MOV R13, R0 ;  /* 0x00000000000d7202 */ /* 0x000fe20000000f00 */
[----:B--2---:R-:W-:Y:S02]  /*13db0*/  HMMA.16816.F32 R24, R4, R24, R16 ;  /* 0x000000180418723c */ /* 0x004fe40000001810 */
[----:B------:R-:W2:-:S15]  /*13dc0*/  LDL.LU.64 R16, [R1+0x23f8] ;  /* 0x0023f80001107983 */ /* 0x000e9e0000300a00 */
[----:B------:R-:W-:-:S06]  /*13dd0*/  NOP ;  /* 0x0000000000007918 */ /* 0x000fcc0000000000 */
[----:B------:R-:W-:Y:S01]  /*13de0*/  STL [R1+0x28], R26 ;  /* 0x0000281a01007387 */ /* 0x000fe20000100800 */
[----:B------:R-:W-:Y:S01]  /*13df0*/  IMAD.MOV.U32 R18, RZ, RZ, R24 ;  /* 0x000000ffff127224 */ /* 0x000fe200078e0018 */
[----:B------:R-:W-:Y:S02]  /*13e00*/  MOV R19, R25 ;  /* 0x0000001900137202 */ /* 0x000fe40000000f00 */
[----:B------:R-:W-:Y:S02]  /*13e10*/  MOV R28, R27 ;  /* 0x0000001b001c7202 */ /* 0x000fe40000000f00 */
[----:B------:R-:W0:Y:S04]  /*13e20*/  LDSM.16.M88.4 R24, [R2+UR6+0x10100] ;  /* 0x010100060218783b */ /* 0x000e280008000200 */
[----:B0-----:R-:W-:Y:S01]  /*13e30*/  STL.64 [R1+0x50], R24 ;  /* 0x0000501801007387 */ /* 0x001fe20000100a00 */
[----:B------:R-:W-:-:S03]  /*13e40*/  IMAD.MOV.U32 R0, RZ, RZ, R27 ;  /* 0x000000ffff007224 */ /* 0x000fc600078e001b */
[----:B------:R0:W-:Y:S04]  /*13e50*/  STL [R1+0x58], R26 ;  /* 0x0000581a01007387 */ /* 0x0001e80000100800 */
[----:B0-----:R-:W3:Y:S04]  /*13e60*/  LDL.LU.64 R26, [R1+0x23f0] ;  /* 0x0023f000011a7983 */ /* 0x001ee80000300a00 */
[----:B------:R-:W3:Y:S04]  /*13e70*/  LDL.LU.64 R24, [R1+0x23e8] ;  /* 0x0023e80001187983 */ /* 0x000ee80000300a00 */
[----:B------:R-:W-:Y:S01]  /*13e80*/  STL [R1+0x2328], R2 ;  /* 0x0023280201007387 */ /* 0x000fe20000100800 */
[----:B---3--:R-:W-:Y:S03]  /*13e90*/  HMMA.16816.F32 R24, R4, R12, R24 ;  /* 0x0000000c0418723c */ /* 0x008fe60000001818 */
[----:B------:R-:W0:Y:S04]  /*13ea0*/  LDSM.16.MT88.4 R12, [R29+UR6+0x22000] ;  /* 0x022000061d0c783b */ /* 0x000e280008004200 */
[----:B------:R-:W-:Y:S01]  /*13eb0*/  MOV R4, R8 ;  /* 0x0000000800047202 */ /* 0x000fe20000000f00 */
[----:B------:R-:W-:Y:S01]  /*13ec0*/  IMAD.MOV.U32 R6, RZ, RZ, R10 ;  /* 0x000000ffff067224 */ /* 0x000fe200078e000a */
[----:B------:R-:W3:Y:S01]  /*13ed0*/  LDL.LU R8, [R1+0x23e0] ;  /* 0x0023e00001087983 */ /* 0x000ee20000300800 */
[----:B------:R-:W-:-:S02]  /*13ee0*/  MOV R5, R9 ;  /* 0x0000000900057202 */ /* 0x000fc40000000f00 */
[----:B------:R-:W-:Y:S01]  /*13ef0*/  MOV R7, R11 ;  /* 0x0000000b00077202 */ /* 0x000fe20000000f00 */
[----:B------:R-:W3:Y:S04]  /*13f00*/  LDL.LU R9, [R1+0x23dc] ;  /* 0x0023dc0001097983 */ /* 0x000ee80000300800 */
[----:B------:R-:W3:Y:S04]  /*13f10*/  LDL.LU R10, [R1+0x23d8] ;  /* 0x0023d800010a7983 */ /* 0x000ee80000300800 */
[----:B------:R-:W3:Y:S04]  /*13f20*/  LDL.LU R11, [R1+0x23d4] ;  /* 0x0023d400010b7983 */ /* 0x000ee80000300800 */
[----:B------:R1:W-:Y:S04]  /*13f30*/  STL.64 [R1+0x23c0], R26 ;  /* 0x0023c01a01007387 */ /* 0x0003e80000100a00 */
[----:B------:R-:W-:Y:S04]  /*13f40*/  STL.64 [R1+0x23b8], R24 ;  /* 0x0023b81801007387 */ /* 0x000fe80000100a00 */
[----:B-1----:R-:W3:Y:S04]  /*13f50*/  LDL.LU R26, [R1+0x48] ;  /* 0x00004800011a7983 */ /* 0x002ee80000300800 */
[----:B------:R-:W3:Y:S04]  /*13f60*/  LDL.LU R27, [R1+0x4c] ;  /* 0x00004c00011b7983 */ /* 0x000ee80000300800 */
[----:B0-----:R-:W-:Y:S04]  /*13f70*/  STL.64 [R1+0x2390], R14 ;  /* 0x0023900e01007387 */ /* 0x001fe80000100a00 */
[----:B------:R0:W-:Y:S04]  /*13f80*/  STL.64 [R1+0x2388], R12 ;  /* 0x0023880c01007387 */ /* 0x0001e80000100a00 */
[----:B0-----:R-:W4:Y:S04]  /*13f90*/  LDL.LU.64 R12, [R1+0x50] ;  /* 0x00005000010c7983 */ /* 0x001f280000300a00 */
[----:B----4-:R3:W-:Y:S02]  /*13fa0*/  STL.64 [R1+0x2398], R12 ;  /* 0x0023980c01007387 */ /* 0x0107e40000100a00 */
[----:B---3--:R-:W-:-:S15]  /*13fb0*/  HMMA.16816.F32 R12, R8, R26, R4 ;  /* 0x0000001a080c723c */ /* 0x008fde0000001804 */
[----:B------:R-:W-:-:S08]  /*13fc0*/  NOP ;  /* 0x0000000000007918 */ /* 0x000fd00000000000 */
[----:B------:R0:W-:Y:S04]  /*13fd0*/  STL.64 [R1+0x23b0], R14 ;  /* 0x0023b00e01007387 */ /* 0x0001e80000100a00 */
[----:B------:R-:W-:Y:S04]  /*13fe0*/  STL.64 [R1+0x23a8], R12 ;  /* 0x0023a80c01007387 */ /* 0x000fe80000100a00 */
[----:B0-----:R-:W3:Y:S04]  /*13ff0*/  LDL.LU R14, [R1+0x38] ;  /* 0x00003800010e7983 */ /* 0x001ee80000300800 */
[----:B------:R-:W3:Y:S02]  /*14000*/  LDL.LU R15, [R1+0x3c] ;  /* 0x00003c00010f7983 */ /* 0x000ee40000300800 */
[----:B---3--:R-:W-:Y:S02]  /*14010*/  HMMA.16816.F32 R4, R8, R14, R20 ;  /* 0x0000000e0804723c */ /* 0x008fe40000001814 */
[----:B------:R-:W0:Y:S05]  /*14020*/  LDSM.16.MT88.4 R20, [R3+UR6+0x22400] ;  /* 0x022400060314783b */ /* 0x000e2a0008004200 */
[----:B------:R-:W-:Y:S01]  /*14030*/  MOV R8, R18 ;  /* 0x0000001200087202 */ /* 0x000fe20000000f00 */
[----:B------:R-:W-:Y:S01]  /*14040*/  IMAD.MOV.U32 R9, RZ, RZ, R19 ;  /* 0x000000ffff097224 */ /* 0x000fe200078e0013 */
[----:B------:R-:W2:Y:S04]  /*14050*/  LDL.LU R18, [R1+0x23d0] ;  /* 0x0023d00001127983 */ /* 0x000ea80000300800 */
[----:B------:R-:W2:Y:S04]  /*14060*/  LDL.LU R19, [R1+0x23cc] ;  /* 0x0023cc0001137983 */ /* 0x000ea80000300800 */
[----:B------:R-:W2:Y:S01]  /*14070*/  LDL.LU R10, [R1+0x28] ;  /* 0x00002800010a7983 */ /* 0x000ea20000300800 */
[----:B------:R-:W-:-:S03]  /*14080*/  MOV R11, R28 ;  /* 0x0000001c000b7202 */ /* 0x000fc60000000f00 */
[----:B------:R-:W3:Y:S04]  /*14090*/  LDL.LU R28, [R1+0x23c8] ;  /* 0x0023c800011c7983 */ /* 0x000ee80000300800 */
[----:B0-----:R-:W-:Y:S04]  /*140a0*/  STL.64 [R1+0x2370], R22 ;  /* 0x0023701601007387 */ /* 0x001fe80000100a00 */
[----:B------:R0:W-:Y:S04]  /*140b0*/  STL.64 [R1+0x2368], R20 ;  /* 0x0023681401007387 */ /* 0x0001e80000100a00 */
[----:B0-----:R-:W4:Y:S04]  /*140c0*/  LDL.LU R20, [R1+0x60] ;  /* 0x0000600001147983 */ /* 0x001f280000300800 */
[----:B------:R-:W4:Y:S01]  /*140d0*/  LDL.LU R21, [R1+0x64] ;  /* 0x0000640001157983 */ /* 0x000f220000300800 */
[----:B--2---:R-:W-:-:S15]  /*140e0*/  HMMA.16816.F32 R24, R16, R26, R8 ;  /* 0x0000001a1018723c */ /* 0x004fde0000001808 */
[----:B------:R-:W-:-:S09]  /*140f0*/  NOP ;  /* 0x0000000000007918 */ /* 0x000fd20000000000 */
[----:B------:R-:W-:Y:S01]  /*14100*/  MOV R8, R26 ;  /* 0x0000001a00087202 */ /* 0x000fe20000000f00 */
[----:B------:R-:W-:Y:S01]  /*14110*/  IMAD.MOV.U32 R9, RZ, RZ, R25 ;  /* 0x000000ffff097224 */ /* 0x000fe200078e0019 */
[----:B------:R-:W-:Y:S02]  /*14120*/  MOV R2, R27 ;  /* 0x0000001b00027202 */ /* 0x000fe40000000f00 */
[----:B------:R-:W-:Y:S01]  /*14130*/  MOV R10, R24 ;  /* 0x00000018000a7202 */ /* 0x000fe20000000f00 */
[----:B------:R-:W2:Y:S04]  /*14140*/  LDL.LU.64 R26, [R1+0x23c0] ;  /* 0x0023c000011a7983 */ /* 0x000ea80000300a00 */
[----:B------:R-:W2:Y:S02]  /*14150*/  LDL.LU.64 R24, [R1+0x23b8] ;  /* 0x0023b80001187983 */ /* 0x000ea40000300a00 */
[----:B--2---:R-:W-:Y:S02]  /*14160*/  HMMA.16816.F32 R16, R16, R14, R24 ;  /* 0x0000000e1010723c */ /* 0x004fe40000001818 */
[----:B------:R-:W4:Y:S04]  /*14170*/  LDL.LU.64 R14, [R1+0x23b0] ;  /* 0x0023b000010e7983 */ /* 0x000f280000300a00 */
[----:B------:R-:W4:Y:S04]  /*14180*/  LDL.LU.64 R12, [R1+0x23a8] ;  /* 0x0023a800010c7983 */ /* 0x000f280000300a00 */
[----:B------:R-:W4:Y:S04]  /*14190*/  LDL.LU R24, [R1] ;  /* 0x0000000001187983 */ /* 0x000f280000300800 */
[----:B------:R-:W4:Y:S04]  /*141a0*/  LDL.LU R25, [R1+0x4] ;  /* 0x0000040001197983 */ /* 0x000f280000300800 */
[----:B------:R-:W4:Y:S01]  /*141b0*/  LDL.LU R26, [R1+0x8] ;  /* 0x00000800011a7983 */ /* 0x000f220000300800 */
[----:B---3--:R-:W-:-:S03]  /*141c0*/  IMAD.MOV.U32 R27, RZ, RZ, R28 ;  /* 0x000000ffff1b7224 */ /* 0x008fc600078e001c */
[----:B------:R-:W2:Y:S04]  /*141d0*/  LDL.LU R28, [R1+0x23a0] ;  /* 0x0023a000011c7983 */ /* 0x000ea80000300800 */
[----:B------:R0:W-:Y:S04]  /*141e0*/  STL.64 [R1+0x2380], R18 ;  /* 0x0023801201007387 */ /* 0x0001e80000100a00 */
[----:B------:R1:W-:Y:S01]  /*141f0*/  STL.64 [R1+0x2378], R16 ;  /* 0x0023781001007387 */ /* 0x0003e20000100a00 */
[----:B0-----:R-:W-:Y:S01]  /*14200*/  IMAD.MOV.U32 R18, RZ, RZ, R8 ;  /* 0x000000ffff127224 */ /* 0x001fe200078e0008 */
[----:B-1----:R-:W-:-:S02]  /*14210*/  MOV R16, R10 ;  /* 0x0000000a00107202 */ /* 0x002fc40000000f00 */
[----:B------:R-:W-:Y:S02]  /*14220*/  MOV R17, R9 ;  /* 0x0000000900117202 */ /* 0x000fe40000000f00 */
[----:B------:R-:W0:Y:S04]  /*14230*/  LDSM.16.MT88.4 R8, [R29+UR6+0x22400] ;  /* 0x022400061d08783b */ /* 0x000e280008004200 */
[----:B0-----:R-:W-:Y:S04]  /*14240*/  STL [R1+0x2364], R10 ;  /* 0x0023640a01007387 */ /* 0x001fe80000100800 */
[----:B------:R-:W-:Y:S01]  /*14250*/  STL [R1+0x2360], R11 ;  /* 0x0023600b01007387 */ /* 0x000fe20000100800 */
[----:B----4-:R-:W-:-:S15]  /*14260*/  HMMA.16816.F32 R12, R24, R20, R12 ;  /* 0x00000014180c723c */ /* 0x010fde000000180c */
[----:B------:R-:W-:-:S08]  /*14270*/  NOP ;  /* 0x0000000000007918 */ /* 0x000fd00000000000 */
[----:B------:R0:W-:Y:S04]  /*14280*/  STL.64 [R1+0x10], R12 ;  /* 0x0000100c01007387 */ /* 0x0001e80000100a00 */
[----:B------:R-:W-:Y:S04]  /*14290*/  STL.64 [R1+0x18], R14 ;  /* 0x0000180e01007387 */ /* 0x000fe80000100a00 */
[----:B0-----:R-:W3:Y:S01]  /*142a0*/  LDL.LU.64 R12, [R1+0x2398] ;  /* 0x00239800010c7983 */ /* 0x001ee20000300a00 */
[----:B------:R-:W-:Y:S01]  /*142b0*/  MOV R19, R2 ;  /* 0x0000000200137202 */ /* 0x000fe20000000f00 */
[----:B---3--:R-:W-:Y:S02]  /*142c0*/  HMMA.16816.F32 R4, R24, R12, R4 ;  /* 0x0000000c1804723c */ /* 0x008fe40000001804 */
[----:B------:R-:W0:Y:S04]  /*142d0*/  LDSM.16.MT88.4 R24, [R3+UR6+0x22800] ;  /* 0x022800060318783b */ /* 0x000e280008004200 */
[----:B------:R-:W-:Y:S01]  /*142e0*/  MOV R10, R12 ;  /* 0x0000000c000a7202 */ /* 0x000fe20000000f00 */
[----:B------:R-:W-:-:S02]  /*142f0*/  IMAD.MOV.U32 R2, RZ, RZ, R13 ;  /* 0x000000ffff027224 */ /* 0x000fc400078e000d */
[----:B--2---:R-:W1:Y:S04]  /*14300*/  LDSM.16.M88.4 R12, [R28+UR6+0x100] ;  /* 0x000100061c0c783b */ /* 0x004e680008000200 */
[----:B0-----:R0:W-:Y:S04]  /*14310*/  STL.64 [R1+0x2338], R26 ;  /* 0x0023381a01007387 */ /* 0x0011e80000100a00 */
[----:B------:R2:W-:Y:S04]  /*14320*/  STL.64 [R1+0x2330], R24 ;  /* 0x0023301801007387 */ /* 0x0005e80000100a00 */
[----:B0-----:R-:W3:Y:S04]  /*14330*/  LDL.LU R26, [R1+0x58] ;  /* 0x00005800011a7983 */ /* 0x001ee80000300800 */
[----:B-1----:R-:W-:Y:S01]  /*14340*/  STL [R1+0x40], R12 ;  /* 0x0000400c01007387 */ /* 0x002fe20000100800 */
[----:B--2---:R-:W-:-:S02]  /*14350*/  MOV R25, R2 ;  /* 0x0000000200197202 */ /* 0x004fc40000000f00 */
[----:B------:R-:W-:Y:S01]  /*14360*/  MOV R2, R13 ;  /* 0x0000000d00027202 */ /* 0x000fe20000000f00 */
[----:B------:R0:W-:Y:S04]  /*14370*/  STL.64 [R1+0x48], R14 ;  /* 0x0000480e01007387 */ /* 0x0001e80000100a00 */
[----:B0-----:R-:W2:Y:S04]  /*14380*/  LDL.LU.64 R14, [R1+0x2390] ;  /* 0x00239000010e7983 */ /* 0x001ea80000300a00 */
[----:B------:R-:W2:Y:S01]  /*14390*/  LDL.LU.64 R12, [R1+0x2388] ;  /* 0x00238800010c7983 */ /* 0x000ea20000300a00 */
[----:B------:R-:W-:Y:S01]  /*143a0*/  MOV R24, R10 ;  /* 0x0000000a00187202 */ /* 0x000fe20000000f00 */
[----:B--2---:R-:W-:Y:S02]  /*143b0*/  HMMA.16816.F32 R20, R12, R20, R16 ;  /* 0x000000140c14723c */ /* 0x004fe40000001810 */
[----:B------:R-:W2:Y:S04]  /*143c0*/  LDL.LU.64 R18, [R1+0x2380] ;  /* 0x0023800001127983 */ /* 0x000ea80000300a00 */
[----:B------:R-:W2:-:S15]  /*143d0*/  LDL.LU.64 R16, [R1+0x2378] ;  /* 0x0023780001107983 */ /* 0x000e9e0000300a00 */
[----:B------:R-:W-:-:S02]  /*143e0*/  NOP ;  /* 0x0000000000007918 */ /* 0x000fc40000000000 */
[----:B------:R-:W-:Y:S01]  /*143f0*/  STL.64 [R1+0x28], R22 ;  /* 0x0000281601007387 */ /* 0x000fe20000100a00 */
[----:B------:R-:W-:Y:S01]  /*14400*/  MOV R10, R20 ;  /* 0x00000014000a7202 */ /* 0x000fe20000000f00 */
[----:B------:R-:W-:Y:S02]  /*14410*/  IMAD.MOV.U32 R11, RZ, RZ, R21 ;  /* 0x000000ffff0b7224 */ /* 0x000fe400078e0015 */
[----:B------:R-:W0:Y:S01]  /*14420*/  LDSM.16.M88.4 R20, [R28+UR6+0x10100] ;  /* 0x010100061c14783b */ /* 0x000e220008000200 */
[----:B------:R-:W-:-:S03]  /*14430*/  IMAD.MOV.U32 R27, RZ, RZ, R0 ;  /* 0x000000ffff1b7224 */ /* 0x000fc600078e0000 */
[----:B0-----:R-:W-:Y:S01]  /*14440*/  STL.64 [R1+0x30], R20 ;  /* 0x0000301401007387 */ /* 0x001fe20000100a00 */
[----:B------:R-:W-:-:S03]  /*14450*/  MOV R0, R23 ;  /* 0x0000001700007202 */ /* 0x000fc60000000f00 */
[----:B------:R0:W-:Y:S04]  /*14460*/  STL [R1+0x38], R22 ;  /* 0x0000381601007387 */ /* 0x0001e80000100800 */
[----:B0-----:R-:W4:Y:S04]  /*14470*/  LDL.LU.64 R22, [R1+0x2370] ;  /* 0x0023700001167983 */ /* 0x001f280000300a00 */
[----:B------:R-:W4:Y:S04]  /*14480*/  LDL.LU.64 R20, [R1+0x2368] ;  /* 0x0023680001147983 */ /* 0x000f280000300a00 */
[----:B------:R-:W-:Y:S01]  /*14490*/  STL [R1+0x22b0], R28 ;  /* 0x0022b01c01007387 */ /* 0x000fe20000100800 */
[----:B--2---:R-:W-:Y:S03]  /*144a0*/  HMMA.16816.F32 R12, R12, R24, R16 ;  /* 0x000000180c0c723c */ /* 0x004fe60000001810 */
[----:B------:R-:W0:-:S15]  /*144b0*/  LDSM.16.MT88.4 R16, [R29+UR6+0x22800] ;  /* 0x022800061d10783b */ /* 0x000e1e0008004200 */
[----:B------:R-:W-:-:S05]  /*144c0*/  NOP ;  /* 0x0000000000007918 */ /* 0x000fca0000000000 */
[----:B------:R1:W-:Y:S04]  /*144d0*/  STL.64 [R1+0x2348], R14 ;  /* 0x0023480e01007387 */ /* 0x0003e80000100a00 */
[----:B------:R-:W-:Y:S04]  /*144e0*/  STL.64 [R1+0x2340], R12 ;  /* 0x0023400c01007387 */ /* 0x000fe80000100a00 */
[----:B-1----:R-:W4:Y:S04]  /*144f0*/  LDL.LU R14, [R1+0x68] ;  /* 0x00006800010e7983 */ /* 0x002f280000300800 */
[----:B------:R-:W4:Y:S04]  /*14500*/  LDL.LU R15, [R1+0x6c] ;  /* 0x00006c00010f7983 */ /* 0x000f280000300800 */
[----:B0-----:R-:W-:Y:S04]  /*14510*/  STL.64 [R1+0x2318], R18 ;  /* 0x0023181201007387 */ /* 0x001fe80000100a00 */
[----:B------:R0:W-:Y:S04]  /*14520*/  STL.64 [R1+0x2310], R16 ;  /* 0x0023101001007387 */ /* 0x0001e80000100a00 */
[----:B0-----:R-:W2:Y:S04]  /*14530*/  LDL.LU.64 R16, [R1+0x30] ;  /* 0x0000300001107983 */ /* 0x001ea80000300a00 */
[----:B--2---:R0:W-:Y:S04]  /*14540*/  STL.64 [R1+0x2320], R16 ;  /* 0x0023201001007387 */ /* 0x0041e80000100a00 */
[----:B0-----:R-:W4:Y:S04]  /*14550*/  LDL.LU R16, [R1+0x10] ;  /* 0x0000100001107983 */ /* 0x001f280000300800 */
[----:B------:R-:W4:Y:S04]  /*14560*/  LDL.LU R17, [R1+0x14] ;  /* 0x0000140001117983 */ /* 0x000f280000300800 */
[----:B------:R-:W4:Y:S04]  /*14570*/  LDL.LU R18, [R1+0x18] ;  /* 0x0000180001127983 */ /* 0x000f280000300800 */
[----:B------:R-:W4:Y:S02]  /*14580*/  LDL.LU R19, [R1+0x1c] ;  /* 0x00001c0001137983 */ /* 0x000f240000300800 */
[----:B----4-:R-:W-:-:S15]  /*14590*/  HMMA.16816.F32 R16, R20, R14, R16 ;  /* 0x0000000e1410723c */ /* 0x010fde0000001810 */
[----:B------:R-:W-:-:S08]  /*145a0*/  NOP ;  /* 0x0000000000007918 */ /* 0x000fd00000000000 */
[----:B------:R-:W-:Y:S04]  /*145b0*/  STL.64 [R1+0x2358], R18 ;  /* 0x0023581201007387 */ /* 0x000fe80000100a00 */
[----:B------:R0:W-:Y:S02]  /*145c0*/  STL.64 [R1+0x2350], R16 ;  /* 0x0023501001007387 */ /* 0x0001e40000100a00 */
[----:B0-----:R-:W-:Y:S01]  /*145d0*/  MOV R16, R10 ;  /* 0x0000000a00107202 */ /* 0x001fe20000000f00 */
[----:B------:R-:W-:Y:S01]  /*145e0*/  IMAD.MOV.U32 R17, RZ, RZ, R11 ;  /* 0x000000ffff117224 */ /* 0x000fe200078e000b */
[----:B------:R-:W2:Y:S04]  /*145f0*/  LDL.LU R10, [R1+0x2364] ;  /* 0x00236400010a7983 */ /* 0x000ea80000300800 */
[----:B------:R-:W2:Y:S04]  /*14600*/  LDL.LU R11, [R1+0x2360] ;  /* 0x00236000010b7983 */ /* 0x000ea80000300800 */
[----:B------:R-:W2:Y:S04]  /*14610*/  LDL.LU R18, [R1+0x28] ;  /* 0x0000280001127983 */ /* 0x000ea80000300800 */
[----:B------:R-:W2:Y:S01]  /*14620*/  LDL.LU R19, [R1+0x2c] ;  /* 0x00002c0001137983 */ /* 0x000ea20000300800 */
[----:B---3--:R-:W-:Y:S03]  /*14630*/  HMMA.16816.F32 R20, R20, R26, R4 ;  /* 0x0000001a1414723c */ /* 0x008fe60000001804 */
[----:B------:R-:W0:Y:S04]  /*14640*/  LDSM.16.MT88.4 R4, [R3+UR6+0x22c00] ;  /* 0x022c00060304783b */ /* 0x000e280008004200 */
[----:B0-----:R-:W-:Y:S04]  /*14650*/  STL.64 [R1+0x22f8], R6 ;  /* 0x0022f80601007387 */ /* 0x001fe80000100a00 */
[----:B------:R0:W-:Y:S04]  /*14660*/  STL.64 [R1+0x22f0], R4 ;  /* 0x0022f00401007387 */ /* 0x0001e80000100a00 */
[----:B0-----:R-:W3:Y:S01]  /*14670*/  LDL.LU R4, [R1+0x40] ;  /* 0x0000400001047983 */ /* 0x001ee20000300800 */
[----:B------:R-:W-:Y:S01]  /*14680*/  MOV R5, R2 ;  /* 0x0000000200057202 */ /* 0x000fe20000000f00 */
[----:B--2---:R-:W-:Y:S02]  /*14690*/  HMMA.16816.F32 R12, R8, R14, R16 ;  /* 0x0000000e080c723c */ /* 0x004fe40000001810 */
[----:B------:R-:W3:Y:S04]  /*146a0*/  LDL.LU.64 R18, [R1+0x2358] ;  /* 0x0023580001127983 */ /* 0x000ee80000300a00 */
[----:B------:R-:W3:-:S15]  /*146b0*/  LDL.LU.64 R16, [R1+0x2350] ;  /* 0x0023500001107983 */ /* 0x000ede0000300a00 */
[----:B------:R-:W-:-:S03]  /*146c0*/  NOP ;  /* 0x0000000000007918 */ /* 0x000fc60000000000 */
[----:B------:R-:W-:Y:S01]  /*146d0*/  MOV R7, R14 ;  /* 0x0000000e00077202 */ /* 0x000fe20000000f00 */
[----:B------:R-:W-:Y:S01]  /*146e0*/  IMAD.MOV.U32 R28, RZ, RZ, R13 ;  /* 0x000000ffff1c7224 */ /* 0x000fe200078e000d */
[----:B------:R-:W-:Y:S02]  /*146f0*/  MOV R6, R15 ;  /* 0x0000000f00067202 */ /* 0x000fe40000000f00 */
[----:B------:R-:W-:Y:S01]  /*14700*/  MOV R2, R12 ;  /* 0x0000000c00027202 */ /* 0x000fe20000000f00 */
[----:B------:R-:W2:Y:S04]  /*14710*/  LDL.LU.64 R14, [R1+0x2348] ;  /* 0x00234800010e7983 */ /* 0x000ea80000300a00 */
[----:B------:R-:W2:Y:S02]  /*14720*/  LDL.LU.64 R12, [R1+0x2340] ;  /* 0x00234000010c7983 */ /* 0x000ea40000300a00 */
[----:B--2---:R-:W-:Y:S02]  /*14730*/  HMMA.16816.F32 R8, R8, R26, R12 ;  /* 0x0000001a0808723c */ /* 0x004fe4000000180c */
[----:B------:R-:W3:Y:S04]  /*14740*/  LDL.LU.64 R26, [R1+0x2338] ;  /* 0x00233800011a7983 */ /* 0x000ee80000300a00 */
[----:B------:R-:W3:Y:S04]  /*14750*/  LDL.LU.64 R24, [R1+0x2330] ;  /* 0x0023300001187983 */ /* 0x000ee80000300a00 */
[----:B------:R-:W0:-:S13]  /*14760*/  LDSM.16.MT88.4 R12, [R29+UR6+0x22c00] ;  /* 0x022c00061d0c783b */ /* 0x000e1a0008004200 */
[----:B------:R-:W-:Y:S04]  /*14770*/  STL.64 [R1+0x2308], R10 ;  /* 0x0023080a01007387 */ /* 0x000fe80000100a00 */
[----:B------:R1:W-:Y:S02]  /*14780*/  STL.64 [R1+0x2300], R8 ;  /* 0x0023000801007387 */ /* 0x0003e40000100a00 */
[----:B-1----:R-:W-:Y:S02]  /*14790*/  IMAD.MOV.U32 R8, RZ, RZ, R2 ;  /* 0x000000ffff087224 */ /* 0x002fe400078e0002 */
[----:B------:R-:W2:Y:S04]  /*147a0*/  LDL.LU R2, [R1+0x2328] ;  /* 0x0023280001027983 */ /* 0x000ea80000300800 */
[----:B0-----:R-:W-:Y:S04]  /*147b0*/  STL [R1+0x22ec], R14 ;  /* 0x0022ec0e01007387 */ /* 0x001fe80000100800 */
[----:B------:R-:W-:Y:S01]  /*147c0*/  STL [R1+0x22e8], R15 ;  /* 0x0022e80f01007387 */ /* 0x000fe20000100800 */
[----:B---3--:R-:W-:-:S15]  /*147d0*/  HMMA.16816.F32 R16, R24, R4, R16 ;  /* 0x000000041810723c */ /* 0x008fde0000001810 */
[----:B------:R-:W-:-:S08]  /*147e0*/  NOP ;  /* 0x0000000000007918 */ /* 0x000fd00000000000 */
[----:B------:R0:W-:Y:S04]  /*147f0*/  STL.64 [R1], R16 ;  /* 0x0000001001007387 */ /* 0x0001e80000100a00 */
[----:B------:R-:W-:Y:S04]  /*14800*/  STL.64 [R1+0x8], R18 ;  /* 0x0000081201007387 */ /* 0x000fe80000100a00 */
[----:B0-----:R-:W3:Y:S01]  /*14810*/  LDL.LU.64 R16, [R1+0x2320] ;  /* 0x0023200001107983 */ /* 0x001ee20000300a00 */
[----:B------:R-:W-:Y:S01]  /*14820*/  MOV R10, R7 ;  /* 0x00000007000a7202 */ /* 0x000fe20000000f00 */
[----:B------:R-:W-:Y:S01]  /*14830*/  IMAD.MOV.U32 R11, RZ, RZ, R6 ;  /* 0x000000ffff0b7224 */ /* 0x000fe200078e0006 */
[----:B------:R-:W-:Y:S01]  /*14840*/  MOV R9, R28 ;  /* 0x0000001c00097202 */ /* 0x000fe20000000f00 */
[----:B---3--:R-:W-:Y:S01]  /*14850*/  HMMA.16816.F32 R24, R24, R16, R20 ;  /* 0x000000101818723c */ /* 0x008fe20000001814 */
[----:B------:R-:W0:Y:S05]  /*14860*/  LDSM.16.MT88.4 R20, [R3+UR6+0x23000] ;  /* 0x023000060314783b */ /* 0x000e2a0008004200 */
[----:B------:R-:W-:-:S02]  /*14870*/  MOV R7, R16 ;  /* 0x0000001000077202 */ /* 0x000fc40000000f00 */
[----:B------:R-:W-:Y:S02]  /*14880*/  MOV R6, R17 ;  /* 0x0000001100067202 */ /* 0x000fe40000000f00 */
[----:B--2---:R-:W1:Y:S04]  /*14890*/  LDSM.16.M88.4 R16, [R2+UR6+0x180] ;  /* 0x000180060210783b */ /* 0x004e680008000200 */
[----:B0-----:R0:W-:Y:S04]  /*148a0*/  STL.64 [R1+0x22c0], R22 ;  /* 0x0022c01601007387 */ /* 0x0011e80000100a00 */
[----:B------:R-:W-:Y:S01]  /*148b0*/  STL.64 [R1+0x22b8], R20 ;  /* 0x0022b81401007387 */ /* 0x000fe20000100a00 */
[----:B-1----:R-:W-:-:S03]  /*148c0*/  IMAD.MOV.U32 R28, RZ, RZ, R17 ;  /* 0x000000ffff1c7224 */ /* 0x002fc600078e0011 */
[----:B0-----:R-:W2:Y:S04]  /*148d0*/  LDL.LU R22, [R1+0x38] ;  /* 0x0000380001167983 */ /* 0x001ea80000300800 */
[----:B------:R-:W-:Y:S04]  /*148e0*/  STL [R1+0x60], R16 ;  /* 0x0000601001007387 */ /* 0x000fe80000100800 */
[----:B------:R0:W-:Y:S04]  /*148f0*/  STL.64 [R1+0x68], R18 ;  /* 0x0000681201007387 */ /* 0x0001e80000100a00 */
[----:B0-----:R-:W3:Y:S04]  /*14900*/  LDL.LU.64 R18, [R1+0x2318] ;  /* 0x0023180001127983 */ /* 0x001ee80000300a00 */
[----:B------:R-:W3:Y:S01]  /*14910*/  LDL.LU.64 R16, [R1+0x2310] ;  /* 0x0023100001107983 */ /* 0x000ee20000300a00 */
[----:B------:R-:W-:Y:S01]  /*14920*/  IMAD.MOV.U32 R20, RZ, RZ, R7 ;  /* 0x000000ffff147224 */ /* 0x000fe200078e0007 */
[----:B------:R-:W-:-:S02]  /*14930*/  MOV R21, R6 ;  /* 0x0000000600157202 */ /* 0x000fc40000000f00 */
[----:B---3--:R-:W-:Y:S01]  /*14940*/  HMMA.16816.F32 R4, R16, R4, R8 ;  /* 0x000000041004723c */ /* 0x008fe20000001808 */
[----:B------:R-:W3:Y:S04]  /*14950*/  LDL.LU.64 R10, [R1+0x2308] ;  /* 0x00230800010a7983 */ /* 0x000ee80000300a00 */
[----:B------:R-:W3:-:S15]  /*14960*/  LDL.LU.64 R8, [R1+0x2300] ;  /* 0x0023000001087983 */ /* 0x000ede0000300a00 */
[----:B------:R-:W-:-:S03]  /*14970*/  NOP ;  /* 0x0000000000007918 */ /* 0x000fc60000000000 */
[----:B------:R-:W-:Y:S01]  /*14980*/  STL.64 [R1+0x18], R6 ;  /* 0x0000180601007387 */ /* 0x000fe20000100a00 */
[----:B------:R-:W-:Y:S02]  /*14990*/  MOV R14, R4 ;  /* 0x00000004000e7202 */ /* 0x000fe40000000f00 */
[----:B------:R-:W-:Y:S02]  /*149a0*/  MOV R15, R5 ;  /* 0x00000005000f7202 */ /* 0x000fe40000000f00 */
[----:B------:R-:W0:Y:S01]  /*149b0*/  LDSM.16.M88.4 R4, [R2+UR6+0x10180] ;  /* 0x010180060204783b */ /* 0x000e220008000200 */
[----:B------:R-:W-:-:S03]  /*149c0*/  MOV R23, R0 ;  /* 0x0000000000177202 */ /* 0x000fc60000000f00 */
[----:B0-----:R-:W-:Y:S01]  /*149d0*/  STL.64 [R1+0x50], R4 ;  /* 0x0000500401007387 */ /* 0x001fe20000100a00 */
[----:B------:R-:W-:-:S03]  /*149e0*/  IMAD.MOV.U32 R0, RZ, RZ, R7 ;  /* 0x000000ffff007224 */ /* 0x000fc600078e0007 */
[----:B------:R0:W-:Y:S04]  /*149f0*/  STL [R1+0x58], R6 ;  /* 0x0000580601007387 */ /* 0x0001e80000100800 */
[----:B0-----:R-:W4:Y:S04]  /*14a00*/  LDL.LU.64 R6, [R1+0x22f8] ;  /* 0x0022f80001067983 */ /* 0x001f280000300a00 */
[----:B------:R-:W4:Y:S04]  /*14a10*/  LDL.LU.64 R4, [R1+0x22f0] ;  /* 0x0022f00001047983 */ /* 0x000f280000300a00 */
[----:B------:R-:W-:Y:S01]  /*14a20*/  STL [R1+0x2230], R2 ;  /* 0x0022300201007387 */ /* 0x000fe20000100800 */
[----:B---3--:R-:W-:Y:S03]  /*14a30*/  HMMA.16816.F32 R16, R16, R20, R8 ;  /* 0x000000141010723c */ /* 0x008fe60000001808 */
        /* <DEDUP_REMOVED lines=8> */
[----:B0-----:R-:W4:Y:S04]  /*14ac0*/  LDL.LU R8, [R1] ;  /* 0x0000000001087983 */ /* 0x001f280000300800 */
[----:B------:R-:W4:Y:S04]  /*14ad0*/  LDL.LU R9, [R1+0x4] ;  /* 0x0000040001097983 */ /* 0x000f280000300800 */
[----:B------:R-:W4:Y:S04]  /*14ae0*/  LDL.LU R10, [R1+0x8] ;  /* 0x00000800010a7983 */ /* 0x000f280000300800 */
[----:B------:R-:W4:Y:S02]  /*14af0*/  LDL.LU R11, [R1+0xc] ;  /* 0x00000c00010b7983 */ /* 0x000f240000300800 */
[----:B----4-:R-:W-:-:S15]  /*14b00*/  HMMA.16816.F32 R8, R4, R18, R8 ;  /* 0x000000120408723c */ /* 0x010fde0000001808 */
[----:B------:R-:W-:-:S08]  /*14b10*/  NOP ;  /* 0x0000000000007918 */ /* 0x000fd00000000000 */
[----:B------:R-:W-:Y:S04]  /*14b20*/  STL.64 [R1+0x22e0], R10 ;  /* 0x0022e00a01007387 */ /* 0x000fe80000100a00 */
[----:B------:R0:W-:Y:S02]  /*14b30*/  STL.64 [R1+0x22d8], R8 ;  /* 0x0022d80801007387 */ /* 0x0001e40000100a00 */
[----:B0-----:R-:W-:Y:S02]  /*14b40*/  MOV R8, R14 ;  /* 0x0000000e00087202 */ /* 0x001fe40000000f00 */
[----:B------:R-:W3:Y:S01]  /*14b50*/  LDL.LU R14, [R1+0x22ec] ;  /* 0x0022ec00010e7983 */ /* 0x000ee20000300800 */
[----:B------:R-:W-:-:S03]  /*14b60*/  MOV R9, R15 ;  /* 0x0000000f00097202 */ /* 0x000fc60000000f00 */
[----:B------:R-:W3:Y:S04]  /*14b70*/  LDL.LU R15, [R1+0x22e8] ;  /* 0x0022e800010f7983 */ /* 0x000ee80000300800 */
[----:B------:R-:W3:Y:S04]  /*14b80*/  LDL.LU R10, [R1+0x18] ;  /* 0x00001800010a7983 */ /* 0x000ee80000300800 */
[----:B------:R-:W3:Y:S01]  /*14b90*/  LDL.LU R11, [R1+0x1c] ;  /* 0x00001c00010b7983 */ /* 0x000ee20000300800 */
[----:B--2---:R-:W-:Y:S03]  /*14ba0*/  HMMA.16816.F32 R4, R4, R22, R24 ;  /* 0x000000160404723c */ /* 0x004fe60000001818 */
[----:B------:R-:W0:Y:S04]  /*14bb0*/  LDSM.16.MT88.4 R24, [R3+UR6+0x23400] ;  /* 0x023400060318783b */ /* 0x000e280008004200 */
[----:B0-----:R-:W-:Y:S04]  /*14bc0*/  STL.64 [R1+0x2278], R26 ;  /* 0x0022781a01007387 */ /* 0x001fe80000100a00 */
[----:B------:R0:W-:Y:S04]  /*14bd0*/  STL.64 [R1+0x2270], R24 ;  /* 0x0022701801007387 */ /* 0x0001e80000100a00 */
[----:B0-----:R-:W2:Y:S01]  /*14be0*/  LDL.LU R24, [R1+0x60] ;  /* 0x0000600001187983 */ /* 0x001ea20000300800 */
[----:B------:R-:W-:Y:S01]  /*14bf0*/  IMAD.MOV.U32 R25, RZ, RZ, R28 ;  /* 0x000000ffff197224 */ /* 0x000fe200078e001c */
[----:B---3--:R-:W-:Y:S02]  /*14c00*/  HMMA.16816.F32 R16, R12, R18, R8 ;  /* 0x000000120c10723c */ /* 0x008fe40000001808 */
[----:B------:R-:W2:Y:S04]  /*14c10*/  LDL.LU.64 R10, [R1+0x22e0] ;  /* 0x0022e000010a7983 */ /* 0x000ea80000300a00 */
[----:B------:R-:W2:-:S15]  /*14c20*/  LDL.LU.64 R8, [R1+0x22d8] ;  /* 0x0022d80001087983 */ /* 0x000e9e0000300a00 */
[----:B------:R-:W-:-:S03]  /*14c30*/  NOP ;  /* 0x0000000000007918 */ /* 0x000fc60000000000 */
[----:B------:R-:W-:Y:S01]  /*14c40*/  IMAD.MOV.U32 R26, RZ, RZ, R18 ;  /* 0x000000ffff1a7224 */ /* 0x000fe200078e0012 */
[----:B------:R-:W-:Y:S02]  /*14c50*/  MOV R2, R19 ;  /* 0x0000001300027202 */ /* 0x000fe40000000f00 */
[----:B------:R-:W-:Y:S01]  /*14c60*/  MOV R28, R16 ;  /* 0x00000010001c7202 */ /* 0x000fe20000000f00 */
[----:B------:R-:W3:Y:S01]  /*14c70*/  LDL.LU.64 R18, [R1+0x22d0] ;  /* 0x0022d00001127983 */ /* 0x000ee20000300a00 */
[----:B------:R-:W-:-:S03]  /*14c80*/  MOV R27, R17 ;  /* 0x00000011001b7202 */ /* 0x000fc60000000f00 */
[----:B------:R-:W3:Y:S02]  /*14c90*/  LDL.LU.64 R16, [R1+0x22c8] ;  /* 0x0022c80001107983 */ /* 0x000ee40000300a00 */
[----:B---3--:R-:W-:Y:S02]  /*14ca0*/  HMMA.16816.F32 R12, R12, R22, R16 ;  /* 0x000000160c0c723c */ /* 0x008fe40000001810 */
[----:B------:R-:W2:Y:S04]  /*14cb0*/  LDL.LU.64 R22, [R1+0x22c0] ;  /* 0x0022c00001167983 */ /* 0x000ea80000300a00 */
[----:B------:R-:W2:Y:S04]  /*14cc0*/  LDL.LU.64 R20, [R1+0x22b8] ;  /* 0x0022b80001147983 */ /* 0x000ea80000300a00 */
[----:B------:R-:W0:-:S13]  /*14cd0*/  LDSM.16.MT88.4 R16, [R29+UR6+0x23400] ;  /* 0x023400061d10783b */ /* 0x000e1a0008004200 */
[----:B------:R1:W-:Y:S04]  /*14ce0*/  STL.64 [R1+0x2288], R14 ;  /* 0x0022880e01007387 */ /* 0x0003e80000100a00 */
[----:B------:R3:W-:Y:S01]  /*14cf0*/  STL.64 [R1+0x2280], R12 ;  /* 0x0022800c01007387 */ /* 0x0007e20000100a00 */
[----:B-1----:R-:W-:Y:S02]  /*14d00*/  MOV R14, R26 ;  /* 0x0000001a000e7202 */ /* 0x002fe40000000f00 */
[----:B------:R-:W-:Y:S02]  /*14d10*/  MOV R15, R2 ;  /* 0x00000002000f7202 */ /* 0x000fe40000000f00 */
[----:B---3--:R-:W-:Y:S01]  /*14d20*/  MOV R12, R28 ;  /* 0x0000001c000c7202 */ /* 0x008fe20000000f00 */
[----:B------:R-:W-:Y:S01]  /*14d30*/  IMAD.MOV.U32 R13, RZ, RZ, R27 ;  /* 0x000000ffff0d7224 */ /* 0x000fe200078e001b */
[----:B------:R-:W3:Y:S04]  /*14d40*/  LDL.LU R28, [R1+0x22b0] ;  /* 0x0022b000011c7983 */ /* 0x000ee80000300800 */
[----:B------:R-:W-:Y:S04]  /*14d50*/  STL.64 [R1+0x22a8], R14 ;  /* 0x0022a80e01007387 */ /* 0x000fe80000100a00 */
[----:B------:R1:W-:Y:S04]  /*14d60*/  STL.64 [R1+0x22a0], R12 ;  /* 0x0022a00c01007387 */ /* 0x0003e80000100a00 */
[----:B-1----:R-:W4:Y:S04]  /*14d70*/  LDL.LU.64 R12, [R1+0x50] ;  /* 0x00005000010c7983 */ /* 0x002f280000300a00 */
[----:B0-----:R-:W-:Y:S04]  /*14d80*/  STL [R1+0x226c], R18 ;  /* 0x00226c1201007387 */ /* 0x001fe80000100800 */
[----:B------:R-:W-:Y:S01]  /*14d90*/  STL [R1+0x2268], R19 ;  /* 0x0022681301007387 */ /* 0x000fe20000100800 */
[C---:B--2---:R-:W-:Y:S06]  /*14da0*/  HMMA.16816.F32 R8, R20.reuse, R24, R8 ;  /* 0x000000181408723c */ /* 0x044fec0000001808 */
[----:B----4-:R-:W-:Y:S01]  /*14db0*/  HMMA.16816.F32 R20, R20, R12, R4 ;  /* 0x0000000c1414723c */ /* 0x010fe20000001804 */
[----:B------:R-:W0:Y:S05]  /*14dc0*/  LDSM.16.MT88.4 R4, [R3+UR6+0x23800] ;  /* 0x023800060304783b */ /* 0x000e2a0008004200 */
[----:B------:R-:W-:-:S11]  /*14dd0*/  MOV R2, R13 ;  /* 0x0000000d00027202 */ /* 0x000fd60000000f00 */
[----:B------:R1:W-:Y:S04]  /*14de0*/  STL.64 [R1], R8 ;  /* 0x0000000801007387 */ /* 0x0003e80000100a00 */
[----:B------:R-:W-:Y:S04]  /*14df0*/  STL.64 [R1+0x8], R10 ;  /* 0x0000080a01007387 */ /* 0x000fe80000100a00 */
[----:B------:R-:W2:Y:S01]  /*14e00*/  LDL.LU.64 R14, [R1+0x22a8] ;  /* 0x0022a800010e7983 */ /* 0x000ea20000300a00 */
[----:B-1----:R-:W-:-:S03]  /*14e10*/  IMAD.MOV.U32 R8, RZ, RZ, R12 ;  /* 0x000000ffff087224 */ /* 0x002fc600078e000c */
[----:B------:R-:W2:Y:S04]  /*14e20*/  LDL.LU.64 R12, [R1+0x22a0] ;  /* 0x0022a000010c7983 */ /* 0x000ea80000300a00 */
[----:B0-----:R0:W-:Y:S04]  /*14e30*/  STL.64 [R1+0x2240], R6 ;  /* 0x0022400601007387 */ /* 0x0011e80000100a00 */
[----:B------:R1:W-:Y:S04]  /*14e40*/  STL.64 [R1+0x2238], R4 ;  /* 0x0022380401007387 */ /* 0x0003e80000100a00 */
[----:B0-----:R-:W4:Y:S01]  /*14e50*/  LDL.LU R6, [R1+0x58] ;  /* 0x0000580001067983 */ /* 0x001f220000300800 */
[----:B-1----:R-:W-:-:S03]  /*14e60*/  MOV R4, R8 ;  /* 0x0000000800047202 */ /* 0x002fc60000000f00 */
[----:B---3--:R-:W0:Y:S01]  /*14e70*/  LDSM.16.M88.4 R8, [R28+UR6+0x180] ;  /* 0x000180061c08783b */ /* 0x008e220008000200 */
[----:B------:R-:W-:-:S03]  /*14e80*/  IMAD.MOV.U32 R5, RZ, RZ, R2 ;  /* 0x000000ffff057224 */ /* 0x000fc600078e0002 */
[----:B0-----:R-:W-:Y:S01]  /*14e90*/  STL [R1+0x30], R8 ;  /* 0x0000300801007387 */ /* 0x001fe20000100800 */
[----:B------:R-:W-:-:S03]  /*14ea0*/  MOV R2, R9 ;  /* 0x0000000900027202 */ /* 0x000fc60000000f00 */
[----:B------:R0:W-:Y:S04]  /*14eb0*/  STL.64 [R1+0x38], R10 ;  /* 0x0000380a01007387 */ /* 0x0001e80000100a00 */
[----:B0-----:R-:W2:Y:S04]  /*14ec0*/  LDL.LU.64 R10, [R1+0x2298] ;  /* 0x00229800010a7983 */ /* 0x001ea80000300a00 */
[----:B------:R-:W2:Y:S02]  /*14ed0*/  LDL.LU.64 R8, [R1+0x2290] ;  /* 0x0022900001087983 */ /* 0x000ea40000300a00 */
[----:B--2---:R-:W-:Y:S02]  /*14ee0*/  HMMA.16816.F32 R24, R8, R24, R12 ;  /* 0x000000180818723c */ /* 0x004fe4000000180c */
[----:B------:R-:W2:Y:S04]  /*14ef0*/  LDL.LU.64 R14, [R1+0x2288] ;  /* 0x00228800010e7983 */ /* 0x000ea80000300a00 */
[----:B------:R-:W2:-:S15]  /*14f00*/  LDL.LU.64 R12, [R1+0x2280] ;  /* 0x00228000010c7983 */ /* 0x000e9e0000300a00 */
[----:B------:R-:W-:-:S02]  /*14f10*/  NOP ;  /* 0x0000000000007918 */ /* 0x000fc40000000000 */
[----:B------:R-:W-:Y:S01]  /*14f20*/  STL.64 [R1+0x18], R26 ;  /* 0x0000181a01007387 */ /* 0x000fe20000100a00 */
[----:B------:R-:W-:Y:S01]  /*14f30*/  IMAD.MOV.U32 R18, RZ, RZ, R24 ;  /* 0x000000ffff127224 */ /* 0x000fe200078e0018 */
[----:B------:R-:W-:Y:S02]  /*14f40*/  MOV R19, R25 ;  /* 0x0000001900137202 */ /* 0x000fe40000000f00 */
[----:B------:R-:W0:Y:S01]  /*14f50*/  LDSM.16.M88.4 R24, [R28+UR6+0x10180] ;  /* 0x010180061c18783b */ /* 0x000e220008000200 */
[----:B------:R-:W-:-:S03]  /*14f60*/  MOV R7, R0 ;  /* 0x0000000000077202 */ /* 0x000fc60000000f00 */
[----:B0-----:R-:W-:Y:S01]  /*14f70*/  STL.64 [R1+0x20], R24 ;  /* 0x0000201801007387 */ /* 0x001fe20000100a00 */
[----:B------:R-:W-:-:S03]  /*14f80*/  MOV R0, R27 ;  /* 0x0000001b00007202 */ /* 0x000fc60000000f00 */
[----:B------:R0:W-:Y:S04]  /*14f90*/  STL [R1+0x28], R26 ;  /* 0x0000281a01007387 */ /* 0x0001e80000100800 */
[----:B0-----:R-:W3:Y:S04]  /*14fa0*/  LDL.LU.64 R26, [R1+0x2278] ;  /* 0x00227800011a7983 */ /* 0x001ee80000300a00 */
[----:B------:R-:W3:Y:S04]  /*14fb0*/  LDL.LU.64 R24, [R1+0x2270] ;  /* 0x0022700001187983 */ /* 0x000ee80000300a00 */
[----:B------:R-:W-:Y:S01]  /*14fc0*/  STL [R1+0x21b8], R28 ;  /* 0x0021b81c01007387 */ /* 0x000fe20000100800 */
[----:B--2---:R-:W-:Y:S03]  /*14fd0*/  HMMA.16816.F32 R8, R8, R4, R12 ;  /* 0x000000040808723c */ /* 0x004fe6000000180c */
[----:B------:R-:W0:-:S15]  /*14fe0*/  LDSM.16.MT88.4 R12, [R29+UR6+0x23800] ;  /* 0x023800061d0c783b */ /* 0x000e1e0008004200 */
[----:B------:R-:W-:-:S05]  /*14ff0*/  NOP ;  /* 0x0000000000007918 */ /* 0x000fca0000000000 */
[----:B------:R1:W-:Y:S04]  /*15000*/  STL.64 [R1+0x2250], R10 ;  /* 0x0022500a01007387 */ /* 0x0003e80000100a00 */
[----:B------:R-:W-:Y:S04]  /*15010*/  STL.64 [R1+0x2248], R8 ;  /* 0x0022480801007387 */ /* 0x000fe80000100a00 */
[----:B-1----:R-:W3:Y:S04]  /*15020*/  LDL.LU R10, [R1+0x68] ;  /* 0x00006800010a7983 */ /* 0x002ee80000300800 */
[----:B------:R-:W3:Y:S04]  /*15030*/  LDL.LU R11, [R1+0x6c] ;  /* 0x00006c00010b7983 */ /* 0x000ee80000300800 */
[----:B0-----:R-:W-:Y:S04]  /*15040*/  STL.64 [R1+0x2220], R14 ;  /* 0x0022200e01007387 */ /* 0x001fe80000100a00 */
[----:B------:R0:W-:Y:S04]  /*15050*/  STL.64 [R1+0x2218], R12 ;  /* 0x0022180c01007387 */ /* 0x0001e80000100a00 */
[----:B0-----:R-:W2:Y:S04]  /*15060*/  LDL.LU.64 R12, [R1+0x20] ;  /* 0x00002000010c7983 */ /* 0x001ea80000300a00 */
[----:B--2---:R0:W-:Y:S04]  /*15070*/  STL.64 [R1+0x2228], R12 ;  /* 0x0022280c01007387 */ /* 0x0041e80000100a00 */
[----:B0-----:R-:W3:Y:S04]  /*15080*/  LDL.LU R12, [R1] ;  /* 0x00000000010c7983 */ /* 0x001ee80000300800 */
[----:B------:R-:W3:Y:S04]  /*15090*/  LDL.LU R13, [R1+0x4] ;  /* 0x00000400010d7983 */ /* 0x000ee80000300800 */
[----:B------:R-:W3:Y:S04]  /*150a0*/  LDL.LU R14, [R1+0x8] ;  /* 0x00000800010e7983 */ /* 0x000ee80000300800 */
[----:B------:R-:W3:Y:S02]  /*150b0*/  LDL.LU R15, [R1+0xc] ;  /* 0x00000c00010f7983 */ /* 0x000ee40000300800 */
[----:B---3--:R-:W-:-:S15]  /*150c0*/  HMMA.16816.F32 R12, R24, R10, R12 ;  /* 0x0000000a180c723c */ /* 0x008fde000000180c */
[----:B------:R-:W-:-:S08]  /*150d0*/  NOP ;  /* 0x0000000000007918 */ /* 0x000fd00000000000 */
[----:B------:R-:W-:Y:S04]  /*150e0*/  STL.64 [R1+0x2260], R14 ;  /* 0x0022600e01007387 */ /* 0x000fe80000100a00 */
[----:B------:R0:W-:Y:S02]  /*150f0*/  STL.64 [R1+0x2258], R12 ;  /* 0x0022580c01007387 */ /* 0x0001e40000100a00 */
[----:B0-----:R-:W-:Y:S01]  /*15100*/  IMAD.MOV.U32 R12, RZ, RZ, R18 ;  /* 0x000000ffff0c7224 */ /* 0x001fe200078e0012 */
[----:B------:R-:W-:Y:S01]  /*15110*/  MOV R13, R19 ;  /* 0x00000013000d7202 */ /* 0x000fe20000000f00 */
[----:B------:R-:W2:Y:S04]  /*15120*/  LDL.LU R18, [R1+0x226c] ;  /* 0x00226c0001127983 */ /* 0x000ea80000300800 */
[----:B------:R-:W2:Y:S04]  /*15130*/  LDL.LU R19, [R1+0x2268] ;  /* 0x0022680001137983 */ /* 0x000ea80000300800 */
[----:B------:R-:W2:Y:S04]  /*15140*/  LDL.LU R14, [R1+0x18] ;  /* 0x00001800010e7983 */ /* 0x000ea80000300800 */
[----:B------:R-:W2:Y:S01]  /*15150*/  LDL.LU R15, [R1+0x1c] ;  /* 0x00001c00010f7983 */ /* 0x000ea20000300800 */
[----:B----4-:R-:W-:Y:S03]  /*15160*/  HMMA.16816.F32 R24, R24, R6, R20 ;  /* 0x000000061818723c */ /* 0x010fe60000001814 */
        /* <DEDUP_REMOVED lines=11> */
[----:B------:R-:W-:Y:S01]  /*15220*/  MOV R28, R9 ;  /* 0x00000009001c7202 */ /* 0x000fe20000000f00 */
[----:B------:R-:W-:Y:S01]  /*15230*/  IMAD.MOV.U32 R2, RZ, RZ, R8 ;  /* 0x000000ffff027224 */ /* 0x000fe200078e0008 */
        /* <DEDUP_REMOVED lines=8> */
[----:B-1----:R-:W-:Y:S02]  /*152c0*/  MOV R16, R2 ;  /* 0x0000000200107202 */ /* 0x002fe40000000f00 */
        /* <DEDUP_REMOVED lines=15> */
[----:B------:R-:W-:Y:S01]  /*153c0*/  STL.64 [R1+0x21c0], R24 ;  /* 0x0021c01801007387 */ /* 0x000fe20000100a00 */
[----:B-1----:R-:W-:-:S03]  /*153d0*/  MOV R28, R13 ;  /* 0x0000000d001c7202 */ /* 0x002fc60000000f00 */
[----:B0-----:R-:W2:Y:S04]  /*153e0*/  LDL.LU R26, [R1+0x28] ;  /* 0x00002800011a7983 */ /* 0x001ea80000300800 */
[----:B------:R-:W-:Y:S04]  /*153f0*/  STL [R1+0x50], R12 ;  /* 0x0000500c01007387 */ /* 0x000fe80000100800 */
[----:B------:R0:W-:Y:S04]  /*15400*/  STL.64 [R1+0x58], R14 ;  /* 0x0000580e01007387 */ /* 0x0001e80000100a00 */
[----:B0-----:R-:W3:Y:S04]  /*15410*/  LDL.LU.64 R14, [R1+0x2220] ;  /* 0x00222000010e7983 */ /* 0x001ee80000300a00 */
[----:B------:R-:W3:Y:S01]  /*15420*/  LDL.LU.64 R12, [R1+0x2218] ;  /* 0x00221800010c7983 */ /* 0x000ee20000300a00 */
[----:B------:R-:W-:Y:S01]  /*15430*/  IMAD.MOV.U32 R18, RZ, RZ, R23 ;  /* 0x000000ffff127224 */ /* 0x000fe200078e0017 */
[----:B------:R-:W-:-:S02]  /*15440*/  MOV R19, R22 ;  /* 0x0000001600137202 */ /* 0x000fc40000000f00 */
[----:B------:R-:W-:Y:S02]  /*15450*/  MOV R24, R11 ;  /* 0x0000000b00187202 */ /* 0x000fe40000000f00 */
[----:B------:R-:W-:-:S03]  /*15460*/  MOV R25, R10 ;  /* 0x0000000a00197202 */ /* 0x000fc60000000f00 */
[----:B---3--:R-:W-:Y:S01]  /*15470*/  HMMA.16816.F32 R20, R12, R20, R16 ;  /* 0x000000140c14723c */ /* 0x008fe20000001810 */
[----:B------:R-:W3:Y:S04]  /*15480*/  LDL.LU.64 R18, [R1+0x2210] ;  /* 0x0022100001127983 */ /* 0x000ee80000300a00 */
[----:B------:R-:W3:-:S15]  /*15490*/  LDL.LU.64 R16, [R1+0x2208] ;  /* 0x0022080001107983 */ /* 0x000ede0000300a00 */
[----:B------:R-:W-:-:S03]  /*154a0*/  NOP ;  /* 0x0000000000007918 */ /* 0x000fc60000000000 */
        /* <DEDUP_REMOVED lines=20> */
[----:B0-----:R-:W3:Y:S04]  /*155f0*/  LDL.LU.64 R16, [R1+0x40] ;  /* 0x0000400001107983 */ /* 0x001ee80000300a00 */
[----:B---3--:R0:W-:Y:S04]  /*15600*/  STL.64 [R1+0x21b0], R16 ;  /* 0x0021b01001007387 */ /* 0x0081e80000100a00 */
        /* <DEDUP_REMOVED lines=10> */
[----:B------:R-:W3:Y:S04]  /*156b0*/  LDL.LU R10, [R1+0x21f4] ;  /* 0x0021f400010a7983 */ /* 0x000ee80000300800 */
        /* <DEDUP_REMOVED lines=8> */
[----:B------:R-:W-:Y:S01]  /*15740*/  MOV R5, R28 ;  /* 0x0000001c00057202 */ /* 0x000fe20000000f00 */
[----:B---3--:R-:W-:Y:S02]  /*15750*/  HMMA.16816.F32 R12, R8, R14, R16 ;  /* 0x0000000e080c723c */ /* 0x008fe40000001810 */
[----:B------:R-:W2:Y:S04]  /*15760*/  LDL.LU.64 R18, [R1+0x21e8] ;  /* 0x0021e80001127983 */ /* 0x000ea80000300a00 */
[----:B------:R-:W2:-:S15]  /*15770*/  LDL.LU.64 R16, [R1+0x21e0] ;  /* 0x0021e00001107983 */ /* 0x000e9e0000300a00 */
[----:B------:R-:W-:-:S03]  /*15780*/  NOP ;  /* 0x0000000000007918 */ /* 0x000fc60000000000 */
[----:B------:R-:W-:Y:S01]  /*15790*/  MOV R6, R14 ;  /* 0x0000000e00067202 */ /* 0x000fe20000000f00 */
[----:B------:R-:W-:Y:S01]  /*157a0*/  IMAD.MOV.U32 R7, RZ, RZ, R13 ;  /* 0x000000ffff077224 */ /* 0x000fe200078e000d */
[----:B------:R-:W-:Y:S02]  /*157b0*/  MOV R2, R15 ;  /* 0x0000000f00027202 */ /* 0x000fe40000000f00 */
[----:B------:R-:W-:Y:S01]  /*157c0*/  MOV R28, R12 ;  /* 0x0000000c001c7202 */ /* 0x000fe20000000f00 */
[----:B------:R-:W3:Y:S04]  /*157d0*/  LDL.LU.64 R14, [R1+0x21d8] ;  /* 0x0021d800010e7983 */ /* 0x000ee80000300a00 */
[----:B------:R-:W3:Y:S02]  /*157e0*/  LDL.LU.64 R12, [R1+0x21d0] ;  /* 0x0021d000010c7983 */ /* 0x000ee40000300a00 */
[----:B---3--:R-:W-:Y:S02]  /*157f0*/  HMMA.16816.F32 R8, R8, R26, R12 ;  /* 0x0000001a0808723c */ /* 0x008fe4000000180c */
[----:B------:R-:W2:Y:S04]  /*15800*/  LDL.LU.64 R26, [R1+0x21c8] ;  /* 0x0021c800011a7983 */ /* 0x000ea80000300a00 */
[----:B------:R-:W2:Y:S04]  /*15810*/  LDL.LU.64 R24, [R1+0x21c0] ;  /* 0x0021c00001187983 */ /* 0x000ea80000300a00 */
[----:B------:R-:W0:-:S13]  /*15820*/  LDSM.16.MT88.4 R12, [R29+UR6+0x24400] ;  /* 0x024400061d0c783b */ /* 0x000e1a0008004200 */
[----:B------:R-:W-:Y:S04]  /*15830*/  STL.64 [R1+0x2198], R10 ;  /* 0x0021980a01007387 */ /* 0x000fe80000100a00 */
[----:B------:R1:W-:Y:S02]  /*15840*/  STL.64 [R1+0x2190], R8 ;  /* 0x0021900801007387 */ /* 0x0003e40000100a00 */
[----:B-1----:R-:W-:Y:S02]  /*15850*/  IMAD.MOV.U32 R8, RZ, RZ, R28 ;  /* 0x000000ffff087224 */ /* 0x002fe400078e001c */
[----:B------:R-:W3:Y:S04]  /*15860*/  LDL.LU R28, [R1+0x21b8] ;  /* 0x0021b800011c7983 */ /* 0x000ee80000300800 */
[----:B0-----:R-:W-:Y:S04]  /*15870*/  STL [R1+0x217c], R14 ;  /* 0x00217c0e01007387 */ /* 0x001fe80000100800 */
[----:B------:R-:W-:Y:S01]  /*15880*/  STL [R1+0x2178], R15 ;  /* 0x0021780f01007387 */ /* 0x000fe20000100800 */
[----:B--2---:R-:W-:-:S15]  /*15890*/  HMMA.16816.F32 R16, R24, R4, R16 ;  /* 0x000000041810723c */ /* 0x004fde0000001810 */
[----:B------:R-:W-:-:S08]  /*158a0*/  NOP ;  /* 0x0000000000007918 */ /* 0x000fd00000000000 */
[----:B------:R0:W-:Y:S04]  /*158b0*/  STL.64 [R1], R16 ;  /* 0x0000001001007387 */ /* 0x0001e80000100a00 */
[----:B------:R-:W-:Y:S04]  /*158c0*/  STL.64 [R1+0x8], R18 ;  /* 0x0000081201007387 */ /* 0x000fe80000100a00 */
[----:B0-----:R-:W2:Y:S01]  /*158d0*/  LDL.LU.64 R16, [R1+0x21b0] ;  /* 0x0021b00001107983 */ /* 0x001ea20000300a00 */
[----:B------:R-:W-:Y:S01]  /*158e0*/  MOV R10, R6 ;  /* 0x00000006000a7202 */ /* 0x000fe20000000f00 */
[----:B------:R-:W-:Y:S01]  /*158f0*/  IMAD.MOV.U32 R11, RZ, RZ, R2 ;  /* 0x000000ffff0b7224 */ /* 0x000fe200078e0002 */
[----:B--2---:R-:W-:Y:S01]  /*15900*/  HMMA.16816.F32 R24, R24, R16, R20 ;  /* 0x000000101818723c */ /* 0x004fe20000001814 */
[----:B------:R-:W0:Y:S05]  /*15910*/  LDSM.16.MT88.4 R20, [R3+UR6+0x24800] ;  /* 0x024800060314783b */ /* 0x000e2a0008004200 */
[----:B------:R-:W-:-:S02]  /*15920*/  MOV R6, R16 ;  /* 0x0000001000067202 */ /* 0x000fc40000000f00 */
[----:B------:R-:W-:Y:S02]  /*15930*/  MOV R2, R17 ;  /* 0x0000001100027202 */ /* 0x000fe40000000f00 */
[----:B---3--:R-:W1:Y:S04]  /*15940*/  LDSM.16.M88.4 R16, [R28+UR6+0x200] ;  /* 0x000200061c10783b */ /* 0x008e680008000200 */
[----:B0-----:R0:W-:Y:S04]  /*15950*/  STL.64 [R1+0x2150], R22 ;  /* 0x0021501601007387 */ /* 0x0011e80000100a00 */
[----:B------:R2:W-:Y:S04]  /*15960*/  STL.64 [R1+0x2148], R20 ;  /* 0x0021481401007387 */ /* 0x0005e80000100a00 */
[----:B0-----:R-:W3:Y:S04]  /*15970*/  LDL.LU R22, [R1+0x48] ;  /* 0x0000480001167983 */ /* 0x001ee80000300800 */
[----:B-1----:R-:W-:Y:S01]  /*15980*/  STL [R1+0x30], R16 ;  /* 0x0000301001007387 */ /* 0x002fe20000100800 */
[----:B--2---:R-:W-:Y:S01]  /*15990*/  MOV R21, R2 ;  /* 0x0000000200157202 */ /* 0x004fe20000000f00 */
[----:B------:R-:W-:-:S02]  /*159a0*/  IMAD.MOV.U32 R2, RZ, RZ, R17 ;  /* 0x000000ffff027224 */ /* 0x000fc400078e0011 */
[----:B------:R0:W-:Y:S04]  /*159b0*/  STL.64 [R1+0x38], R18 ;  /* 0x0000381201007387 */ /* 0x0001e80000100a00 */
[----:B0-----:R-:W2:Y:S04]  /*159c0*/  LDL.LU.64 R18, [R1+0x21a8] ;  /* 0x0021a80001127983 */ /* 0x001ea80000300a00 */
[----:B------:R-:W2:Y:S01]  /*159d0*/  LDL.LU.64 R16, [R1+0x21a0] ;  /* 0x0021a00001107983 */ /* 0x000ea20000300a00 */
[----:B------:R-:W-:Y:S01]  /*159e0*/  MOV R9, R7 ;  /* 0x0000000700097202 */ /* 0x000fe20000000f00 */
[----:B------:R-:W-:-:S06]  /*159f0*/  IMAD.MOV.U32 R20, RZ, RZ, R6 ;  /* 0x000000ffff147224 */ /* 0x000fcc00078e0006 */
[----:B--2---:R-:W-:Y:S01]  /*15a00*/  HMMA.16816.F32 R4, R16, R4, R8 ;  /* 0x000000041004723c */ /* 0x004fe20000001808 */
[----:B------:R-:W2:Y:S04]  /*15a10*/  LDL.LU.64 R10, [R1+0x2198] ;  /* 0x00219800010a7983 */ /* 0x000ea80000300a00 */
[----:B------:R-:W2:-:S15]  /*15a20*/  LDL.LU.64 R8, [R1+0x2190] ;  /* 0x0021900001087983 */ /* 0x000e9e0000300a00 */
        /* <DEDUP_REMOVED lines=30> */
[----:B------:R-:W2:Y:S01]  /*15c10*/  LDL.LU R14, [R1+0x217c] ;  /* 0x00217c00010e7983 */ /* 0x000ea20000300800 */
[----:B------:R-:W-:-:S03]  /*15c20*/  MOV R9, R15 ;  /* 0x0000000f00097202 */ /* 0x000fc60000000f00 */
        /* <DEDUP_REMOVED lines=8> */
[----:B------:R-:W-:Y:S01]  /*15cb0*/  IMAD.MOV.U32 R25, RZ, RZ, R2 ;  /* 0x000000ffff197224 */ /* 0x000fe200078e0002 */
[----:B--2---:R-:W-:Y:S02]  /*15cc0*/  HMMA.16816.F32 R16, R12, R18, R8 ;  /* 0x000000120c10723c */ /* 0x004fe40000001808 */
[----:B------:R-:W3:Y:S04]  /*15cd0*/  LDL.LU.64 R10, [R1+0x2170] ;  /* 0x00217000010a7983 */ /* 0x000ee80000300a00 */
[----:B------:R-:W3:-:S15]  /*15ce0*/  LDL.LU.64 R8, [R1+0x2168] ;  /* 0x0021680001087983 */ /* 0x000ede0000300a00 */
[----:B------:R-:W-:-:S03]  /*15cf0*/  NOP ;  /* 0x0000000000007918 */ /* 0x000fc60000000000 */
[----:B------:R-:W-:Y:S01]  /*15d00*/  IMAD.MOV.U32 R27, RZ, RZ, R18 ;  /* 0x000000ffff1b7224 */ /* 0x000fe200078e0012 */
[----:B------:R-:W-:Y:S02]  /*15d10*/  MOV R26, R19 ;  /* 0x00000013001a7202 */ /* 0x000fe40000000f00 */
[----:B------:R-:W-:Y:S01]  /*15d20*/  MOV R2, R16 ;  /* 0x0000001000027202 */ /* 0x000fe20000000f00 */
[----:B------:R-:W2:Y:S01]  /*15d30*/  LDL.LU.64 R18, [R1+0x2160] ;  /* 0x0021600001127983 */ /* 0x000ea20000300a00 */
[----:B------:R-:W-:-:S03]  /*15d40*/  MOV R28, R17 ;  /* 0x00000011001c7202 */ /* 0x000fc60000000f00 */
[----:B------:R-:W2:Y:S02]  /*15d50*/  LDL.LU.64 R16, [R1+0x2158] ;  /* 0x0021580001107983 */ /* 0x000ea40000300a00 */
[----:B--2---:R-:W-:Y:S02]  /*15d60*/  HMMA.16816.F32 R12, R12, R22, R16 ;  /* 0x000000160c0c723c */ /* 0x004fe40000001810 */
[----:B------:R-:W3:Y:S04]  /*15d70*/  LDL.LU.64 R22, [R1+0x2150] ;  /* 0x0021500001167983 */ /* 0x000ee80000300a00 */
[----:B------:R-:W3:Y:S04]  /*15d80*/  LDL.LU.64 R20, [R1+0x2148] ;  /* 0x0021480001147983 */ /* 0x000ee80000300a00 */
[----:B------:R-:W0:-:S13]  /*15d90*/  LDSM.16.MT88.4 R16, [R29+UR6+0x24c00] ;  /* 0x024c00061d10783b */ /* 0x000e1a0008004200 */
[----:B------:R1:W-:Y:S04]  /*15da0*/  STL.64 [R1+0x2118], R14 ;  /* 0x0021180e01007387 */ /* 0x0003e80000100a00 */
[----:B------:R2:W-:Y:S01]  /*15db0*/  STL.64 [R1+0x2110], R12 ;  /* 0x0021100c01007387 */ /* 0x0005e20000100a00 */
[----:B-1----:R-:W-:Y:S02]  /*15dc0*/  MOV R14, R27 ;  /* 0x0000001b000e7202 */ /* 0x002fe40000000f00 */
[----:B------:R-:W-:Y:S02]  /*15dd0*/  MOV R15, R26 ;  /* 0x0000001a000f7202 */ /* 0x000fe40000000f00 */
[----:B--2---:R-:W-:Y:S01]  /*15de0*/  MOV R12, R2 ;  /* 0x00000002000c7202 */ /* 0x004fe20000000f00 */
[----:B------:R-:W-:Y:S01]  /*15df0*/  IMAD.MOV.U32 R13, RZ, RZ, R28 ;  /* 0x000000ffff0d7224 */ /* 0x000fe200078e001c */
[----:B------:R-:W2:Y:S04]  /*15e00*/  LDL.LU R2, [R1+0x2140] ;  /* 0x0021400001027983 */ /* 0x000ea80000300800 */
[----:B------:R-:W-:Y:S04]  /*15e10*/  STL.64 [R1+0x2138], R14 ;  /* 0x0021380e01007387 */ /* 0x000fe80000100a00 */
[----:B------:R1:W-:Y:S04]  /*15e20*/  STL.64 [R1+0x2130], R12 ;  /* 0x0021300c01007387 */ /* 0x0003e80000100a00 */
[----:B-1----:R-:W4:Y:S04]  /*15e30*/  LDL.LU.64 R12, [R1+0x20] ;  /* 0x00002000010c7983 */ /* 0x002f280000300a00 */
[----:B0-----:R-:W-:Y:S04]  /*15e40*/  STL [R1+0x20fc], R18 ;  /* 0x0020fc1201007387 */ /* 0x001fe80000100800 */
[----:B------:R-:W-:Y:S01]  /*15e50*/  STL [R1+0x20f8], R19 ;  /* 0x0020f81301007387 */ /* 0x000fe20000100800 */
[C---:B---3--:R-:W-:Y:S06]  /*15e60*/  HMMA.16816.F32 R8, R20.reuse, R24, R8 ;  /* 0x000000181408723c */ /* 0x048fec0000001808 */
[----:B----4-:R-:W-:Y:S01]  /*15e70*/  HMMA.16816.F32 R20, R20, R12, R4 ;  /* 0x0000000c1414723c */ /* 0x010fe20000001804 */
[----:B------:R-:W0:-:S15]  /*15e80*/  LDSM.16.MT88.4 R4, [R3+UR6+0x25000] ;  /* 0x025000060304783b */ /* 0x000e1e0008004200 */
[----:B------:R-:W-:-:S01]  /*15e90*/  NOP ;  /* 0x0000000000007918 */ /* 0x000fc20000000000 */
[----:B------:R1:W-:Y:S04]  /*15ea0*/  STL.64 [R1], R8 ;  /* 0x0000000801007387 */ /* 0x0003e80000100a00 */
[----:B------:R-:W-:Y:S04]  /*15eb0*/  STL.64 [R1+0x8], R10 ;  /* 0x0000080a01007387 */ /* 0x000fe80000100a00 */
[----:B------:R-:W3:Y:S01]  /*15ec0*/  LDL.LU.64 R14, [R1+0x2138] ;  /* 0x00213800010e7983 */ /* 0x000ee20000300a00 */
[----:B-1----:R-:W-:Y:S01]  /*15ed0*/  IMAD.MOV.U32 R9, RZ, RZ, R12 ;  /* 0x000000ffff097224 */ /* 0x002fe200078e000c */
[----:B------:R-:W-:-:S02]  /*15ee0*/  MOV R8, R13 ;  /* 0x0000000d00087202 */ /* 0x000fc40000000f00 */
[----:B------:R-:W3:Y:S04]  /*15ef0*/  LDL.LU.64 R12, [R1+0x2130] ;  /* 0x00213000010c7983 */ /* 0x000ee80000300a00 */
[----:B0-----:R0:W-:Y:S04]  /*15f00*/  STL.64 [R1+0x20d0], R6 ;  /* 0x0020d00601007387 */ /* 0x0011e80000100a00 */
[----:B------:R1:W-:Y:S04]  /*15f10*/  STL.64 [R1+0x20c8], R4 ;  /* 0x0020c80401007387 */ /* 0x0003e80000100a00 */
[----:B0-----:R-:W4:Y:S01]  /*15f20*/  LDL.LU R6, [R1+0x28] ;  /* 0x0000280001067983 */ /* 0x001f220000300800 */
[----:B-1----:R-:W-:Y:S01]  /*15f30*/  MOV R4, R9 ;  /* 0x0000000900047202 */ /* 0x002fe20000000f00 */
[----:B------:R-:W-:-:S02]  /*15f40*/  IMAD.MOV.U32 R5, RZ, RZ, R8 ;  /* 0x000000ffff057224 */ /* 0x000fc400078e0008 */
[----:B--2---:R-:W0:Y:S04]  /*15f50*/  LDSM.16.M88.4 R8, [R2+UR6+0x280] ;  /* 0x000280060208783b */ /* 0x004e280008000200 */
[----:B0-----:R-:W-:Y:S01]  /*15f60*/  STL [R1+0x50], R8 ;  /* 0x0000500801007387 */ /* 0x001fe20000100800 */
[----:B------:R-:W-:-:S03]  /*15f70*/  MOV R28, R9 ;  /* 0x00000009001c7202 */ /* 0x000fc60000000f00 */
[----:B------:R0:W-:Y:S04]  /*15f80*/  STL.64 [R1+0x58], R10 ;  /* 0x0000580a01007387 */ /* 0x0001e80000100a00 */
[----:B0-----:R-:W3:Y:S04]  /*15f90*/  LDL.LU.64 R10, [R1+0x2128] ;  /* 0x00212800010a7983 */ /* 0x001ee80000300a00 */
[----:B------:R-:W3:Y:S02]  /*15fa0*/  LDL.LU.64 R8, [R1+0x2120] ;  /* 0x0021200001087983 */ /* 0x000ee40000300a00 */
[----:B---3--:R-:W-:Y:S02]  /*15fb0*/  HMMA.16816.F32 R24, R8, R24, R12 ;  /* 0x000000180818723c */ /* 0x008fe4000000180c */
        /* <DEDUP_REMOVED lines=57> */
[----:B------:R1:W-:Y:S04]  /*16350*/  STL.64 [R1+0x2098], R18 ;  /* 0x0020981201007387 */ /* 0x0003e80000100a00 */
[----:B------:R2:W-:Y:S01]  /*16360*/  STL.64 [R1+0x2090], R16 ;  /* 0x0020901001007387 */ /* 0x0005e20000100a00 */
[----:B-1----:R-:W-:Y:S01]  /*16370*/  IMAD.MOV.U32 R18, RZ, RZ, R22 ;  /* 0x000000ffff127224 */ /* 0x002fe200078e0016 */
[----:B------:R-:W-:Y:S02]  /*16380*/  MOV R19, R2 ;  /* 0x0000000200137202 */ /* 0x000fe40000000f00 */
[----:B--2---:R-:W-:Y:S02]  /*16390*/  MOV R16, R28 ;  /* 0x0000001c00107202 */ /* 0x004fe40000000f00 */
[----:B------:R-:W-:Y:S01]  /*163a0*/  MOV R17, R23 ;  /* 0x0000001700117202 */ /* 0x000fe20000000f00 */
[----:B------:R-:W2:Y:S04]  /*163b0*/  LDL.LU R28, [R1+0x20c0] ;  /* 0x0020c000011c7983 */ /* 0x000ea80000300800 */
[----:B------:R-:W-:Y:S04]  /*163c0*/  STL.64 [R1+0x20b8], R18 ;  /* 0x0020b81201007387 */ /* 0x000fe80000100a00 */
[----:B------:R1:W-:Y:S04]  /*163d0*/  STL.64 [R1+0x20b0], R16 ;  /* 0x0020b01001007387 */ /* 0x0003e80000100a00 */
[----:B-1----:R-:W4:Y:S04]  /*163e0*/  LDL.LU.64 R16, [R1+0x40] ;  /* 0x0000400001107983 */ /* 0x002f280000300a00 */
[----:B0-----:R-:W-:Y:S04]  /*163f0*/  STL.64 [R1+0x2068], R10 ;  /* 0x0020680a01007387 */ /* 0x001fe80000100a00 */
[----:B------:R3:W-:Y:S04]  /*16400*/  STL.64 [R1+0x2060], R8 ;  /* 0x0020600801007387 */ /* 0x0007e80000100a00 */
[----:B------:R-:W5:Y:S01]  /*16410*/  LDL.LU.64 R18, [R1+0x20b8] ;  /* 0x0020b80001127983 */ /* 0x000f620000300a00 */
[C---:B---3--:R-:W-:Y:S06]  /*16420*/  HMMA.16816.F32 R8, R4.reuse, R20, R12 ;  /* 0x000000140408723c */ /* 0x048fec000000180c */
[----:B----4-:R-:W-:Y:S01]  /*16430*/  HMMA.16816.F32 R4, R4, R16, R24 ;  /* 0x000000100404723c */ /* 0x010fe20000001818 */
[----:B------:R-:W0:Y:S05]  /*16440*/  LDSM.16.MT88.4 R24, [R3+UR6+0x25800] ;  /* 0x025800060318783b */ /* 0x000e2a0008004200 */
[----:B------:R-:W-:Y:S01]  /*16450*/  MOV R12, R16 ;  /* 0x00000010000c7202 */ /* 0x000fe20000000f00 */
[----:B------:R-:W-:-:S02]  /*16460*/  IMAD.MOV.U32 R2, RZ, RZ, R17 ;  /* 0x000000ffff027224 */ /* 0x000fc400078e0011 */
[----:B------:R-:W5:-:S14]  /*16470*/  LDL.LU.64 R16, [R1+0x20b0] ;  /* 0x0020b00001107983 */ /* 0x000f5c0000300a00 */
[----:B------:R-:W-:Y:S04]  /*16480*/  STL [R1+0x2078], R6 ;  /* 0x0020780601007387 */ /* 0x000fe80000100800 */
[----:B------:R-:W-:Y:S04]  /*16490*/  STL [R1+0x2074], R7 ;  /* 0x0020740701007387 */ /* 0x000fe80000100800 */
[----:B------:R-:W-:Y:S04]  /*164a0*/  STL [R1+0x2070], R3 ;  /* 0x0020700301007387 */ /* 0x000fe80000100800 */
[----:B0-----:R0:W-:Y:S04]  /*164b0*/  STL.64 [R1+0x2040], R26 ;  /* 0x0020401a01007387 */ /* 0x0011e80000100a00 */
[----:B------:R1:W-:Y:S04]  /*164c0*/  STL.64 [R1+0x2038], R24 ;  /* 0x0020381801007387 */ /* 0x0003e80000100a00 */
[----:B0-----:R-:W3:Y:S01]  /*164d0*/  LDL.LU R26, [R1+0x48] ;  /* 0x00004800011a7983 */ /* 0x001ee20000300800 */
[----:B-1----:R-:W-:-:S03]  /*164e0*/  MOV R24, R12 ;  /* 0x0000000c00187202 */ /* 0x002fc60000000f00 */
[----:B--2---:R-:W0:Y:S01]  /*164f0*/  LDSM.16.M88.4 R12, [R28+UR6+0x280] ;  /* 0x000280061c0c783b */ /* 0x004e220008000200 */
[----:B------:R-:W-:-:S03]  /*16500*/  MOV R25, R2 ;  /* 0x0000000200197202 */ /* 0x000fc60000000f00 */
[----:B0-----:R-:W-:Y:S01]  /*16510*/  STL [R1+0x30], R12 ;  /* 0x0000300c01007387 */ /* 0x001fe20000100800 */
[----:B------:R-:W-:-:S03]  /*16520*/  MOV R2, R13 ;  /* 0x0000000d00027202 */ /* 0x000fc60000000f00 */
[----:B------:R0:W-:Y:S04]  /*16530*/  STL.64 [R1+0x38], R14 ;  /* 0x0000380e01007387 */ /* 0x0001e80000100a00 */
[----:B0-----:R-:W5:Y:S04]  /*16540*/  LDL.LU.64 R14, [R1+0x20a8] ;  /* 0x0020a800010e7983 */ /* 0x001f680000300a00 */
[----:B------:R-:W5:Y:S04]  /*16550*/  LDL.LU.64 R12, [R1+0x20a0] ;  /* 0x0020a000010c7983 */ /* 0x000f680000300a00 */
[----:B------:R-:W-:Y:S01]  /*16560*/  STL [R1+0x2058], R2 ;  /* 0x0020580201007387 */ /* 0x000fe20000100800 */
[----:B-----5:R-:W-:Y:S03]  /*16570*/  HMMA.16816.F32 R20, R12, R20, R16 ;  /* 0x000000140c14723c */ /* 0x020fe60000001810 */
[----:B------:R-:W2:Y:S04]  /*16580*/  LDL.LU.64 R18, [R1+0x2098] ;  /* 0x0020980001127983 */ /* 0x000ea80000300a00 */
[----:B------:R-:W2:-:S15]  /*16590*/  LDL.LU.64 R16, [R1+0x2090] ;  /* 0x0020900001107983 */ /* 0x000e9e0000300a00 */
[----:B------:R-:W-:-:S01]  /*165a0*/  NOP ;  /* 0x0000000000007918 */ /* 0x000fc20000000000 */
[----:B------:R-:W-:Y:S01]  /*165b0*/  STL [R1+0x18], R22 ;  /* 0x0000181601007387 */ /* 0x000fe20000100800 */
[----:B------:R-:W-:Y:S01]  /*165c0*/  MOV R6, R20 ;  /* 0x0000001400067202 */ /* 0x000fe20000000f00 */
[----:B------:R-:W-:Y:S01]  /*165d0*/  IMAD.MOV.U32 R7, RZ, RZ, R21 ;  /* 0x000000ffff077224 */ /* 0x000fe200078e0015 */
[----:B------:R-:W-:Y:S02]  /*165e0*/  MOV R3, R23 ;  /* 0x0000001700037202 */ /* 0x000fe40000000f00 */
[----:B------:R-:W0:Y:S01]  /*165f0*/  LDSM.16.M88.4 R20, [R28+UR6+0x10280] ;  /* 0x010280061c14783b */ /* 0x000e220008000200 */
[----:B------:R-:W-:-:S03]  /*16600*/  IMAD.MOV.U32 R27, RZ, RZ, R0 ;  /* 0x000000ffff1b7224 */ /* 0x000fc600078e0000 */
[----:B0-----:R0:W-:Y:S01]  /*16610*/  STL.64 [R1+0x28], R22 ;  /* 0x0000281601007387 */ /* 0x0011e20000100a00 */
[----:B------:R-:W-:Y:S01]  /*16620*/  MOV R2, R20 ;  /* 0x0000001400027202 */ /* 0x000fe20000000f00 */
[----:B------:R-:W-:Y:S02]  /*16630*/  IMAD.MOV.U32 R0, RZ, RZ, R21 ;  /* 0x000000ffff007224 */ /* 0x000fe400078e0015 */
        /* <DEDUP_REMOVED lines=11> */
[----:B------:R0:W-:Y:S02]  /*166f0*/  STL.64 [R1+0x2010], R16 ;  /* 0x0020101001007387 */ /* 0x0001e40000100a00 */
[----:B0-----:R-:W-:-:S02]  /*16700*/  MOV R16, R6 ;  /* 0x0000000600107202 */ /* 0x001fc40000000f00 */
[----:B------:R-:W3:Y:S01]  /*16710*/  LDL.LU R6, [R1+0x2078] ;  /* 0x0020780001067983 */ /* 0x000ee20000300800 */
[----:B------:R-:W-:-:S03]  /*16720*/  MOV R17, R7 ;  /* 0x0000000700117202 */ /* 0x000fc60000000f00 */
[----:B------:R-:W3:Y:S01]  /*16730*/  LDL.LU R7, [R1+0x2074] ;  /* 0x0020740001077983 */ /* 0x000ee20000300800 */
[----:B------:R-:W-:-:S03]  /*16740*/  IMAD.MOV.U32 R19, RZ, RZ, R3 ;  /* 0x000000ffff137224 */ /* 0x000fc600078e0003 */
[----:B------:R-:W2:Y:S04]  /*16750*/  LDL.LU R18, [R1+0x18] ;  /* 0x0000180001127983 */ /* 0x000ea80000300800 */
[----:B------:R-:W5:Y:S01]  /*16760*/  LDL.LU R3, [R1+0x2070] ;  /* 0x0020700001037983 */ /* 0x000f620000300800 */
[----:B----4-:R-:W-:-:S15]  /*16770*/  HMMA.16816.F32 R8, R20, R14, R8 ;  /* 0x0000000e1408723c */ /* 0x010fde0000001808 */
[----:B------:R-:W-:-:S09]  /*16780*/  NOP ;  /* 0x0000000000007918 */ /* 0x000fd20000000000 */
[----:B------:R-:W-:Y:S01]  /*16790*/  IMAD.MOV.U32 R13, RZ, RZ, R10 ;  /* 0x000000ffff0d7224 */ /* 0x000fe200078e000a */
[----:B------:R-:W-:Y:S02]  /*167a0*/  MOV R12, R11 ;  /* 0x0000000b000c7202 */ /* 0x000fe40000000f00 */
[----:B------:R-:W-:Y:S01]  /*167b0*/  MOV R25, R8 ;  /* 0x0000000800197202 */ /* 0x000fe20000000f00 */
[----:B------:R-:W2:Y:S01]  /*167c0*/  LDL.LU.64 R10, [R1+0x2068] ;  /* 0x00206800010a7983 */ /* 0x000ea20000300a00 */
[----:B------:R-:W-:-:S03]  /*167d0*/  MOV R24, R9 ;  /* 0x0000000900187202 */ /* 0x000fc60000000f00 */
[----:B------:R-:W2:Y:S01]  /*167e0*/  LDL.LU.64 R8, [R1+0x2060] ;  /* 0x0020600001087983 */ /* 0x000ea20000300a00 */
[----:B---3--:R-:W-:Y:S03]  /*167f0*/  HMMA.16816.F32 R20, R20, R26, R4 ;  /* 0x0000001a1414723c */ /* 0x008fe60000001804 */
[----:B-----5:R-:W0:-:S15]  /*16800*/  LDSM.16.MT88.4 R4, [R3+UR6+0x25c00] ;  /* 0x025c00060304783b */ /* 0x020e1e0008004200 */
[----:B------:R-:W-:-:S05]  /*16810*/  NOP ;  /* 0x0000000000007918 */ /* 0x000fca0000000000 */
[----:B------:R1:W-:Y:S02]  /*16820*/  STL.64 [R1+0x2028], R22 ;  /* 0x0020281601007387 */ /* 0x0003e40000100a00 */
[----:B-1----:R-:W-:Y:S02]  /*16830*/  MOV R22, R13 ;  /* 0x0000000d00167202 */ /* 0x002fe40000000f00 */
[----:B------:R-:W-:Y:S01]  /*16840*/  MOV R23, R12 ;  /* 0x0000000c00177202 */ /* 0x000fe20000000f00 */
[----:B------:R-:W-:Y:S04]  /*16850*/  STL.64 [R1+0x2020], R20 ;  /* 0x0020201401007387 */ /* 0x000fe80000100a00 */
[----:B0-----:R-:W-:Y:S04]  /*16860*/  STL.64 [R1+0x1ff8], R6 ;  /* 0x001ff80601007387 */ /* 0x001fe80000100a00 */
[----:B------:R0:W-:Y:S02]  /*16870*/  STL.64 [R1+0x1ff0], R4 ;  /* 0x001ff00401007387 */ /* 0x0001e40000100a00 */
[----:B0-----:R-:W-:Y:S01]  /*16880*/  IMAD.MOV.U32 R4, RZ, RZ, R2 ;  /* 0x000000ffff047224 */ /* 0x001fe200078e0002 */
[----:B------:R-:W-:Y:S01]  /*16890*/  MOV R5, R0 ;  /* 0x0000000000057202 */ /* 0x000fe20000000f00 */
[----:B------:R-:W3:Y:S01]  /*168a0*/  LDL.LU R2, [R1+0x2058] ;  /* 0x0020580001027983 */ /* 0x000ee20000300800 */
[----:B--2---:R-:W-:-:S15]  /*168b0*/  HMMA.16816.F32 R12, R8, R14, R16 ;  /* 0x0000000e080c723c */ /* 0x004fde0000001810 */
[----:B------:R-:W-:-:S09]  /*168c0*/  NOP ;  /* 0x0000000000007918 */ /* 0x000fd20000000000 */
[----:B------:R-:W-:Y:S01]  /*168d0*/  MOV R6, R14 ;  /* 0x0000000e00067202 */ /* 0x000fe20000000f00 */
[----:B------:R-:W-:Y:S01]  /*168e0*/  IMAD.MOV.U32 R7, RZ, RZ, R13 ;  /* 0x000000ffff077224 */ /* 0x000fe200078e000d */
[----:B------:R-:W-:Y:S02]  /*168f0*/  MOV R0, R15 ;  /* 0x0000000f00007202 */ /* 0x000fe40000000f00 */
[----:B------:R-:W-:Y:S01]  /*16900*/  MOV R16, R12 ;  /* 0x0000000c00107202 */ /* 0x000fe20000000f00 */
[----:B------:R-:W2:Y:S04]  /*16910*/  LDL.LU.64 R14, [R1+0x2050] ;  /* 0x00205000010e7983 */ /* 0x000ea80000300a00 */
[----:B------:R-:W2:Y:S01]  /*16920*/  LDL.LU.64 R12, [R1+0x2048] ;  /* 0x00204800010c7983 */ /* 0x000ea20000300a00 */
[----:B------:R-:W-:Y:S01]  /*16930*/  MOV R20, R25 ;  /* 0x0000001900147202 */ /* 0x000fe20000000f00 */
[----:B------:R-:W-:Y:S01]  /*16940*/  IMAD.MOV.U32 R21, RZ, RZ, R24 ;  /* 0x000000ffff157224 */ /* 0x000fe200078e0018 */
[----:B--2---:R-:W-:Y:S01]  /*16950*/  HMMA.16816.F32 R8, R8, R26, R12 ;  /* 0x0000001a0808723c */ /* 0x004fe2000000180c */
[----:B------:R-:W2:Y:S04]  /*16960*/  LDL.LU.64 R26, [R1+0x2040] ;  /* 0x00204000011a7983 */ /* 0x000ea80000300a00 */
[----:B------:R-:W2:Y:S04]  /*16970*/  LDL.LU.64 R24, [R1+0x2038] ;  /* 0x0020380001187983 */ /* 0x000ea80000300a00 */
[----:B------:R-:W-:-:S14]  /*16980*/  LDSM.16.MT88.4 R12, [R29+UR6+0x25c00] ;  /* 0x025c00061d0c783b */ /* 0x000fdc0008004200 */
[----:B------:R-:W-:Y:S04]  /*16990*/  STL.64 [R1+0x2008], R10 ;  /* 0x0020080a01007387 */ /* 0x000fe80000100a00 */
[----:B------:R0:W-:Y:S04]  /*169a0*/  STL.64 [R1+0x2000], R8 ;  /* 0x0020000801007387 */ /* 0x0001e80000100a00 */
[----:B0-----:R-:W2:Y:S01]  /*169b0*/  LDL.LU R8, [R1+0x30] ;  /* 0x0000300001087983 */ /* 0x001ea20000300800 */
[----:B---3--:R-:W-:-:S03]  /*169c0*/  IMAD.MOV.U32 R9, RZ, RZ, R2 ;  /* 0x000000ffff097224 */ /* 0x008fc600078e0002 */
[----:B------:R-:W3:Y:S04]  /*169d0*/  LDL.LU R2, [R1+0x2030] ;  /* 0x0020300001027983 */ /* 0x000ee80000300800 */
[----:B--2---:R-:W-:-:S15]  /*169e0*/  HMMA.16816.F32 R20, R24, R8, R20 ;  /* 0x000000081814723c */ /* 0x004fde0000001814 */
[----:B------:R-:W-:-:S08]  /*169f0*/  NOP ;  /* 0x0000000000007918 */ /* 0x000fd00000000000 */
[----:B------:R-:W-:Y:S04]  /*16a00*/  STL.64 [R1], R20 ;  /* 0x0000001401007387 */ /* 0x000fe80000100a00 */
[----:B------:R0:W-:Y:S04]  /*16a10*/  STL.64 [R1+0x8], R22 ;  /* 0x0000081601007387 */ /* 0x0001e80000100a00 */
[----:B0-----:R-:W2:Y:S04]  /*16a20*/  LDL.LU.64 R22, [R1+0x2028] ;  /* 0x0020280001167983 */ /* 0x001ea80000300a00 */
[----:B------:R-:W2:Y:S02]  /*16a30*/  LDL.LU.64 R20, [R1+0x2020] ;  /* 0x0020200001147983 */ /* 0x000ea40000300a00 */
[----:B--2---:R-:W-:Y:S02]  /*16a40*/  HMMA.16816.F32 R24, R24, R4, R20 ;  /* 0x000000041818723c */ /* 0x004fe40000001814 */
[----:B------:R-:W0:Y:S04]  /*16a50*/  LDSM.16.MT88.4 R20, [R3+UR6+0x26000] ;  /* 0x026000060314783b */ /* 0x000e280008004200 */
[----:B0-----:R-:W-:Y:S04]  /*16a60*/  STL [R1+0x1fbc], R23 ;  /* 0x001fbc1701007387 */ /* 0x001fe80000100800 */
[----:B------:R-:W-:Y:S04]  /*16a70*/  STL [R1+0x1fe8], R22 ;  /* 0x001fe81601007387 */ /* 0x000fe80000100800 */
[----:B------:R0:W-:Y:S02]  /*16a80*/  STL.64 [R1+0x1fe0], R20 ;  /* 0x001fe01401007387 */ /* 0x0001e40000100a00 */
[----:B0-----:R-:W-:-:S02]  /*16a90*/  MOV R20, R16 ;  /* 0x0000001000147202 */ /* 0x001fc40000000f00 */
[----:B---3--:R-:W0:Y:S04]  /*16aa0*/  LDSM.16.M88.4 R16, [R2+UR6+0x300] ;  /* 0x000300060210783b */ /* 0x008e280008000200 */
[----:B0-----:R-:W-:Y:S01]  /*16ab0*/  STL [R1+0x50], R16 ;  /* 0x0000501001007387 */ /* 0x001fe20000100800 */
[----:B------:R-:W-:-:S03]  /*16ac0*/  MOV R28, R17 ;  /* 0x00000011001c7202 */ /* 0x000fc60000000f00 */
[----:B------:R0:W-:Y:S04]  /*16ad0*/  STL.64 [R1+0x58], R18 ;  /* 0x0000581201007387 */ /* 0x0001e80000100a00 */
[----:B0-----:R-:W2:Y:S04]  /*16ae0*/  LDL.LU.64 R18, [R1+0x2018] ;  /* 0x0020180001127983 */ /* 0x001ea80000300a00 */
[----:B------:R-:W2:Y:S01]  /*16af0*/  LDL.LU.64 R16, [R1+0x2010] ;  /* 0x0020100001107983 */ /* 0x000ea20000300a00 */
[----:B------:R-:W-:Y:S01]  /*16b00*/  MOV R21, R7 ;  /* 0x0000000700157202 */ /* 0x000fe20000000f00 */
[----:B------:R-:W-:Y:S01]  /*16b10*/  IMAD.MOV.U32 R22, RZ, RZ, R6 ;  /* 0x000000ffff167224 */ /* 0x000fe200078e0006 */
[----:B------:R-:W-:-:S07]  /*16b20*/  MOV R23, R0 ;  /* 0x0000000000177202 */ /* 0x000fce0000000f00 */
[----:B--2---:R-:W-:Y:S01]  /*16b30*/  HMMA.16816.F32 R20, R16, R8, R20 ;  /* 0x000000081014723c */ /* 0x004fe20000001814 */
[----:B------:R-:W0:Y:S02]  /*16b40*/  LDSM.16.M88.4 R8, [R2+UR6+0x10300] ;  /* 0x010300060208783b */ /* 0x000e240008000200 */
[----:B0-----:R-:W-:-:S03]  /*16b50*/  IMAD.MOV.U32 R2, RZ, RZ, R10 ;  /* 0x000000ffff027224 */ /* 0x001fc600078e000a */
[----:B------:R0:W-:Y:S01]  /*16b60*/  STL.64 [R1+0x40], R8 ;  /* 0x0000400801007387 */ /* 0x0001e20000100a00 */
[----:B------:R-:W-:-:S03]  /*16b70*/  MOV R0, R11 ;  /* 0x0000000b00007202 */ /* 0x000fc60000000f00 */
[----:B------:R-:W2:Y:S04]  /*16b80*/  LDL.LU.64 R10, [R1+0x2008] ;  /* 0x00200800010a7983 */ /* 0x000ea80000300a00 */
[----:B0-----:R-:W2:Y:S04]  /*16b90*/  LDL.LU.64 R8, [R1+0x2000] ;  /* 0x0020000001087983 */ /* 0x001ea80000300a00 */
[----:B------:R-:W3:Y:S01]  /*16ba0*/  LDL.LU.64 R6, [R1+0x1ff8] ;  /* 0x001ff80001067983 */ /* 0x000ee20000300a00 */
[----:B--2---:R-:W-:Y:S03]  /*16bb0*/  HMMA.16816.F32 R16, R16, R4, R8 ;  /* 0x000000041010723c */ /* 0x004fe60000001808 */
[----:B------:R-:W0:Y:S04]  /*16bc0*/  LDSM.16.MT88.4 R8, [R29+UR6+0x26000] ;  /* 0x026000061d08783b */ /* 0x000e280008004200 */
[----:B------:R-:W3:-:S15]  /*16bd0*/  LDL.LU.64 R4, [R1+0x1ff0] ;  /* 0x001ff00001047983 */ /* 0x000ede0000300a00 */
[----:B------:R-:W-:-:S01]  /*16be0*/  NOP ;  /* 0x0000000000007918 */ /* 0x000fc20000000000 */
        /* <DEDUP_REMOVED lines=12> */
[----:B------:R0:W-:Y:S04]  /*16cb0*/  STL.64 [R1+0x1fc8], R10 ;  /* 0x001fc80a01007387 */ /* 0x0001e80000100a00 */
[----:B------:R-:W-:Y:S04]  /*16cc0*/  STL.64 [R1+0x1fc0], R8 ;  /* 0x001fc00801007387 */ /* 0x000fe80000100a00 */
[----:B0-----:R-:W2:Y:S04]  /*16cd0*/  LDL.LU R10, [R1+0x28] ;  /* 0x00002800010a7983 */ /* 0x001ea80000300800 */
[----:B------:R-:W2:Y:S01]  /*16ce0*/  LDL.LU R11, [R1+0x2c] ;  /* 0x00002c00010b7983 */ /* 0x000ea20000300800 */
[----:B------:R-:W-:-:S15]  /*16cf0*/  HMMA.16816.F32 R16, R12, R18, R20 ;  /* 0x000000120c10723c */ /* 0x000fde0000001814 */
[----:B------:R-:W-:-:S09]  /*16d00*/  NOP ;  /* 0x0000000000007918 */ /* 0x000fd20000000000 */
[----:B------:R-:W-:Y:S01]  /*16d10*/  IMAD.MOV.U32 R23, RZ, RZ, R16 ;  /* 0x000000ffff177224 */ /* 0x000fe200078e0010 */
[----:B--2---:R-:W-:Y:S01]  /*16d20*/  HMMA.16816.F32 R4, R4, R10, R24 ;  /* 0x0000000a0404723c */ /* 0x004fe20000001818 */
[----:B------:R-:W0:Y:S05]  /*16d30*/  LDSM.16.MT88.4 R24, [R3+UR6+0x26400] ;  /* 0x026400060318783b */ /* 0x000e2a0008004200 */
[----:B0-----:R0:W-:Y:S04]  /*16d40*/  STL.64 [R1+0x1f80], R26 ;  /* 0x001f801a01007387 */ /* 0x0011e80000100a00 */
[----:B------:R1:W-:Y:S01]  /*16d50*/  STL.64 [R1+0x1f78], R24 ;  /* 0x001f781801007387 */ /* 0x0003e20000100a00 */
[----:B0-----:R-:W-:Y:S01]  /*16d60*/  MOV R27, R18 ;  /* 0x00000012001b7202 */ /* 0x001fe20000000f00 */
[----:B------:R-:W-:-:S02]  /*16d70*/  IMAD.MOV.U32 R26, RZ, RZ, R19 ;  /* 0x000000ffff1a7224 */ /* 0x000fc400078e0013 */
[----:B-1----:R-:W2:Y:S01]  /*16d80*/  LDL.LU R24, [R1+0x50] ;  /* 0x0000500001187983 */ /* 0x002ea20000300800 */
[----:B------:R-:W-:-:S03]  /*16d90*/  MOV R25, R28 ;  /* 0x0000001c00197202 */ /* 0x000fc60000000f00 */
[----:B------:R-:W2:Y:S01]  /*16da0*/  LDL.LU R22, [R1+0x1fe8] ;  /* 0x001fe80001167983 */ /* 0x000ea20000300800 */
[----:B------:R-:W-:-:S03]  /*16db0*/  MOV R28, R17 ;  /* 0x00000011001c7202 */ /* 0x000fc60000000f00 */
[----:B------:R-:W2:Y:S04]  /*16dc0*/  LDL.LU.64 R20, [R1+0x1fe0] ;  /* 0x001fe00001147983 */ /* 0x000ea80000300a00 */
[----:B------:R-:W3:Y:S04]  /*16dd0*/  LDL.LU.64 R18, [R1+0x1fd8] ;  /* 0x001fd80001127983 */ /* 0x000ee80000300a00 */
[----:B------:R-:W3:Y:S02]  /*16de0*/  LDL.LU.64 R16, [R1+0x1fd0] ;  /* 0x001fd00001107983 */ /* 0x000ee40000300a00 */
[----:B---3--:R-:W-:Y:S02]  /*16df0*/  HMMA.16816.F32 R12, R12, R10, R16 ;  /* 0x0000000a0c0c723c */ /* 0x008fe40000001810 */
[----:B------:R-:W2:Y:S04]  /*16e00*/  LDL.LU.64 R10, [R1+0x1fc8] ;  /* 0x001fc800010a7983 */ /* 0x000ea80000300a00 */
[----:B------:R-:W2:Y:S04]  /*16e10*/  LDL.LU.64 R8, [R1+0x1fc0] ;  /* 0x001fc00001087983 */ /* 0x000ea80000300a00 */
[----:B------:R-:W0:-:S13]  /*16e20*/  LDSM.16.MT88.4 R16, [R29+UR6+0x26400] ;  /* 0x026400061d10783b */ /* 0x000e1a0008004200 */
[----:B------:R1:W-:Y:S04]  /*16e30*/  STL.64 [R1+0x1f90], R14 ;  /* 0x001f900e01007387 */ /* 0x0003e80000100a00 */
[----:B------:R3:W-:Y:S01]  /*16e40*/  STL.64 [R1+0x1f88], R12 ;  /* 0x001f880c01007387 */ /* 0x0007e20000100a00 */
[----:B-1----:R-:W-:Y:S01]  /*16e50*/  IMAD.MOV.U32 R14, RZ, RZ, R27 ;  /* 0x000000ffff0e7224 */ /* 0x002fe200078e001b */
[----:B------:R-:W-:Y:S02]  /*16e60*/  MOV R15, R26 ;  /* 0x0000001a000f7202 */ /* 0x000fe40000000f00 */
[----:B---3--:R-:W-:Y:S02]  /*16e70*/  MOV R12, R23 ;  /* 0x00000017000c7202 */ /* 0x008fe40000000f00 */
[----:B------:R-:W-:Y:S01]  /*16e80*/  MOV R13, R28 ;  /* 0x0000001c000d7202 */ /* 0x000fe20000000f00 */
[----:B------:R-:W2:Y:S04]  /*16e90*/  LDL.LU R23, [R1+0x1fbc] ;  /* 0x001fbc0001177983 */ /* 0x000ea80000300800 */
[----:B------:R-:W3:Y:S04]  /*16ea0*/  LDL.LU R28, [R1+0x1fb8] ;  /* 0x001fb800011c7983 */ /* 0x000ee80000300800 */
[----:B------:R-:W-:Y:S04]  /*16eb0*/  STL.64 [R1+0x1fb0], R14 ;  /* 0x001fb00e01007387 */ /* 0x000fe80000100a00 */
[----:B------:R1:W-:Y:S04]  /*16ec0*/  STL.64 [R1+0x1fa8], R12 ;  /* 0x001fa80c01007387 */ /* 0x0003e80000100a00 */
[----:B-1----:R-:W4:Y:S04]  /*16ed0*/  LDL.LU.64 R12, [R1+0x40] ;  /* 0x00004000010c7983 */ /* 0x002f280000300a00 */
[----:B0-----:R-:W-:Y:S04]  /*16ee0*/  STL.64 [R1+0x1f60], R18 ;  /* 0x001f601201007387 */ /* 0x001fe80000100a00 */
[----:B------:R2:W-:Y:S04]  /*16ef0*/  STL.64 [R1+0x1f58], R16 ;  /* 0x001f581001007387 */ /* 0x0005e80000100a00 */
[----:B------:R-:W5:Y:S01]  /*16f00*/  LDL.LU.64 R14, [R1+0x1fb0] ;  /* 0x001fb000010e7983 */ /* 0x000f620000300a00 */
[C---:B--2---:R-:W-:Y:S06]  /*16f10*/  HMMA.16816.F32 R16, R20.reuse, R24, R8 ;  /* 0x000000181410723c */ /* 0x044fec0000001808 */
        /* <DEDUP_REMOVED lines=8> */
[----:B0-----:R-:W-:Y:S04]  /*16fa0*/  STL.64 [R1+0x1f40], R6 ;  /* 0x001f400601007387 */ /* 0x001fe80000100a00 */
[----:B------:R0:W-:Y:S02]  /*16fb0*/  STL.64 [R1+0x1f38], R4 ;  /* 0x001f380401007387 */ /* 0x0001e40000100a00 */
[----:B0-----:R-:W-:-:S02]  /*16fc0*/  MOV R4, R9 ;  /* 0x0000000900047202 */ /* 0x001fc40000000f00 */
[----:B------:R-:W-:Y:S02]  /*16fd0*/  MOV R5, R8 ;  /* 0x0000000800057202 */ /* 0x000fe40000000f00 */
[----:B---3--:R-:W0:Y:S01]  /*16fe0*/  LDSM.16.M88.4 R8, [R28+UR6+0x300] ;  /* 0x000300061c08783b */ /* 0x008e220008000200 */
[----:B------:R-:W-:Y:S01]  /*16ff0*/  IMAD.MOV.U32 R6, RZ, RZ, R2 ;  /* 0x000000ffff067224 */ /* 0x000fe200078e0002 */
[----:B------:R-:W-:Y:S02]  /*17000*/  MOV R7, R0 ;  /* 0x0000000000077202 */ /* 0x000fe40000000f00 */
[----:B0-----:R-:W-:Y:S01]  /*17010*/  MOV R2, R10 ;  /* 0x0000000a00027202 */ /* 0x001fe20000000f00 */
[----:B------:R0:W-:Y:S01]  /*17020*/  STL.64 [R1+0x30], R8 ;  /* 0x0000300801007387 */ /* 0x0001e20000100a00 */
[----:B------:R-:W-:-:S03]  /*17030*/  IMAD.MOV.U32 R0, RZ, RZ, R11 ;  /* 0x000000ffff007224 */ /* 0x000fc600078e000b */
[----:B------:R-:W5:Y:S04]  /*17040*/  LDL.LU.64 R10, [R1+0x1fa0] ;  /* 0x001fa000010a7983 */ /* 0x000f680000300a00 */
[----:B0-----:R-:W5:Y:S02]  /*17050*/  LDL.LU.64 R8, [R1+0x1f98] ;  /* 0x001f980001087983 */ /* 0x001f640000300a00 */
[----:B-----5:R-:W-:Y:S02]  /*17060*/  HMMA.16816.F32 R24, R8, R24, R12 ;  /* 0x000000180818723c */ /* 0x020fe4000000180c */
[----:B------:R-:W2:Y:S04]  /*17070*/  LDL.LU.64 R14, [R1+0x1f90] ;  /* 0x001f9000010e7983 */ /* 0x000ea80000300a00 */
[----:B------:R-:W2:-:S15]  /*17080*/  LDL.LU.64 R12, [R1+0x1f88] ;  /* 0x001f8800010c7983 */ /* 0x000e9e0000300a00 */
[----:B------:R-:W-:-:S02]  /*17090*/  NOP ;  /* 0x0000000000007918 */ /* 0x000fc40000000000 */
        /* <DEDUP_REMOVED lines=18> */
[----:B------:R0:W-:Y:S02]  /*171c0*/  STL.64 [R1+0x1f08], R12 ;  /* 0x001f080c01007387 */ /* 0x0001e40000100a00 */
[----:B0-----:R-:W-:-:S02]  /*171d0*/  MOV R12, R22 ;  /* 0x00000016000c7202 */ /* 0x001fc40000000f00 */
[----:B------:R-:W2:Y:S01]  /*171e0*/  LDL.LU R22, [R1+0x1f70] ;  /* 0x001f700001167983 */ /* 0x000ea20000300800 */
[----:B------:R-:W-:-:S03]  /*171f0*/  MOV R13, R23 ;  /* 0x00000017000d7202 */ /* 0x000fc60000000f00 */
[----:B------:R-:W2:Y:S01]  /*17200*/  LDL.LU R23, [R1+0x1f6c] ;  /* 0x001f6c0001177983 */ /* 0x000ea20000300800 */
[----:B------:R-:W-:-:S03]  /*17210*/  IMAD.MOV.U32 R15, RZ, RZ, R3 ;  /* 0x000000ffff0f7224 */ /* 0x000fc600078e0003 */
[----:B------:R-:W4:Y:S04]  /*17220*/  LDL.LU R14, [R1+0x18] ;  /* 0x00001800010e7983 */ /* 0x000f280000300800 */
[----:B------:R-:W5:Y:S01]  /*17230*/  LDL.LU R3, [R1+0x1f68] ;  /* 0x001f680001037983 */ /* 0x000f620000300800 */
[----:B---3--:R-:W-:-:S15]  /*17240*/  HMMA.16816.F32 R16, R24, R10, R16 ;  /* 0x0000000a1810723c */ /* 0x008fde0000001810 */
[----:B------:R-:W-:-:S09]  /*17250*/  NOP ;  /* 0x0000000000007918 */ /* 0x000fd20000000000 */
[----:B------:R-:W-:Y:S01]  /*17260*/  IMAD.MOV.U32 R5, RZ, RZ, R18 ;  /* 0x000000ffff057224 */ /* 0x000fe200078e0012 */
[----:B------:R-:W-:Y:S02]  /*17270*/  MOV R4, R19 ;  /* 0x0000001300047202 */ /* 0x000fe40000000f00 */
[----:B------:R-:W-:Y:S01]  /*17280*/  MOV R9, R16 ;  /* 0x0000001000097202 */ /* 0x000fe20000000f00 */
[----:B------:R-:W4:Y:S01]  /*17290*/  LDL.LU.64 R18, [R1+0x1f60] ;  /* 0x001f600001127983 */ /* 0x000f220000300a00 */
[----:B------:R-:W-:-:S03]  /*172a0*/  MOV R8, R17 ;  /* 0x0000001100087202 */ /* 0x000fc60000000f00 */
[----:B------:R-:W4:Y:S01]  /*172b0*/  LDL.LU.64 R16, [R1+0x1f58] ;  /* 0x001f580001107983 */ /* 0x000f220000300a00 */
[----:B--2---:R-:W-:Y:S03]  /*172c0*/  HMMA.16816.F32 R24, R24, R6, R20 ;  /* 0x000000061818723c */ /* 0x004fe60000001814 */
[----:B-----5:R-:W0:-:S15]  /*172d0*/  LDSM.16.MT88.4 R20, [R3+UR6+0x26c00] ;  /* 0x026c00060314783b */ /* 0x020e1e0008004200 */
[----:B------:R-:W-:-:S05]  /*172e0*/  NOP ;  /* 0x0000000000007918 */ /* 0x000fca0000000000 */
[----:B------:R-:W-:Y:S04]  /*172f0*/  STL.64 [R1+0x1f20], R26 ;  /* 0x001f201a01007387 */ /* 0x000fe80000100a00 */
[----:B------:R1:W-:Y:S02]  /*17300*/  STL.64 [R1+0x1f18], R24 ;  /* 0x001f181801007387 */ /* 0x0003e40000100a00 */
[----:B-1----:R-:W-:Y:S01]  /*17310*/  MOV R24, R9 ;  /* 0x0000000900187202 */ /* 0x002fe20000000f00 */
[----:B------:R-:W-:Y:S01]  /*17320*/  IMAD.MOV.U32 R25, RZ, RZ, R8 ;  /* 0x000000ffff197224 */ /* 0x000fe200078e0008 */
[----:B0-----:R0:W-:Y:S04]  /*17330*/  STL [R1+0x1ee0], R22 ;  /* 0x001ee01601007387 */ /* 0x0011e80000100800 */
[----:B------:R1:W-:Y:S01]  /*17340*/  STL [R1+0x1edc], R23 ;  /* 0x001edc1701007387 */ /* 0x0003e20000100800 */
[----:B----4-:R-:W-:-:S15]  /*17350*/  HMMA.16816.F32 R8, R16, R10, R12 ;  /* 0x0000000a1008723c */ /* 0x010fde000000180c */
[----:B------:R-:W-:-:S09]  /*17360*/  NOP ;  /* 0x0000000000007918 */ /* 0x000fd20000000000 */
[----:B------:R-:W-:Y:S01]  /*17370*/  MOV R15, R10 ;  /* 0x0000000a000f7202 */ /* 0x000fe20000000f00 */
[----:B------:R-:W-:Y:S01]  /*17380*/  IMAD.MOV.U32 R14, RZ, RZ, R11 ;  /* 0x000000ffff0e7224 */ /* 0x000fe200078e000b */
[----:B0-----:R-:W-:Y:S01]  /*17390*/  MOV R22, R9 ;  /* 0x0000000900167202 */ /* 0x001fe20000000f00 */
[----:B-1----:R-:W-:Y:S01]  /*173a0*/  IMAD.MOV.U32 R23, RZ, RZ, R8 ;  /* 0x000000ffff177224 */ /* 0x002fe200078e0008 */
[----:B------:R-:W2:Y:S04]  /*173b0*/  LDL.LU.64 R10, [R1+0x1f50] ;  /* 0x001f5000010a7983 */ /* 0x000ea80000300a00 */
[----:B------:R-:W2:Y:S01]  /*173c0*/  LDL.LU.64 R8, [R1+0x1f48] ;  /* 0x001f480001087983 */ /* 0x000ea20000300a00 */
[----:B------:R-:W-:-:S03]  /*173d0*/  MOV R26, R5 ;  /* 0x00000005001a7202 */ /* 0x000fc60000000f00 */
[----:B------:R-:W-:Y:S01]  /*173e0*/  STL.64 [R1+0x1f30], R22 ;  /* 0x001f301601007387 */ /* 0x000fe20000100a00 */
[----:B------:R-:W-:-:S03]  /*173f0*/  MOV R27, R4 ;  /* 0x00000004001b7202 */ /* 0x000fc60000000f00 */
[----:B------:R0:W-:Y:S04]  /*17400*/  STL.64 [R1+0x1f28], R20 ;  /* 0x001f281401007387 */ /* 0x0001e80000100a00 */
[----:B0-----:R-:W3:Y:S01]  /*17410*/  LDL.LU.64 R20, [R1+0x30] ;  /* 0x0000300001147983 */ /* 0x001ee20000300a00 */
[----:B--2---:R-:W-:Y:S03]  /*17420*/  HMMA.16816.F32 R16, R16, R6, R8 ;  /* 0x000000061010723c */ /* 0x004fe60000001808 */
[----:B------:R-:W2:Y:S04]  /*17430*/  LDL.LU.64 R6, [R1+0x1f40] ;  /* 0x001f400001067983 */ /* 0x000ea80000300a00 */
[----:B------:R-:W2:Y:S04]  /*17440*/  LDL.LU.64 R4, [R1+0x1f38] ;  /* 0x001f380001047983 */ /* 0x000ea80000300a00 */
[----:B------:R-:W0:-:S12]  /*17450*/  LDSM.16.MT88.4 R8, [R29+UR6+0x26c00] ;  /* 0x026c00061d08783b */ /* 0x000e180008004200 */
[----:B------:R1:W-:Y:S01]  /*17460*/  STL.64 [R1+0x1ef0], R18 ;  /* 0x001ef01201007387 */ /* 0x0003e20000100a00 */
[----:B---3--:R-:W-:Y:S02]  /*17470*/  MOV R13, R20 ;  /* 0x00000014000d7202 */ /* 0x008fe40000000f00 */
[----:B------:R-:W-:Y:S01]  /*17480*/  MOV R12, R21 ;  /* 0x00000015000c7202 */ /* 0x000fe20000000f00 */
[----:B-1----:R-:W3:Y:S04]  /*17490*/  LDL.LU R19, [R1+0x90] ;  /* 0x0000900001137983 */ /* 0x002ee80000300800 */
[----:B------:R-:W-:Y:S04]  /*174a0*/  STL.64 [R1+0x1ee8], R16 ;  /* 0x001ee81001007387 */ /* 0x000fe80000100a00 */
[----:B0-----:R-:W-:Y:S04]  /*174b0*/  STL.64 [R1+0x1ed0], R10 ;  /* 0x001ed00a01007387 */ /* 0x001fe80000100a00 */
[----:B------:R0:W-:Y:S04]  /*174c0*/  STL.64 [R1+0x1ec8], R8 ;  /* 0x001ec80801007387 */ /* 0x0001e80000100a00 */
[----:B0-----:R-:W4:Y:S04]  /*174d0*/  LDL.LU.64 R8, [R1+0x20] ;  /* 0x0000200001087983 */ /* 0x001f280000300a00 */
[----:B------:R-:W5:Y:S04]  /*174e0*/  LDL.LU.64 R10, [R1+0x28] ;  /* 0x00002800010a7983 */ /* 0x000f680000300a00 */
[----:B------:R-:W3:Y:S01]  /*174f0*/  LDL.LU.64 R22, [R1+0x1f30] ;  /* 0x001f300001167983 */ /* 0x000ee20000300a00 */
[----:B--2---:R-:W-:Y:S03]  /*17500*/  HMMA.16816.F32 R24, R4, R20, R24 ;  /* 0x000000140418723c */ /* 0x004fe60000001818 */
[----:B------:R-:W2:-:S15]  /*17510*/  LDL.LU.64 R20, [R1+0x1f28] ;  /* 0x001f280001147983 */ /* 0x000e9e0000300a00 */
[----:B------:R-:W-:-:S05]  /*17520*/  NOP ;  /* 0x0000000000007918 */ /* 0x000fca0000000000 */
[----:B------:R-:W-:Y:S01]  /*17530*/  STL.64 [R1], R24 ;  /* 0x0000001801007387 */ /* 0x000fe20000100a00 */
[----:B------:R-:W-:-:S03]  /*17540*/  IMAD.MOV.U32 R28, RZ, RZ, R27 ;  /* 0x000000ffff1c7224 */ /* 0x000fc600078e001b */
[----:B------:R0:W-:Y:S04]  /*17550*/  STL [R1+0x8], R26 ;  /* 0x0000081a01007387 */ /* 0x0001e80000100800 */
[----:B0-----:R-:W3:Y:S04]  /*17560*/  LDL.LU.64 R26, [R1+0x1f20] ;  /* 0x001f2000011a7983 */ /* 0x001ee80000300a00 */
[----:B------:R-:W3:Y:S04]  /*17570*/  LDL.LU.64 R24, [R1+0x1f18] ;  /* 0x001f180001187983 */ /* 0x000ee80000300a00 */
[----:B-----5:R0:W-:Y:S04]  /*17580*/  STL.64 [R1+0x1f00], R10 ;  /* 0x001f000a01007387 */ /* 0x0201e80000100a00 */
[----:B----4-:R-:W-:Y:S01]  /*17590*/  STL.64 [R1+0x1ef8], R8 ;  /* 0x001ef80801007387 */ /* 0x010fe20000100a00 */
[----:B0-----:R-:W-:Y:S01]  /*175a0*/  IMAD.MOV.U32 R10, RZ, RZ, R15 ;  /* 0x000000ffff0a7224 */ /* 0x001fe200078e000f */
[----:B------:R-:W-:Y:S01]  /*175b0*/  MOV R11, R14 ;  /* 0x0000000e000b7202 */ /* 0x000fe20000000f00 */
[----:B---3--:R-:W-:Y:S01]  /*175c0*/  HMMA.16816.F32 R4, R4, R8, R24 ;  /* 0x000000080404723c */ /* 0x008fe20000001818 */
[----:B------:R-:W0:Y:S05]  /*175d0*/  LDSM.16.MT88.4 R24, [R3+UR6+0x27000] ;  /* 0x027000060318783b */ /* 0x000e2a0008004200 */
[----:B0-----:R-:W-:Y:S04]  /*175e0*/  STL.64 [R1+0x1eb0], R26 ;  /* 0x001eb01a01007387 */ /* 0x001fe80000100a00 */
[----:B------:R0:W-:Y:S02]  /*175f0*/  STL.64 [R1+0x1ea8], R24 ;  /* 0x001ea81801007387 */ /* 0x0001e40000100a00 */
[----:B0-----:R-:W-:Y:S01]  /*17600*/  MOV R24, R13 ;  /* 0x0000000d00187202 */ /* 0x001fe20000000f00 */
[----:B------:R-:W-:-:S02]  /*17610*/  IMAD.MOV.U32 R25, RZ, RZ, R12 ;  /* 0x000000ffff197224 */ /* 0x000fc400078e000c */
[----:B------:R-:W0:Y:S01]  /*17620*/  LDSM.16.M88.4 R12, [R19+UR6+0x380] ;  /* 0x00038006130c783b */ /* 0x000e220008000200 */
[----:B------:R-:W-:Y:S02]  /*17630*/  MOV R26, R2 ;  /* 0x00000002001a7202 */ /* 0x000fe40000000f00 */
[----:B------:R-:W-:Y:S01]  /*17640*/  MOV R27, R0 ;  /* 0x00000000001b7202 */ /* 0x000fe20000000f00 */
[----:B------:R-:W1:Y:S04]  /*17650*/  LDSM.16.M88.4 R16, [R19+UR6+0x10380] ;  /* 0x010380061310783b */ /* 0x000e680008000200 */
[----:B0-----:R0:W-:Y:S01]  /*17660*/  STL.64 [R1+0x68], R14 ;  /* 0x0000680e01007387 */ /* 0x0011e20000100a00 */
[----:B------:R-:W-:Y:S01]  /*17670*/  IMAD.MOV.U32 R2, RZ, RZ, R12 ;  /* 0x000000ffff027224 */ /* 0x000fe200078e000c */
[----:B------:R-:W-:-:S02]  /*17680*/  MOV R0, R13 ;  /* 0x0000000d00007202 */ /* 0x000fc40000000f00 */
[----:B0-----:R-:W3:Y:S04]  /*17690*/  LDL.LU.64 R14, [R1+0x1f10] ;  /* 0x001f1000010e7983 */ /* 0x001ee80000300a00 */
[----:B------:R-:W3:Y:S01]  /*176a0*/  LDL.LU.64 R12, [R1+0x1f08] ;  /* 0x001f0800010c7983 */ /* 0x000ee20000300a00 */
[----:B------:R-:W-:Y:S02]  /*176b0*/  MOV R8, R23 ;  /* 0x0000001700087202 */ /* 0x000fe40000000f00 */
[----:B------:R-:W-:-:S07]  /*176c0*/  MOV R9, R22 ;  /* 0x0000001600097202 */ /* 0x000fce0000000f00 */
[----:B---3--:R-:W-:-:S15]  /*176d0*/  HMMA.16816.F32 R8, R12, R24, R8 ;  /* 0x000000180c08723c */ /* 0x008fde0000001808 */
[----:B------:R-:W-:-:S09]  /*176e0*/  NOP ;  /* 0x0000000000007918 */ /* 0x000fd20000000000 */
[----:B------:R-:W-:Y:S01]  /*176f0*/  MOV R25, R10 ;  /* 0x0000000a00197202 */ /* 0x000fe20000000f00 */
[----:B------:R-:W-:Y:S01]  /*17700*/  IMAD.MOV.U32 R23, RZ, RZ, R9 ;  /* 0x000000ffff177224 */ /* 0x000fe200078e0009 */
[----:B------:R-:W-:Y:S02]  /*17710*/  MOV R24, R11 ;  /* 0x0000000b00187202 */ /* 0x000fe40000000f00 */
[----:B------:R-:W-:Y:S01]  /*17720*/  MOV R22, R8 ;  /* 0x0000000800167202 */ /* 0x000fe20000000f00 */
[----:B------:R-:W3:Y:S04]  /*17730*/  LDL.LU.64 R10, [R1+0x1f00] ;  /* 0x001f0000010a7983 */ /* 0x000ee80000300a00 */
[----:B------:R-:W4:Y:S04]  /*17740*/  LDL.LU.64 R8, [R1+0x1ef8] ;  /* 0x001ef80001087983 */ /* 0x000f280000300a00 */
[----:B-1----:R-:W-:Y:S04]  /*17750*/  STL.64 [R1+0x50], R16 ;  /* 0x0000501001007387 */ /* 0x002fe80000100a00 */
[----:B------:R0:W-:Y:S04]  /*17760*/  STL.64 [R1+0x58], R18 ;  /* 0x0000581201007387 */ /* 0x0001e80000100a00 */
[----:B0-----:R-:W4:Y:S04]  /*17770*/  LDL.LU.64 R18, [R1+0x1ef0] ;  /* 0x001ef00001127983 */ /* 0x001f280000300a00 */
[----:B------:R-:W4:Y:S02]  /*17780*/  LDL.LU.64 R16, [R1+0x1ee8] ;  /* 0x001ee80001107983 */ /* 0x000f240000300a00 */
[----:B----4-:R-:W-:Y:S02]  /*17790*/  HMMA.16816.F32 R12, R12, R8, R16 ;  /* 0x000000080c0c723c */ /* 0x010fe40000001810 */
[----:B------:R-:W0:-:S15]  /*177a0*/  LDSM.16.MT88.4 R16, [R29+UR6+0x27000] ;  /* 0x027000061d10783b */ /* 0x000e1e0008004200 */
[----:B------:R-:W-:-:S06]  /*177b0*/  NOP ;  /* 0x0000000000007918 */ /* 0x000fcc0000000000 */
        /* <DEDUP_REMOVED lines=8> */
[----:B0-----:R-:W2:Y:S04]  /*17840*/  LDL.LU R16, [R1] ;  /* 0x0000000001107983 */ /* 0x001ea80000300800 */
[----:B------:R-:W2:Y:S04]  /*17850*/  LDL.LU R17, [R1+0x4] ;  /* 0x0000040001117983 */ /* 0x000ea80000300800 */
[----:B------:R-:W2:Y:S01]  /*17860*/  LDL.LU R18, [R1+0x8] ;  /* 0x0000080001127983 */ /* 0x000ea20000300800 */
[----:B------:R-:W-:-:S03]  /*17870*/  MOV R19, R28 ;  /* 0x0000001c00137202 */ /* 0x000fc60000000f00 */
[----:B------:R-:W4:Y:S04]  /*17880*/  LDL.LU R28, [R1+0x1ed8] ;  /* 0x001ed800011c7983 */ /* 0x000f280000300800 */
[C---:B--2---:R-:W-:Y:S06]  /*17890*/  HMMA.16816.F32 R16, R20.reuse, R26, R16 ;  /* 0x0000001a1410723c */ /* 0x044fec0000001810 */
[----:B---3--:R-:W-:Y:S07]  /*178a0*/  HMMA.16816.F32 R20, R20, R10, R4 ;  /* 0x0000000a1414723c */ /* 0x008fee0000001804 */
[----:B------:R-:W-:Y:S01]  /*178b0*/  MOV R5, R10 ;  /* 0x0000000a00057202 */ /* 0x000fe20000000f00 */
[----:B------:R-:W-:-:S02]  /*178c0*/  IMAD.MOV.U32 R4, RZ, RZ, R11 ;  /* 0x000000ffff047224 */ /* 0x000fc400078e000b */
[----:B------:R-:W2:Y:S04]  /*178d0*/  LDL.LU.64 R10, [R1+0x1ed0] ;  /* 0x001ed000010a7983 */ /* 0x000ea80000300a00 */
[----:B------:R-:W2:Y:S09]  /*178e0*/  LDL.LU.64 R8, [R1+0x1ec8] ;  /* 0x001ec80001087983 */ /* 0x000eb20000300a00 */
[----:B------:R0:W-:Y:S02]  /*178f0*/  STL.64 [R1+0x1ea0], R22 ;  /* 0x001ea01601007387 */ /* 0x0001e40000100a00 */
[----:B0-----:R-:W-:-:S02]  /*17900*/  MOV R22, R5 ;  /* 0x0000000500167202 */ /* 0x001fc40000000f00 */
[----:B------:R-:W-:Y:S02]  /*17910*/  MOV R23, R4 ;  /* 0x0000000400177202 */ /* 0x000fe40000000f00 */
[----:B------:R-:W0:Y:S01]  /*17920*/  LDSM.16.MT88.4 R4, [R3+UR6+0x27400] ;  /* 0x027400060304783b */ /* 0x000e220008004200 */
[----:B------:R-:W-:Y:S01]  /*17930*/  MOV R14, R25 ;  /* 0x00000019000e7202 */ /* 0x000fe20000000f00 */
[----:B------:R-:W-:Y:S02]  /*17940*/  IMAD.MOV.U32 R15, RZ, RZ, R24 ;  /* 0x000000ffff0f7224 */ /* 0x000fe400078e0018 */
[----:B------:R-:W-:Y:S04]  /*17950*/  STL.64 [R1+0x1e98], R20 ;  /* 0x001e981401007387 */ /* 0x000fe80000100a00 */
[----:B0-----:R-:W-:Y:S04]  /*17960*/  STL.64 [R1+0x1e80], R6 ;  /* 0x001e800601007387 */ /* 0x001fe80000100a00 */
[----:B------:R0:W-:Y:S02]  /*17970*/  STL.64 [R1+0x1e78], R4 ;  /* 0x001e780401007387 */ /* 0x0001e40000100a00 */
[----:B0-----:R-:W-:Y:S01]  /*17980*/  IMAD.MOV.U32 R4, RZ, RZ, R2 ;  /* 0x000000ffff047224 */ /* 0x001fe200078e0002 */
[----:B------:R-:W-:Y:S01]  /*17990*/  MOV R5, R0 ;  /* 0x0000000000057202 */ /* 0x000fe20000000f00 */
[----:B--2---:R-:W-:Y:S01]  /*179a0*/  HMMA.16816.F32 R24, R8, R26, R12 ;  /* 0x0000001a0818723c */ /* 0x004fe2000000180c */
[----:B------:R-:W2:Y:S04]  /*179b0*/  LDL.LU.64 R14, [R1+0x1ec0] ;  /* 0x001ec000010e7983 */ /* 0x000ea80000300a00 */
[----:B------:R-:W2:-:S15]  /*179c0*/  LDL.LU.64 R12, [R1+0x1eb8] ;  /* 0x001eb800010c7983 */ /* 0x000e9e0000300a00 */
[----:B------:R-:W-:-:S04]  /*179d0*/  NOP ;  /* 0x0000000000007918 */ /* 0x000fc80000000000 */
[----:B------:R-:W-:Y:S01]  /*179e0*/  MOV R2, R26 ;  /* 0x0000001a00027202 */ /* 0x000fe20000000f00 */
[----:B------:R-:W-:Y:S01]  /*179f0*/  IMAD.MOV.U32 R6, RZ, RZ, R25 ;  /* 0x000000ffff067224 */ /* 0x000fe200078e0019 */
[----:B------:R-:W-:Y:S02]  /*17a00*/  MOV R0, R27 ;  /* 0x0000001b00007202 */ /* 0x000fe40000000f00 */
[----:B------:R-:W-:Y:S01]  /*17a10*/  MOV R7, R24 ;  /* 0x0000001800077202 */ /* 0x000fe20000000f00 */
[----:B------:R-:W3:Y:S04]  /*17a20*/  LDL.LU.64 R26, [R1+0x1eb0] ;  /* 0x001eb000011a7983 */ /* 0x000ee80000300a00 */
[----:B------:R-:W3:Y:S01]  /*17a30*/  LDL.LU.64 R24, [R1+0x1ea8] ;  /* 0x001ea80001187983 */ /* 0x000ee20000300a00 */
[----:B--2---:R-:W-:Y:S03]  /*17a40*/  HMMA.16816.F32 R8, R8, R22, R12 ;  /* 0x000000160808723c */ /* 0x004fe6000000180c */
[----:B------:R-:W0:Y:S03]  /*17a50*/  LDSM.16.MT88.4 R12, [R29+UR6+0x27400] ;  /* 0x027400061d0c783b */ /* 0x000e260008004200 */
[----:B---3--:R-:W-:Y:S01]  /*17a60*/  HMMA.16816.F32 R20, R24, R4, R16 ;  /* 0x000000041814723c */ /* 0x008fe20000001810 */
[----:B0-----:R-:W-:Y:S04]  /*17a70*/  STL.64 [R1+0x1e60], R14 ;  /* 0x001e600e01007387 */ /* 0x001fe80000100a00 */
[----:B------:R0:W-:-:S15]  /*17a80*/  STL.64 [R1+0x1e58], R12 ;  /* 0x001e580c01007387 */ /* 0x0001de0000100a00 */
[----:B------:R-:W-:-:S04]  /*17a90*/  NOP ;  /* 0x0000000000007918 */ /* 0x000fc80000000000 */
[----:B------:R-:W-:Y:S01]  /*17aa0*/  MOV R17, R22 ;  /* 0x0000001600117202 */ /* 0x000fe20000000f00 */
[----:B------:R-:W-:Y:S01]  /*17ab0*/  IMAD.MOV.U32 R16, RZ, RZ, R23 ;  /* 0x000000ffff107224 */ /* 0x000fe200078e0017 */
[----:B------:R-:W-:Y:S01]  /*17ac0*/  MOV R18, R21 ;  /* 0x0000001500127202 */ /* 0x000fe20000000f00 */
[----:B------:R-:W-:Y:S01]  /*17ad0*/  IMAD.MOV.U32 R19, RZ, RZ, R20 ;  /* 0x000000ffff137224 */ /* 0x000fe200078e0014 */
[----:B0-----:R-:W2:Y:S04]  /*17ae0*/  LDL.LU.64 R12, [R1+0x50] ;  /* 0x00005000010c7983 */ /* 0x001ea80000300a00 */
[----:B------:R-:W3:Y:S04]  /*17af0*/  LDL.LU.64 R14, [R1+0x58] ;  /* 0x00005800010e7983 */ /* 0x000ee80000300a00 */
[----:B------:R-:W2:Y:S04]  /*17b00*/  LDL.LU.64 R22, [R1+0x1ea0] ;  /* 0x001ea00001167983 */ /* 0x000ea80000300a00 */
[----:B------:R-:W2:Y:S02]  /*17b10*/  LDL.LU.64 R20, [R1+0x1e98] ;  /* 0x001e980001147983 */ /* 0x000ea40000300a00 */
[----:B--2---:R-:W-:Y:S02]  /*17b20*/  HMMA.16816.F32 R24, R24, R12, R20 ;  /* 0x0000000c1818723c */ /* 0x004fe40000001814 */
[----:B------:R-:W0:-:S15]  /*17b30*/  LDSM.16.MT88.4 R20, [R3+UR6+0x27800] ;  /* 0x027800060314783b */ /* 0x000e1e0008004200 */
[----:B------:R-:W-:-:S06]  /*17b40*/  NOP ;  /* 0x0000000000007918 */ /* 0x000fcc0000000000 */
[----:B------:R1:W-:Y:S04]  /*17b50*/  STL.64 [R1+0x1e70], R26 ;  /* 0x001e701a01007387 */ /* 0x0003e80000100a00 */
[----:B------:R2:W-:Y:S01]  /*17b60*/  STL.64 [R1+0x1e68], R24 ;  /* 0x001e681801007387 */ /* 0x0005e20000100a00 */
[----:B-1----:R-:W-:Y:S01]  /*17b70*/  IMAD.MOV.U32 R26, RZ, RZ, R17 ;  /* 0x000000ffff1a7224 */ /* 0x002fe200078e0011 */
[----:B------:R-:W-:Y:S02]  /*17b80*/  MOV R27, R16 ;  /* 0x00000010001b7202 */ /* 0x000fe40000000f00 */
[----:B--2---:R-:W-:Y:S02]  /*17b90*/  MOV R24, R19 ;  /* 0x0000001300187202 */ /* 0x004fe40000000f00 */
[----:B------:R-:W-:-:S02]  /*17ba0*/  MOV R25, R18 ;  /* 0x0000001200197202 */ /* 0x000fc40000000f00 */
[----:B----4-:R-:W1:Y:S04]  /*17bb0*/  LDSM.16.M88.4 R16, [R28+UR6+0x380] ;  /* 0x000380061c10783b */ /* 0x010e680008000200 */
[----:B0-----:R-:W-:Y:S04]  /*17bc0*/  STL [R1+0x1e3c], R20 ;  /* 0x001e3c1401007387 */ /* 0x001fe80000100800 */
[----:B------:R-:W-:Y:S04]  /*17bd0*/  STL [R1+0x1e38], R21 ;  /* 0x001e381501007387 */ /* 0x000fe80000100800 */
[----:B------:R0:W-:Y:S04]  /*17be0*/  STL [R1+0x1e34], R22 ;  /* 0x001e341601007387 */ /* 0x0001e80000100800 */
[----:B------:R2:W-:Y:S01]  /*17bf0*/  STL [R1+0x1e30], R23 ;  /* 0x001e301701007387 */ /* 0x0005e20000100800 */
[----:B0-----:R-:W-:-:S02]  /*17c00*/  MOV R22, R2 ;  /* 0x0000000200167202 */ /* 0x001fc40000000f00 */
[----:B--2---:R-:W-:Y:S01]  /*17c10*/  MOV R23, R0 ;  /* 0x0000000000177202 */ /* 0x004fe20000000f00 */
[----:B-1----:R-:W-:Y:S01]  /*17c20*/  IMAD.MOV.U32 R0, RZ, RZ, R18 ;  /* 0x000000ffff007224 */ /* 0x002fe200078e0012 */
[----:B------:R0:W-:Y:S01]  /*17c30*/  STL.64 [R1+0x40], R16 ;  /* 0x0000401001007387 */ /* 0x0001e20000100a00 */
[----:B------:R-:W-:-:S03]  /*17c40*/  MOV R2, R19 ;  /* 0x0000001300027202 */ /* 0x000fc60000000f00 */
[----:B------:R-:W2:Y:S04]  /*17c50*/  LDL.LU.64 R18, [R1+0x1e90] ;  /* 0x001e900001127983 */ /* 0x000ea80000300a00 */
[----:B0-----:R-:W2:Y:S01]  /*17c60*/  LDL.LU.64 R16, [R1+0x1e88] ;  /* 0x001e880001107983 */ /* 0x001ea20000300a00 */
[----:B------:R-:W-:Y:S01]  /*17c70*/  MOV R20, R7 ;  /* 0x0000000700147202 */ /* 0x000fe20000000f00 */
[----:B------:R-:W-:-:S07]  /*17c80*/  IMAD.MOV.U32 R21, RZ, RZ, R6 ;  /* 0x000000ffff157224 */ /* 0x000fce00078e0006 */
[C---:B--2---:R-:W-:Y:S06]  /*17c90*/  HMMA.16816.F32 R4, R16.reuse, R4, R20 ;  /* 0x000000041004723c */ /* 0x044fec0000001814 */
[----:B------:R-:W-:Y:S01]  /*17ca0*/  HMMA.16816.F32 R16, R16, R12, R8 ;  /* 0x0000000c1010723c */ /* 0x000fe20000001808 */
[----:B------:R-:W0:-:S15]  /*17cb0*/  LDSM.16.M88.4 R8, [R28+UR6+0x10380] ;  /* 0x010380061c08783b */ /* 0x000e1e0008000200 */
[----:B------:R-:W-:-:S02]  /*17cc0*/  NOP ;  /* 0x0000000000007918 */ /* 0x000fc40000000000 */
[----:B------:R-:W-:Y:S01]  /*17cd0*/  MOV R21, R6 ;  /* 0x0000000600157202 */ /* 0x000fe20000000f00 */
[----:B------:R-:W-:Y:S01]  /*17ce0*/  IMAD.MOV.U32 R22, RZ, RZ, R5 ;  /* 0x000000ffff167224 */ /* 0x000fe200078e0005 */
[----:B------:R-:W-:Y:S02]  /*17cf0*/  MOV R20, R7 ;  /* 0x0000000700147202 */ /* 0x000fe40000000f00 */
[----:B------:R-:W-:Y:S01]  /*17d00*/  MOV R23, R4 ;  /* 0x0000000400177202 */ /* 0x000fe20000000f00 */
[----:B------:R-:W2:Y:S04]  /*17d10*/  LDL.LU.64 R6, [R1+0x1e80] ;  /* 0x001e800001067983 */ /* 0x000ea80000300a00 */
[----:B------:R-:W2:Y:S04]  /*17d20*/  LDL.LU.64 R4, [R1+0x1e78] ;  /* 0x001e780001047983 */ /* 0x000ea80000300a00 */
[----:B------:R1:W-:Y:S04]  /*17d30*/  STL.64 [R1+0x1e48], R18 ;  /* 0x001e481201007387 */ /* 0x0003e80000100a00 */
[----:B------:R-:W-:Y:S04]  /*17d40*/  STL.64 [R1+0x1e40], R16 ;  /* 0x001e401001007387 */ /* 0x000fe80000100a00 */
[----:B-1----:R-:W2:Y:S04]  /*17d50*/  LDL.LU R18, [R1+0x68] ;  /* 0x0000680001127983 */ /* 0x002ea80000300800 */
[----:B------:R-:W2:Y:S04]  /*17d60*/  LDL.LU R19, [R1+0x6c] ;  /* 0x00006c0001137983 */ /* 0x000ea80000300800 */
[----:B0-----:R-:W-:Y:S04]  /*17d70*/  STL.64 [R1+0x30], R8 ;  /* 0x0000300801007387 */ /* 0x001fe80000100a00 */
[----:B------:R-:W-:Y:S04]  /*17d80*/  STL.64 [R1+0x38], R10 ;  /* 0x0000380a01007387 */ /* 0x000fe80000100a00 */
[----:B------:R-:W0:Y:S04]  /*17d90*/  LDSM.16.MT88.4 R8, [R29+UR6+0x27800] ;  /* 0x027800061d08783b */ /* 0x000e280008004200 */
[----:B0-----:R-:W-:Y:S04]  /*17da0*/  STL.64 [R1+0x1e28], R10 ;  /* 0x001e280a01007387 */ /* 0x001fe80000100a00 */
[----:B------:R0:W-:Y:S04]  /*17db0*/  STL.64 [R1+0x1e20], R8 ;  /* 0x001e200801007387 */ /* 0x0001e80000100a00 */
[----:B0-----:R-:W4:Y:S01]  /*17dc0*/  LDL.LU.64 R8, [R1+0x40] ;  /* 0x0000400001087983 */ /* 0x001f220000300a00 */
[----:B------:R-:W-:Y:S01]  /*17dd0*/  MOV R10, R21 ;  /* 0x00000015000a7202 */ /* 0x000fe20000000f00 */
[----:B------:R-:W-:Y:S01]  /*17de0*/  IMAD.MOV.U32 R11, RZ, RZ, R20 ;  /* 0x000000ffff0b7224 */ /* 0x000fe200078e0014 */
[----:B--2---:R-:W-:-:S15]  /*17df0*/  HMMA.16816.F32 R24, R4, R18, R24 ;  /* 0x000000120418723c */ /* 0x004fde0000001818 */
[----:B------:R-:W-:-:S09]  /*17e00*/  NOP ;  /* 0x0000000000007918 */ /* 0x000fd20000000000 */
[----:B------:R-:W-:Y:S02]  /*17e10*/  MOV R20, R24 ;  /* 0x0000001800147202 */ /* 0x000fe40000000f00 */
[----:B------:R-:W-:Y:S01]  /*17e20*/  MOV R21, R25 ;  /* 0x0000001900157202 */ /* 0x000fe20000000f00 */
[----:B----4-:R0:W-:Y:S02]  /*17e30*/  STL.64 [R1+0x1e50], R8 ;  /* 0x001e500801007387 */ /* 0x0101e40000100a00 */
[----:B0-----:R-:W-:Y:S01]  /*17e40*/  IMAD.MOV.U32 R8, RZ, RZ, R23 ;  /* 0x000000ffff087224 */ /* 0x001fe200078e0017 */
[----:B------:R-:W-:Y:S01]  /*17e50*/  MOV R9, R22 ;  /* 0x0000001600097202 */ /* 0x000fe20000000f00 */
[----:B------:R-:W-:Y:S01]  /*17e60*/  IMAD.MOV.U32 R22, RZ, RZ, R26 ;  /* 0x000000ffff167224 */ /* 0x000fe200078e001a */
[----:B------:R-:W-:Y:S02]  /*17e70*/  MOV R23, R27 ;  /* 0x0000001b00177202 */ /* 0x000fe40000000f00 */
[----:B------:R-:W2:Y:S04]  /*17e80*/  LDL.LU.64 R26, [R1+0x1e70] ;  /* 0x001e7000011a7983 */ /* 0x000ea80000300a00 */
[----:B------:R-:W2:Y:S01]  /*17e90*/  LDL.LU.64 R24, [R1+0x1e68] ;  /* 0x001e680001187983 */ /* 0x000ea20000300a00 */
[----:B---3--:R-:W-:Y:S01]  /*17ea0*/  MOV R17, R14 ;  /* 0x0000000e00117202 */ /* 0x008fe20000000f00 */
[----:B------:R-:W-:Y:S01]  /*17eb0*/  IMAD.MOV.U32 R16, RZ, RZ, R15 ;  /* 0x000000ffff107224 */ /* 0x000fe200078e000f */
[----:B--2---:R-:W-:Y:S01]  /*17ec0*/  HMMA.16816.F32 R24, R4, R14, R24 ;  /* 0x0000000e0418723c */ /* 0x004fe20000001818 */
[----:B------:R-:W2:Y:S04]  /*17ed0*/  LDL.LU.64 R14, [R1+0x1e60] ;  /* 0x001e6000010e7983 */ /* 0x000ea80000300a00 */
[----:B------:R-:W2:Y:S04]  /*17ee0*/  LDL.LU.64 R12, [R1+0x1e58] ;  /* 0x001e5800010c7983 */ /* 0x000ea80000300a00 */
[----:B------:R-:W0:Y:S04]  /*17ef0*/  LDSM.16.MT88.4 R4, [R3+UR6+0x27c00] ;  /* 0x027c00060304783b */ /* 0x000e280008004200 */
[----:B0-----:R0:W-:Y:S02]  /*17f00*/  STL.64 [R1+0x1e08], R6 ;  /* 0x001e080601007387 */ /* 0x0011e40000100a00 */
[----:B0-----:R-:W-:-:S02]  /*17f10*/  MOV R6, R17 ;  /* 0x0000001100067202 */ /* 0x001fc40000000f00 */
[----:B------:R-:W-:Y:S01]  /*17f20*/  MOV R7, R16 ;  /* 0x0000001000077202 */ /* 0x000fe20000000f00 */
[----:B------:R0:W-:Y:S01]  /*17f30*/  STL.64 [R1+0x1e00], R4 ;  /* 0x001e000401007387 */ /* 0x0001e20000100a00 */
[----:B--2---:R-:W-:Y:S03]  /*17f40*/  HMMA.16816.F32 R16, R12, R18, R8 ;  /* 0x000000120c10723c */ /* 0x004fe60000001808 */
[----:B------:R-:W2:-:S15]  /*17f50*/  LDL.LU.64 R8, [R1+0x1e50] ;  /* 0x001e500001087983 */ /* 0x000e9e0000300a00 */
[----:B------:R-:W-:-:S06]  /*17f60*/  NOP ;  /* 0x0000000000007918 */ /* 0x000fcc0000000000 */
[----:B------:R-:W-:Y:S01]  /*17f70*/  MOV R10, R18 ;  /* 0x00000012000a7202 */ /* 0x000fe20000000f00 */
[----:B------:R-:W-:Y:S01]  /*17f80*/  IMAD.MOV.U32 R3, RZ, RZ, R19 ;  /* 0x000000ffff037224 */ /* 0x000fe200078e0013 */
[----:B------:R-:W-:Y:S01]  /*17f90*/  MOV R11, R17 ;  /* 0x00000011000b7202 */ /* 0x000fe20000000f00 */
[----:B------:R-:W-:Y:S01]  /*17fa0*/  IMAD.MOV.U32 R28, RZ, RZ, R16 ;  /* 0x000000ffff1c7224 */ /* 0x000fe200078e0010 */
[----:B------:R-:W0:Y:S04]  /*17fb0*/  LDL.LU.64 R18, [R1+0x1e48] ;  /* 0x001e480001127983 */ /* 0x000e280000300a00 */
[----:B------:R-:W0:Y:S02]  /*17fc0*/  LDL.LU.64 R16, [R1+0x1e40] ;  /* 0x001e400001107983 */ /* 0x000e240000300a00 */
[----:B0-----:R-:W-:Y:S02]  /*17fd0*/  HMMA.16816.F32 R4, R12, R6, R16 ;  /* 0x000000060c04723c */ /* 0x001fe40000001810 */
[----:B------:R-:W0:Y:S05]  /*17fe0*/  LDSM.16.MT88.4 R12, [R29+UR6+0x27c00] ;  /* 0x027c00061d0c783b */ /* 0x000e2a0008004200 */
        /* <DEDUP_REMOVED lines=8> */
[----:B------:R-:W-:Y:S04]  /*18070*/  STL.64 [R1+0x1e18], R6 ;  /* 0x001e180601007387 */ /* 0x000fe80000100a00 */
[----:B------:R1:W-:Y:S04]  /*18080*/  STL.64 [R1+0x1e10], R4 ;  /* 0x001e100401007387 */ /* 0x0003e80000100a00 */
[----:B0-----:R-:W-:Y:S04]  /*18090*/  STL.64 [R1+0x1df0], R14 ;  /* 0x001df00e01007387 */ /* 0x001fe80000100a00 */
[----:B------:R0:W-:Y:S01]  /*180a0*/  STL.64 [R1+0x1de8], R12 ;  /* 0x001de80c01007387 */ /* 0x0001e20000100a00 */
[----:B-1----:R-:W-:Y:S01]  /*180b0*/  MOV R4, R28 ;  /* 0x0000001c00047202 */ /* 0x002fe20000000f00 */
[----:B------:R-:W-:Y:S01]  /*180c0*/  IMAD.MOV.U32 R5, RZ, RZ, R11 ;  /* 0x000000ffff057224 */ /* 0x000fe200078e000b */
[----:B------:R-:W-:Y:S01]  /*180d0*/  MOV R6, R10 ;  /* 0x0000000a00067202 */ /* 0x000fe20000000f00 */
[----:B--2---:R-:W-:Y:S01]  /*180e0*/  IMAD.MOV.U32 R28, RZ, RZ, R8 ;  /* 0x000000ffff1c7224 */ /* 0x004fe200078e0008 */
[----:B------:R-:W-:Y:S01]  /*180f0*/  MOV R7, R3 ;  /* 0x0000000300077202 */ /* 0x000fe20000000f00 */
[----:B0-----:R-:W2:Y:S01]  /*18100*/  LDL.LU.64 R12, [R1+0x30] ;  /* 0x00003000010c7983 */ /* 0x001ea20000300a00 */
[----:B------:R-:W-:-:S03]  /*18110*/  MOV R3, R9 ;  /* 0x0000000900037202 */ /* 0x000fc60000000f00 */
[----:B------:R-:W4:Y:S04]  /*18120*/  LDL.LU.64 R14, [R1+0x38] ;  /* 0x00003800010e7983 */ /* 0x000f280000300a00 */
[----:B------:R-:W5:Y:S01]  /*18130*/  LDL.LU.64 R10, [R1+0x1e28] ;  /* 0x001e2800010a7983 */ /* 0x000f620000300a00 */
[----:B------:R-:W0:Y:S01]  /*18140*/  S2R R29, SR_TID.X ;  /* 0x00000000001d7919 */ /* 0x000e220000002100 */
[----:B------:R-:W-:Y:S01]  /*18150*/  BAR.SYNC.DEFER_BLOCKING 0x0 ;  /* 0x0000000000007b1d */ /* 0x000fe20000010000 */
[C---:B---3--:R-:W-:Y:S05]  /*18160*/  HMMA.16816.F32 R16, R20.reuse, R8, R16 ;  /* 0x000000081410723c */ /* 0x048fea0000001810 */
[----:B------:R-:W5:Y:S01]  /*18170*/  LDL.LU.64 R8, [R1+0x1e20] ;  /* 0x001e200001087983 */ /* 0x000f620000300a00 */
[----:B--2---:R-:W-:Y:S07]  /*18180*/  HMMA.16816.F32 R20, R20, R12, R24 ;  /* 0x0000000c1414723c */ /* 0x004fee0000001818 */
[----:B------:R-:W-:Y:S01]  /*18190*/  MOV R24, R28 ;  /* 0x0000001c00187202 */ /* 0x000fe20000000f00 */
[----:B------:R-:W-:-:S07]  /*181a0*/  IMAD.MOV.U32 R25, RZ, RZ, R3 ;  /* 0x000000ffff197224 */ /* 0x000fce00078e0003 */
[C---:B-----5:R-:W-:Y:S01]  /*181b0*/  HMMA.16816.F32 R24, R8.reuse, R24, R4 ;  /* 0x000000180818723c */ /* 0x060fe20000001804 */
[----:B------:R-:W2:Y:S04]  /*181c0*/  LDL.LU.64 R6, [R1+0x1e18] ;  /* 0x001e180001067983 */ /* 0x000ea80000300a00 */
[----:B------:R-:W2:Y:S02]  /*181d0*/  LDL.LU.64 R4, [R1+0x1e10] ;  /* 0x001e100001047983 */ /* 0x000ea40000300a00 */
[----:B--2---:R-:W-:Y:S02]  /*181e0*/  HMMA.16816.F32 R8, R8, R12, R4 ;  /* 0x0000000c0808723c */ /* 0x004fe40000001804 */
[----:B------:R-:W2:Y:S04]  /*181f0*/  LDL.LU.64 R6, [R1+0x1e08] ;  /* 0x001e080001067983 */ /* 0x000ea80000300a00 */
[----:B------:R-:W2:Y:S01]  /*18200*/  LDL.LU.64 R4, [R1+0x1e00] ;  /* 0x001e000001047983 */ /* 0x000ea20000300a00 */
[----:B----4-:R-:W-:-:S15]  /*18210*/  IMAD.MOV.U32 R3, RZ, RZ, R14 ;  /* 0x000000ffff037224 */ /* 0x010fde00078e000e */
[----:B------:R-:W-:-:S01]  /*18220*/  NOP ;  /* 0x0000000000007918 */ /* 0x000fc20000000000 */
[----:B------:R1:W-:Y:S04]  /*18230*/  STL.64 [R1+0x1de0], R10 ;  /* 0x001de00a01007387 */ /* 0x0003e80000100a00 */
[----:B------:R3:W-:Y:S01]  /*18240*/  STL.64 [R1+0x1dd8], R8 ;  /* 0x001dd80801007387 */ /* 0x0007e20000100a00 */
[----:B-1----:R-:W-:Y:S02]  /*18250*/  MOV R10, R0 ;  /* 0x00000000000a7202 */ /* 0x002fe40000000f00 */
[----:B------:R-:W-:Y:S01]  /*18260*/  MOV R11, R2 ;  /* 0x00000002000b7202 */ /* 0x000fe20000000f00 */
[----:B------:R-:W4:Y:S01]  /*18270*/  LDL.LU R0, [R1+0x1df8] ;  /* 0x001df80001007983 */ /* 0x000f220000300800 */
[----:B------:R-:W-:Y:S01]  /*18280*/  MOV R2, R15 ;  /* 0x0000000f00027202 */ /* 0x000fe20000000f00 */
[C---:B--2---:R-:W-:Y:S02]  /*18290*/  HMMA.16816.F32 R20, R4.reuse, R14, R20 ;  /* 0x0000000e0414723c */ /* 0x044fe40000001814 */
[----:B------:R-:W2:Y:S04]  /*182a0*/  LDL.LU.64 R14, [R1+0x1df0] ;  /* 0x001df000010e7983 */ /* 0x000ea80000300a00 */
[----:B------:R-:W2:Y:S01]  /*182b0*/  LDL.LU.64 R12, [R1+0x1de8] ;  /* 0x001de800010c7983 */ /* 0x000ea20000300a00 */
[-C--:B------:R-:W-:Y:S06]  /*182c0*/  HMMA.16816.F32 R16, R4, R10.reuse, R16 ;  /* 0x0000000a0410723c */ /* 0x080fec0000001810 */
[----:B--2---:R-:W-:Y:S01]  /*182d0*/  HMMA.16816.F32 R24, R12, R10, R24 ;  /* 0x0000000a0c18723c */ /* 0x004fe20000001818 */
[----:B------:R-:W2:Y:S04]  /*182e0*/  LDL.LU.64 R10, [R1+0x1de0] ;  /* 0x001de000010a7983 */ /* 0x000ea80000300a00 */
[----:B---3--:R-:W2:Y:S01]  /*182f0*/  LDL.LU.64 R8, [R1+0x1dd8] ;  /* 0x001dd80001087983 */ /* 0x008ea20000300a00 */
[----:B------:R-:W-:Y:S01]  /*18300*/  MOV R6, R3 ;  /* 0x0000000300067202 */ /* 0x000fe20000000f00 */
[----:B------:R-:W-:Y:S01]  /*18310*/  IMAD.MOV.U32 R7, RZ, RZ, R2 ;  /* 0x000000ffff077224 */ /* 0x000fe200078e0002 */
[----:B0-----:R-:W-:-:S10]  /*18320*/  SHF.L.U32 R28, R29, 0x3, RZ ;  /* 0x000000031d1c7819 */ /* 0x001fd400000006ff */
[----:B------:R-:W-:Y:S01]  /*18330*/  FMUL R3, R16, UR9 ;  /* 0x0000000910037c20 */ /* 0x000fe20008400000 */
[----:B------:R-:W-:Y:S01]  /*18340*/  FMUL R4, R18, UR9 ;  /* 0x0000000912047c20 */ /* 0x000fe20008400000 */
[----:B------:R-:W-:Y:S01]  /*18350*/  FMUL R5, R19, UR9 ;  /* 0x0000000913057c20 */ /* 0x000fe20008400000 */
[----:B------:R-:W3:Y:S04]  /*18360*/  LDL R2, [R1+0x518] ;  /* 0x0005180001027983 */ /* 0x000ee80000100800 */
[----:B------:R-:W-:Y:S01]  /*18370*/  FMNMX R4, R4, R5, !PT ;  /* 0x0000000504047209 */ /* 0x000fe20007800000 */
[----:B--2---:R-:W-:Y:S07]  /*18380*/  HMMA.16816.F32 R8, R12, R6, R8 ;  /* 0x000000060c08723c */ /* 0x004fee0000001808 */
[----:B------:R-:W-:Y:S01]  /*18390*/  FMUL R14, R24, UR9 ;  /* 0x00000009180e7c20 */ /* 0x000fe20008400000 */
[----:B------:R-:W-:Y:S01]  /*183a0*/  FMUL R15, R25, UR9 ;  /* 0x00000009190f7c20 */ /* 0x000fe20008400000 */
[----:B------:R-:W-:Y:S01]  /*183b0*/  FMUL R12, R26, UR9 ;  /* 0x000000091a0c7c20 */ /* 0x000fe20008400000 */
[----:B------:R-:W-:-:S03]  /*183c0*/  FMUL R13, R27, UR9 ;  /* 0x000000091b0d7c20 */ /* 0x000fc60008400000 */
[----:B------:R-:W-:Y:S02]  /*183d0*/  FMNMX R14, R14, R15, !PT ;  /* 0x0000000f0e0e7209 */ /* 0x000fe40007800000 */
[----:B------:R-:W-:-:S09]  /*183e0*/  FMNMX R12, R12, R13, !PT ;  /* 0x0000000d0c0c7209 */ /* 0x000fd20007800000 */
[----:B------:R-:W-:-:S05]  /*183f0*/  FMUL R15, R10, UR9 ;  /* 0x000000090a0f7c20 */ /* 0x000fca0008400000 */
[----:B------:R-:W-:Y:S02]  /*18400*/  FMNMX R12, R15, R12, !PT ;  /* 0x0000000c0f0c7209 */ /* 0x000fe40007800000 */
[----:B----4-:R-:W-:Y:S02]  /*18410*/  SHF.R.U32.HI R15, RZ, 0x3, R0 ;  /* 0x00000003ff0f7819 */ /* 0x010fe40000011600 */
[----:B------:R-:W-:-:S04]  /*18420*/  LOP3.LUT R0, R28, 0xe0, RZ, 0xc0, !PT ;  /* 0x000000e01c007812 */ /* 0x000fc800078ec0ff */
[----:B------:R-:W-:Y:S02]  /*18430*/  IADD3 R28, R0, UR6, RZ ;  /* 0x00000006001c7c10 */ /* 0x000fe4000fffe0ff */
[----:B------:R-:W2:Y:S01]  /*18440*/  LDL R0, [R1+0x4d0] ;  /* 0x0004d00001007983 */ /* 0x000ea20000100800 */
[----:B------:R-:W-:Y:S01]  /*18450*/  FMUL R6, R17, UR9 ;  /* 0x0000000911067c20 */ /* 0x000fe20008400000 */
[----:B------:R-:W-:Y:S01]  /*18460*/  FMUL R7, R20, UR9 ;  /* 0x0000000914077c20 */ /* 0x000fe20008400000 */
[----:B------:R-:W-:-:S03]  /*18470*/  FMUL R5, R8, UR9 ;  /* 0x0000000908057c20 */ /* 0x000fc60008400000 */
[----:B------:R-:W-:Y:S01]  /*18480*/  FMNMX R3, R3, R6, !PT ;  /* 0x0000000603037209 */ /* 0x000fe20007800000 */
[----:B------:R-:W-:Y:S01]  /*18490*/  FMUL R6, R22, UR9 ;  /* 0x0000000916067c20 */ /* 0x000fe20008400000 */
[----:B------:R-:W-:Y:S01]  /*184a0*/  FMNMX R5, R5, R14, !PT ;  /* 0x0000000e05057209 */ /* 0x000fe20007800000 */
[----:B------:R-:W-:Y:S01]  /*184b0*/  FMUL R14, R21, UR9 ;  /* 0x00000009150e7c20 */ /* 0x000fe20008400000 */
[----:B------:R-:W-:Y:S01]  /*184c0*/  FMNMX R3, R7, R3, !PT ;  /* 0x0000000307037209 */ /* 0x000fe20007800000 */
[----:B------:R-:W-:Y:S01]  /*184d0*/  FMUL R13, R23, UR9 ;  /* 0x00000009170d7c20 */ /* 0x000fe20008400000 */
[----:B------:R-:W-:Y:S01]  /*184e0*/  FMNMX R4, R6, R4, !PT ;  /* 0x0000000406047209 */ /* 0x000fe20007800000 */
[----:B------:R-:W-:Y:S01]  /*184f0*/  FMUL R7, R9, UR9 ;  /* 0x0000000909077c20 */ /* 0x000fe20008400000 */
[----:B------:R-:W-:Y:S01]  /*18500*/  FMUL R6, R11, UR9 ;  /* 0x000000090b067c20 */ /* 0x000fe20008400000 */
[----:B------:R-:W-:Y:S02]  /*18510*/  FMNMX R3, R14, R3, !PT ;  /* 0x000000030e037209 */ /* 0x000fe40007800000 */
[----:B------:R-:W-:-:S02]  /*18520*/  FMNMX R4, R13, R4, !PT ;  /* 0x000000040d047209 */ /* 0x000fc40007800000 */
[----:B------:R-:W-:Y:S02]  /*18530*/  FMNMX R5, R7, R5, !PT ;  /* 0x0000000507057209 */ /* 0x000fe40007800000 */
[----:B------:R-:W-:Y:S01]  /*18540*/  FMNMX R6, R6, R12, !PT ;  /* 0x0000000c06067209 */ /* 0x000fe20007800000 */
[----:B------:R-:W0:Y:S04]  /*18550*/  SHFL.BFLY PT, R14, R3, 0x2, 0x1f ;  /* 0x0c401f00030e7f89 */ /* 0x000e2800000e0000 */
[----:B------:R-:W1:Y:S04]  /*18560*/  SHFL.BFLY PT, R13, R4, 0x2, 0x1f ;  /* 0x0c401f00040d7f89 */ /* 0x000e6800000e0000 */
[----:B------:R-:W4:Y:S04]  /*18570*/  SHFL.BFLY PT, R12, R5, 0x2, 0x1f ;  /* 0x0c401f00050c7f89 */ /* 0x000f2800000e0000 */
[----:B------:R-:W5:Y:S01]  /*18580*/  SHFL.BFLY PT, R7, R6, 0x2, 0x1f ;  /* 0x0c401f0006077f89 */ /* 0x000f6200000e0000 */
[----:B0-----:R-:W-:-:S02]  /*18590*/  FMNMX R3, R3, R14, !PT ;  /* 0x0000000e03037209 */ /* 0x001fc40007800000 */
[----:B-1----:R-:W-:Y:S02]  /*185a0*/  FMNMX R4, R4, R13, !PT ;  /* 0x0000000d04047209 */ /* 0x002fe40007800000 */
[----:B----4-:R-:W-:Y:S02]  /*185b0*/  FMNMX R5, R5, R12, !PT ;  /* 0x0000000c05057209 */ /* 0x010fe40007800000 */
[----:B-----5:R-:W-:Y:S01]  /*185c0*/  FMNMX R6, R6, R7, !PT ;  /* 0x0000000706067209 */ /* 0x020fe20007800000 */
[----:B------:R-:W0:Y:S04]  /*185d0*/  SHFL.BFLY PT, R12, R4, 0x1, 0x1f ;  /* 0x0c201f00040c7f89 */ /* 0x000e2800000e0000 */
[----:B------:R-:W1:Y:S04]  /*185e0*/  SHFL.BFLY PT, R7, R3, 0x1, 0x1f ;  /* 0x0c201f0003077f89 */ /* 0x000e6800000e0000 */
[----:B------:R-:W4:Y:S04]  /*185f0*/  SHFL.BFLY PT, R13, R5, 0x1, 0x1f ;  /* 0x0c201f00050d7f89 */ /* 0x000f2800000e0000 */
[----:B------:R-:W5:Y:S01]  /*18600*/  SHFL.BFLY PT, R14, R6, 0x1, 0x1f ;  /* 0x0c201f00060e7f89 */ /* 0x000f6200000e0000 */
[----:B------:R-:W-:-:S05]  /*18610*/  LOP3.LUT R15, R15, 0x1c, RZ, 0xc0, !PT ;  /* 0x0000001c0f0f7812 */ /* 0x000fca00078ec0ff */
[----:B------:R-:W-:Y:S02]  /*18620*/  IMAD.IADD R15, R28, 0x1, R15 ;  /* 0x000000011c0f7824 */ /* 0x000fe400078e020f */
[----:B------:R-:W3:Y:S01]  /*18630*/  S2R R28, SR_TID.X ;  /* 0x00000000001c7919 */ /* 0x000ee20000002100 */
[----:B0-----:R-:W-:Y:S02]  /*18640*/  FMNMX R4, R4, R12, !PT ;  /* 0x0000000c04047209 */ /* 0x001fe40007800000 */
[----:B-1----:R-:W-:Y:S02]  /*18650*/  FMNMX R3, R3, R7, !PT ;  /* 0x0000000703037209 */ /* 0x002fe40007800000 */
[----:B----4-:R-:W-:Y:S02]  /*18660*/  FMNMX R5, R5, R13, !PT ;  /* 0x0000000d05057209 */ /* 0x010fe40007800000 */
[----:B-----5:R-:W-:Y:S01]  /*18670*/  FMNMX R6, R6, R14, !PT ;  /* 0x0000000e06067209 */ /* 0x020fe20007800000 */
[----:B------:R0:W-:Y:S04]  /*18680*/  @!P1 STS [R15], R3 ;  /* 0x000000030f009388 */ /* 0x0001e80000000800 */
[----:B------:R-:W-:Y:S04]  /*18690*/  @!P1 STS [R15+0x100], R4 ;  /* 0x000100040f009388 */ /* 0x000fe80000000800 */
[----:B------:R-:W-:Y:S04]  /*186a0*/  @!P1 STS [R15+0x200], R5 ;  /* 0x000200050f009388 */ /* 0x000fe80000000800 */
[----:B------:R-:W-:Y:S01]  /*186b0*/  @!P1 STS [R15+0x300], R6 ;  /* 0x000300060f009388 */ /* 0x000fe20000000800 */
[----:B---3--:R-:W-:-:S04]  /*186c0*/  LOP3.LUT R28, R28, 0xff, RZ, 0xc0, !PT ;  /* 0x000000ff1c1c7812 */ /* 0x008fc800078ec0ff */
[----:B0-----:R-:W-:Y:S01]  /*186d0*/  LEA R3, R28, UR6, 0x2 ;  /* 0x000000061c037c11 */ /* 0x001fe2000f8e10ff */
[----:B------:R-:W-:Y:S06]  /*186e0*/  BAR.SYNC.DEFER_BLOCKING 0x0 ;  /* 0x0000000000007b1d */ /* 0x000fec0000010000 */
[----:B------:R-:W0:Y:S04]  /*186f0*/  LDS R4, [R3] ;  /* 0x0000000003047984 */ /* 0x000e280000000800 */
[----:B0-----:R-:W0:Y:S02]  /*18700*/  SHFL.BFLY PT, R5, R4, 0x4, 0x1f ;  /* 0x0c801f0004057f89 */ /* 0x001e2400000e0000 */
[----:B0-----:R-:W-:-:S05]  /*18710*/  FMNMX R5, R4, R5, !PT ;  /* 0x0000000504057209 */ /* 0x001fca0007800000 */
[----:B------:R-:W0:Y:S02]  /*18720*/  SHFL.BFLY PT, R4, R5, 0x2, 0x1f ;  /* 0x0c401f0005047f89 */ /* 0x000e2400000e0000 */
[----:B0-----:R-:W-:-:S05]  /*18730*/  FMNMX R4, R5, R4, !PT ;  /* 0x0000000405047209 */ /* 0x001fca0007800000 */
[----:B------:R-:W0:Y:S01]  /*18740*/  SHFL.BFLY PT, R5, R4, 0x1, 0x1f ;  /* 0x0c201f0004057f89 */ /* 0x000e2200000e0000 */
[----:B------:R-:W-:Y:S02]  /*18750*/  SHF.L.U32 R28, R29, 0x3, RZ ;  /* 0x000000031d1c7819 */ /* 0x000fe400000006ff */
[----:B0-----:R-:W-:-:S05]  /*18760*/  FMNMX R5, R4, R5, !PT ;  /* 0x0000000504057209 */ /* 0x001fca0007800000 */
[----:B------:R-:W-:Y:S01]  /*18770*/  @!P0 STS [R3], R5 ;  /* 0x0000000503008388 */ /* 0x000fe20000000800 */
[----:B------:R-:W-:Y:S01]  /*18780*/  LOP3.LUT R28, R28, 0xe0, RZ, 0xc0, !PT ;  /* 0x000000e01c1c7812 */ /* 0x000fe200078ec0ff */
[----:B------:R-:W-:Y:S06]  /*18790*/  BAR.SYNC.DEFER_BLOCKING 0x0 ;  /* 0x0000000000007b1d */ /* 0x000fec0000010000 */
[----:B------:R-:W2:Y:S04]  /*187a0*/  LDS R4, [R28+UR6] ;  /* 0x000000061c047984 */ /* 0x000ea80008000800 */
[----:B------:R-:W0:Y:S04]  /*187b0*/  LDS R5, [R28+UR6+0x100] ;  /* 0x000100061c057984 */ /* 0x000e280008000800 */
[----:B------:R1:W-:Y:S04]  /*187c0*/  STL [R1+0x1dd4], R15 ;  /* 0x001dd40f01007387 */ /* 0x0003e80000100800 */
[----:B------:R-:W3:Y:S01]  /*187d0*/  LDL R12, [R1+0x51c] ;  /* 0x00051c00010c7983 */ /* 0x000ee20000100800 */
[----:B--2---:R-:W-:-:S03]  /*187e0*/  FMNMX R29, R4, R0, !PT ;  /* 0x00000000041d7209 */ /* 0x004fc60007800000 */
[----:B------:R-:W3:Y:S02]  /*187f0*/  LDS R4, [R28+UR6+0x200] ;  /* 0x000200061c047984 */ /* 0x000ee40008000800 */
[--C-:B------:R-:W-:Y:S01]  /*18800*/  FFMA R6, R16, UR9, -R29.reuse ;  /* 0x0000000910067c23 */ /* 0x100fe2000800081d */
[----:B------:R-:W-:-:S03]  /*18810*/  FFMA R7, R17, UR9, -R29 ;  /* 0x0000000911077c23 */ /* 0x000fc6000800081d */
[----:B------:R-:W-:-:S04]  /*18820*/  FMUL R6, R6, 1.4426950216293334961 ;  /* 0x3fb8aa3b06067820 */ /* 0x000fc80000400000 */
[----:B------:R2:W4:Y:S02]  /*18830*/  MUFU.EX2 R0, R6 ;  /* 0x0000000600007308 */ /* 0x0005240000000800 */
[----:B--2---:R-:W-:-:S06]  /*18840*/  FMUL R6, R7, 1.4426950216293334961 ;  /* 0x3fb8aa3b07067820 */ /* 0x004fcc0000400000 */
[----:B-1----:R1:W2:Y:S01]  /*18850*/  MUFU.EX2 R15, R6 ;  /* 0x00000006000f7308 */ /* 0x0022a20000000800 */
[----:B------:R-:W-:Y:S01]  /*18860*/  FFMA R7, R20, UR9, -R29 ;  /* 0x0000000914077c23 */ /* 0x000fe2000800081d */
[----:B0-----:R-:W-:Y:S01]  /*18870*/  FMNMX R2, R5, R2, !PT ;  /* 0x0000000205027209 */ /* 0x001fe20007800000 */
[----:B------:R-:W-:Y:S02]  /*18880*/  STL [R1+0x2cc], R29 ;  /* 0x0002cc1d01007387 */ /* 0x000fe40000100800 */
[----:B------:R-:W-:Y:S02]  /*18890*/  FMUL R7, R7, 1.4426950216293334961 ;  /* 0x3fb8aa3b07077820 */ /* 0x000fe40000400000 */
[----:B----4-:R-:W-:Y:S02]  /*188a0*/  STL [R1+0x514], R0 ;  /* 0x0005140001007387 */ /* 0x010fe40000100800 */
[----:B------:R0:W4:Y:S02]  /*188b0*/  MUFU.EX2 R17, R7 ;  /* 0x0000000700117308 */ /* 0x0001240000000800 */
[----:B-1----:R1:W5:Y:S04]  /*188c0*/  LDS R6, [R28+UR6+0x300] ;  /* 0x000300061c067984 */ /* 0x0023680008000800 */
[----:B--2---:R-:W-:Y:S01]  /*188d0*/  STL [R1+0x510], R15 ;  /* 0x0005100f01007387 */ /* 0x004fe20000100800 */
[----:B0-----:R-:W-:-:S03]  /*188e0*/  FFMA R7, R18, UR9, -R2 ;  /* 0x0000000912077c23 */ /* 0x001fc60008000802 */
[----:B------:R-:W-:Y:S04]  /*188f0*/  STL [R1+0x2c4], R2 ;  /* 0x0002c40201007387 */ /* 0x000fe80000100800 */
[----:B------:R-:W5:Y:S01]  /*18900*/  LDL R18, [R1+0x520] ;  /* 0x0005200001127983 */ /* 0x000f620000100800 */
[----:B------:R-:W-:-:S04]  /*18910*/  FFMA R5, R21, UR9, -R29 ;  /* 0x0000000915057c23 */ /* 0x000fc8000800081d */
[----:B------:R-:W-:Y:S01]  /*18920*/  FMUL R5, R5, 1.4426950216293334961 ;  /* 0x3fb8aa3b05057820 */ /* 0x000fe20000400000 */
[----:B------:R-:W-:-:S03]  /*18930*/  FMUL R7, R7, 1.4426950216293334961 ;  /* 0x3fb8aa3b07077820 */ /* 0x000fc60000400000 */
[----:B------:R0:W2:Y:S02]  /*18940*/  MUFU.EX2 R14, R5 ;  /* 0x00000005000e7308 */ /* 0x0000a40000000800 */
[----:B0-----:R-:W-:-:S06]  /*18950*/  FFMA R5, R19, UR9, -R2 ;  /* 0x0000000913057c23 */ /* 0x001fcc0008000802 */
[----:B-1----:R0:W1:Y:S01]  /*18960*/  MUFU.EX2 R28, R7 ;  /* 0x00000007001c7308 */ /* 0x0020620000000800 */
[----:B------:R-:W-:Y:S01]  /*18970*/  FMUL R5, R5, 1.4426950216293334961 ;  /* 0x3fb8aa3b05057820 */ /* 0x000fe20000400000 */
[----:B0-----:R-:W-:-:S06]  /*18980*/  FFMA R7, R22, UR9, -R2 ;  /* 0x0000000916077c23 */ /* 0x001fcc0008000802 */
[----:B------:R0:W1:Y:S02]  /*18990*/  MUFU.EX2 R22, R5 ;  /* 0x0000000500167308 */ /* 0x0000640000000800 */
[----:B0-----:R-:W-:-:S04]  /*189a0*/  FFMA R5, R23, UR9, -R2 ;  /* 0x0000000917057c23 */ /* 0x001fc80008000802 */
[----:B------:R-:W-:-:S04]  /*189b0*/  FMUL R5, R5, 1.4426950216293334961 ;  /* 0x3fb8aa3b05057820 */ /* 0x000fc80000400000 */
[----:B------:R-:W-:Y:S01]  /*189c0*/  MUFU.EX2 R13, R5 ;  /* 0x00000005000d7308 */ /* 0x000fe20000000800 */
[----:B----4-:R-:W-:Y:S04]  /*189d0*/  STL [R1+0x50c], R17 ;  /* 0x00050c1101007387 */ /* 0x010fe80000100800 */
[----:B--2---:R-:W-:Y:S04]  /*189e0*/  STL [R1+0x508], R14 ;  /* 0x0005080e01007387 */ /* 0x004fe80000100800 */
[----:B-1----:R-:W-:Y:S01]  /*189f0*/  STL [R1+0x504], R28 ;  /* 0x0005041c01007387 */ /* 0x002fe20000100800 */
[----:B------:R-:W-:-:S03]  /*18a00*/  FMUL R7, R7, 1.4426950216293334961 ;  /* 0x3fb8aa3b07077820 */ /* 0x000fc60000400000 */
[----:B------:R-:W-:Y:S01]  /*18a10*/  STL [R1+0x1d58], R2 ;  /* 0x001d580201007387 */ /* 0x000fe20000100800 */
[----:B------:R0:W1:Y:S03]  /*18a20*/  MUFU.EX2 R16, R7 ;  /* 0x0000000700107308 */ /* 0x0000660000000800 */
[----:B------:R-:W-:Y:S01]  /*18a30*/  STL [R1+0x500], R22 ;  /* 0x0005001601007387 */ /* 0x000fe20000100800 */
[----:B0-----:R-:W-:Y:S01]  /*18a40*/  FADD R7, R0, R15 ;  /* 0x0000000f00077221 */ /* 0x001fe20000000000 */
[----:B---3--:R-:W-:-:S05]  /*18a50*/  FMNMX R12, R4, R12, !PT ;  /* 0x0000000c040c7209 */ /* 0x008fca0007800000 */
[--C-:B------:R-:W-:Y:S01]  /*18a60*/  FFMA R4, R24, UR9, -R12.reuse ;  /* 0x0000000918047c23 */ /* 0x100fe2000800080c */
[----:B------:R-:W-:-:S03]  /*18a70*/  FFMA R5, R25, UR9, -R12 ;  /* 0x0000000919057c23 */ /* 0x000fc6000800080c */
[----:B------:R-:W-:Y:S01]  /*18a80*/  FMUL R4, R4, 1.4426950216293334961 ;  /* 0x3fb8aa3b04047820 */ /* 0x000fe20000400000 */
[----:B------:R-:W-:-:S03]  /*18a90*/  FMUL R5, R5, 1.4426950216293334961 ;  /* 0x3fb8aa3b05057820 */ /* 0x000fc60000400000 */
[----:B------:R0:W2:Y:S08]  /*18aa0*/  MUFU.EX2 R20, R4 ;  /* 0x0000000400147308 */ /* 0x0000b00000000800 */
[----:B------:R3:W4:Y:S01]  /*18ab0*/  MUFU.EX2 R21, R5 ;  /* 0x0000000500157308 */ /* 0x0007220000000800 */
[----:B0-----:R-:W-:-:S04]  /*18ac0*/  FFMA R4, R8, UR9, -R12 ;  /* 0x0000000908047c23 */ /* 0x001fc8000800080c */
[----:B------:R-:W-:Y:S01]  /*18ad0*/  FMUL R4, R4, 1.4426950216293334961 ;  /* 0x3fb8aa3b04047820 */ /* 0x000fe20000400000 */
[----:B---3--:R-:W-:Y:S01]  /*18ae0*/  FFMA R5, R9, UR9, -R12 ;  /* 0x0000000909057c23 */ /* 0x008fe2000800080c */
[----:B------:R0:W-:Y:S03]  /*18af0*/  STL [R1+0x2bc], R12 ;  /* 0x0002bc0c01007387 */ /* 0x0001e60000100800 */
[----:B------:R-:W-:Y:S01]  /*18b00*/  FMUL R5, R5, 1.4426950216293334961 ;  /* 0x3fb8aa3b05057820 */ /* 0x000fe20000400000 */
[----:B------:R3:W4:Y:S08]  /*18b10*/  MUFU.EX2 R8, R4 ;  /* 0x0000000400087308 */ /* 0x0007300000000800 */
[----:B0-----:R0:W4:Y:S01]  /*18b20*/  MUFU.EX2 R12, R5 ;  /* 0x00000005000c7308 */ /* 0x0011220000000800 */
[----:B-1----:R-:W-:Y:S04]  /*18b30*/  STL [R1+0x4fc], R16 ;  /* 0x0004fc1001007387 */ /* 0x002fe80000100800 */
[----:B------:R-:W-:Y:S04]  /*18b40*/  STL [R1+0x4f8], R13 ;  /* 0x0004f80d01007387 */ /* 0x000fe80000100800 */
[----:B--2---:R-:W-:Y:S01]  /*18b50*/  STL [R1+0x4f4], R20 ;  /* 0x0004f41401007387 */ /* 0x004fe20000100800 */
[----:B-----5:R-:W-:-:S05]  /*18b60*/  FMNMX R2, R6, R18, !PT ;  /* 0x0000001206027209 */ /* 0x020fca0007800000 */
[--C-:B---3--:R-:W-:Y:S01]  /*18b70*/  FFMA R4, R26, UR9, -R2.reuse ;  /* 0x000000091a047c23 */ /* 0x108fe20008000802 */
[----:B0-----:R-:W-:-:S03]  /*18b80*/  FFMA R5, R27, UR9, -R2 ;  /* 0x000000091b057c23 */ /* 0x001fc60008000802 */
[----:B------:R-:W-:Y:S01]  /*18b90*/  FMUL R4, R4, 1.4426950216293334961 ;  /* 0x3fb8aa3b04047820 */ /* 0x000fe20000400000 */
[----:B------:R-:W-:-:S03]  /*18ba0*/  FMUL R5, R5, 1.4426950216293334961 ;  /* 0x3fb8aa3b05057820 */ /* 0x000fc60000400000 */
[----:B------:R-:W0:Y:S08]  /*18bb0*/  MUFU.EX2 R18, R4 ;  /* 0x0000000400127308 */ /* 0x000e300000000800 */
[----:B------:R-:W1:Y:S01]  /*18bc0*/  MUFU.EX2 R19, R5 ;  /* 0x0000000500137308 */ /* 0x000e620000000800 */
[----:B----4-:R-:W-:Y:S04]  /*18bd0*/  STL [R1+0x4f0], R21 ;  /* 0x0004f01501007387 */ /* 0x010fe80000100800 */
[----:B------:R2:W-:Y:S04]  /*18be0*/  STL [R1+0x2b8], R2 ;  /* 0x0002b80201007387 */ /* 0x0005e80000100800 */
[----:B------:R3:W-:Y:S04]  /*18bf0*/  STL [R1+0x4ec], R8 ;  /* 0x0004ec0801007387 */ /* 0x0007e80000100800 */
[----:B------:R4:W-:Y:S04]  /*18c00*/  STL [R1+0x4e8], R12 ;  /* 0x0004e80c01007387 */ /* 0x0009e80000100800 */
[----:B0-----:R-:W-:Y:S04]  /*18c10*/  STL [R1+0x4e4], R18 ;  /* 0x0004e41201007387 */ /* 0x001fe80000100800 */
[----:B-1----:R0:W-:Y:S04]  /*18c20*/  STL [R1+0x4e0], R19 ;  /* 0x0004e01301007387 */ /* 0x0021e80000100800 */
[----:B------:R-:W5:Y:S01]  /*18c30*/  LDL.LU R15, [R1+0x1dd4] ;  /* 0x001dd400010f7983 */ /* 0x000f620000300800 */
[--C-:B------:R-:W-:Y:S01]  /*18c40*/  FFMA R5, R11, UR9, -R2.reuse ;  /* 0x000000090b057c23 */ /* 0x100fe20008000802 */
[----:B------:R-:W-:Y:S01]  /*18c50*/  FFMA R4, R10, UR9, -R2 ;  /* 0x000000090a047c23 */ /* 0x000fe20008000802 */
[----:B------:R-:W-:Y:S01]  /*18c60*/  FADD R6, R20, R21 ;  /* 0x0000001514067221 */ /* 0x000fe20000000000 */
[----:B------:R-:W5:Y:S01]  /*18c70*/  LDL.LU R0, [R1+0x1dd0] ;  /* 0x001dd00001007983 */ /* 0x000f620000300800 */
[----:B------:R-:W-:Y:S01]  /*18c80*/  FMUL R5, R5, 1.4426950216293334961 ;  /* 0x3fb8aa3b05057820 */ /* 0x000fe20000400000 */
[----:B------:R-:W-:-:S03]  /*18c90*/  FMUL R4, R4, 1.4426950216293334961 ;  /* 0x3fb8aa3b04047820 */ /* 0x000fc60000400000 */
[----:B------:R-:W1:Y:S08]  /*18ca0*/  MUFU.EX2 R9, R5 ;  /* 0x0000000500097308 */ /* 0x000e700000000800 */
[----:B--2---:R2:W3:Y:S01]  /*18cb0*/  MUFU.EX2 R2, R4 ;  /* 0x0000000400027308 */ /* 0x0044e20000000800 */
[----:B------:R-:W-:Y:S01]  /*18cc0*/  FADD R6, R8, R6 ;  /* 0x0000000608067221 */ /* 0x000fe20000000000 */
[----:B--2---:R-:W-:Y:S01]  /*18cd0*/  FADD R4, R28, R22 ;  /* 0x000000161c047221 */ /* 0x004fe20000000000 */
[----:B-1----:R-:W-:Y:S03]  /*18ce0*/  STL [R1+0x4d8], R9 ;  /* 0x0004d80901007387 */ /* 0x002fe60000100800 */
[----:B------:R-:W-:Y:S01]  /*18cf0*/  FADD R4, R16, R4 ;  /* 0x0000000410047221 */ /* 0x000fe20000000000 */
[----:B------:R-:W-:Y:S01]  /*18d00*/  FADD R6, R12, R6 ;  /* 0x000000060c067221 */ /* 0x000fe20000000000 */
[----:B---3--:R-:W-:Y:S02]  /*18d10*/  STL [R1+0x1d5c], R2 ;  /* 0x001d5c0201007387 */ /* 0x008fe40000100800 */
[----:B------:R-:W-:Y:S01]  /*18d20*/  FADD R8, R13, R4 ;  /* 0x000000040d087221 */ /* 0x000fe20000000000 */
[----:B------:R-:W-:Y:S01]  /*18d30*/  FADD R5, R18, R19 ;  /* 0x0000001312057221 */ /* 0x000fe20000000000 */
[----:B----4-:R-:W2:Y:S04]  /*18d40*/  LDL.64 R12, [R1+0x1440] ;  /* 0x00144000010c7983 */ /* 0x010ea80000100a00 */
[----:B------:R-:W3:Y:S01]  /*18d50*/  LDL.64 R22, [R1+0x1438] ;  /* 0x0014380001167983 */ /* 0x000ee20000100a00 */
[----:B------:R-:W-:-:S03]  /*18d60*/  FADD R7, R17, R7 ;  /* 0x0000000711077221 */ /* 0x000fc60000000000 */
[----:B0-----:R-:W4:Y:S04]  /*18d70*/  LDL.64 R18, [R1+0x1430] ;  /* 0x0014300001127983 */ /* 0x001f280000100a00 */
[----:B------:R-:W4:Y:S04]  /*18d80*/  LDL.64 R16, [R1+0x1428] ;  /* 0x0014280001107983 */ /* 0x000f280000100a00 */
[----:B------:R-:W4:Y:S04]  /*18d90*/  LDL.64 R26, [R1+0x1420] ;  /* 0x00142000011a7983 */ /* 0x000f280000100a00 */
[----:B------:R-:W4:Y:S04]  /*18da0*/  LDL.64 R24, [R1+0x1410] ;  /* 0x0014100001187983 */ /* 0x000f280000100a00 */
[----:B------:R-:W4:Y:S01]  /*18db0*/  LDL.64 R20, [R1+0x1418] ;  /* 0x0014180001147983 */ /* 0x000f220000100a00 */
[----:B------:R-:W-:Y:S01]  /*18dc0*/  FADD R5, R2, R5 ;  /* 0x0000000502057221 */ /* 0x000fe20000000000 */
[----:B------:R-:W-:-:S03]  /*18dd0*/  FADD R10, R14, R7 ;  /* 0x000000070e0a7221 */ /* 0x000fc60000000000 */
[----:B------:R-:W-:Y:S01]  /*18de0*/  FADD R5, R9, R5 ;  /* 0x0000000509057221 */ /* 0x000fe20000000000 */
[----:B------:R-:W0:Y:S04]  /*18df0*/  SHFL.BFLY PT, R7, R6, 0x2, 0x1f ;  /* 0x0c401f0006077f89 */ /* 0x000e2800000e0000 */
[----:B------:R-:W1:Y:S04]  /*18e00*/  SHFL.BFLY PT, R11, R10, 0x2, 0x1f ;  /* 0x0c401f000a0b7f89 */ /* 0x000e6800000e0000 */
[----:B------:R-:W1:Y:S04]  /*18e10*/  SHFL.BFLY PT, R9, R8, 0x2, 0x1f ;  /* 0x0c401f0008097f89 */ /* 0x000e6800000e0000 */
[----:B------:R-:W1:Y:S01]  /*18e20*/  SHFL.BFLY PT, R4, R5, 0x2, 0x1f ;  /* 0x0c401f0005047f89 */ /* 0x000e6200000e0000 */
[----:B0-----:R-:W-:Y:S01]  /*18e30*/  FADD R7, R6, R7 ;  /* 0x0000000706077221 */ /* 0x001fe20000000000 */
[----:B-1----:R-:W-:Y:S01]  /*18e40*/  FADD R11, R10, R11 ;  /* 0x0000000b0a0b7221 */ /* 0x002fe20000000000 */
[----:B------:R-:W-:Y:S01]  /*18e50*/  FADD R9, R8, R9 ;  /* 0x0000000908097221 */ /* 0x000fe20000000000 */
[----:B------:R-:W-:-:S03]  /*18e60*/  FADD R5, R5, R4 ;  /* 0x0000000405057221 */ /* 0x000fc60000000000 */
[----:B------:R-:W0:Y:S04]  /*18e70*/  SHFL.BFLY PT, R10, R11, 0x1, 0x1f ;  /* 0x0c201f000b0a7f89 */ /* 0x000e2800000e0000 */
[----:B------:R-:W1:Y:S04]  /*18e80*/  SHFL.BFLY PT, R8, R9, 0x1, 0x1f ;  /* 0x0c201f0009087f89 */ /* 0x000e6800000e0000 */
[----:B------:R-:W1:Y:S04]  /*18e90*/  SHFL.BFLY PT, R6, R7, 0x1, 0x1f ;  /* 0x0c201f0007067f89 */ /* 0x000e6800000e0000 */
[----:B------:R-:W1:Y:S01]  /*18ea0*/  SHFL.BFLY PT, R4, R5, 0x1, 0x1f ;  /* 0x0c201f0005047f89 */ /* 0x000e6200000e0000 */
[----:B0-----:R-:W-:Y:S01]  /*18eb0*/  FADD R10, R11, R10 ;  /* 0x0000000a0b0a7221 */ /* 0x001fe20000000000 */
[----:B------:R-:W-:Y:S01]  /*18ec0*/  BAR.SYNC.DEFER_BLOCKING 0x0 ;  /* 0x0000000000007b1d */ /* 0x000fe20000010000 */
[----:B-1----:R-:W-:Y:S01]  /*18ed0*/  FADD R8, R9, R8 ;  /* 0x0000000809087221 */ /* 0x002fe20000000000 */
[----:B------:R-:W-:Y:S01]  /*18ee0*/  FADD R6, R7, R6 ;  /* 0x0000000607067221 */ /* 0x000fe20000000000 */
[----:B------:R-:W-:-:S03]  /*18ef0*/  FADD R4, R5, R4 ;  /* 0x0000000405047221 */ /* 0x000fc60000000000 */
[----:B-----5:R-:W-:Y:S04]  /*18f00*/  @!P1 STS [R15], R10 ;  /* 0x0000000a0f009388 */ /* 0x020fe80000000800 */
[----:B------:R-:W-:Y:S04]  /*18f10*/  @!P1 STS [R15+0x100], R8 ;  /* 0x000100080f009388 */ /* 0x000fe80000000800 */
[----:B------:R-:W-:Y:S04]  /*18f20*/  @!P1 STS [R15+0x200], R6 ;  /* 0x000200060f009388 */ /* 0x000fe80000000800 */
[----:B------:R0:W-:Y:S01]  /*18f30*/  @!P1 STS [R15+0x300], R4 ;  /* 0x000300040f009388 */ /* 0x0001e20000000800 */
[----:B------:R-:W-:Y:S06]  /*18f40*/  BAR.SYNC.DEFER_BLOCKING 0x0 ;  /* 0x0000000000007b1d */ /* 0x000fec0000010000 */
[----:B0-----:R-:W5:Y:S04]  /*18f50*/  LDL.64 R14, [R1+0x13e0] ;  /* 0x0013e000010e7983 */ /* 0x001f680000100a00 */
[----:B------:R-:W0:Y:S04]  /*18f60*/  LDS R4, [R3] ;  /* 0x0000000003047984 */ /* 0x000e280000000800 */
[----:B0-----:R-:W0:Y:S02]  /*18f70*/  SHFL.BFLY PT, R5, R4, 0x4, 0x1f ;  /* 0x0c801f0004057f89 */ /* 0x001e2400000e0000 */
[----:B0-----:R-:W-:-:S05]  /*18f80*/  FADD R5, R4, R5 ;  /* 0x0000000504057221 */ /* 0x001fca0000000000 */
[----:B------:R-:W0:Y:S02]  /*18f90*/  SHFL.BFLY PT, R4, R5, 0x2, 0x1f ;  /* 0x0c401f0005047f89 */ /* 0x000e2400000e0000 */
[----:B0-----:R-:W-:-:S05]  /*18fa0*/  FADD R4, R5, R4 ;  /* 0x0000000405047221 */ /* 0x001fca0000000000 */
[----:B------:R-:W0:Y:S02]  /*18fb0*/  SHFL.BFLY PT, R5, R4, 0x1, 0x1f ;  /* 0x0c201f0004057f89 */ /* 0x000e2400000e0000 */
[----:B0-----:R-:W-:-:S05]  /*18fc0*/  FADD R10, R4, R5 ;  /* 0x00000005040a7221 */ /* 0x001fca0000000000 */
[----:B------:R0:W-:Y:S01]  /*18fd0*/  @!P0 STS [R3], R10 ;  /* 0x0000000a03008388 */ /* 0x0001e20000000800 */
[C---:B--2---:R-:W-:Y:S01]  /*18fe0*/  IMAD.WIDE R4, R0.reuse, 0x2, R12 ;  /* 0x0000000200047825 */ /* 0x044fe200078e020c */
[----:B------:R-:W-:Y:S03]  /*18ff0*/  BAR.SYNC.DEFER_BLOCKING 0x0 ;  /* 0x0000000000007b1d */ /* 0x000fe60000010000 */
[----:B---3--:R-:W-:-:S04]  /*19000*/  IMAD.WIDE R6, R0, 0x2, R22 ;  /* 0x0000000200067825 */ /* 0x008fc800078e0216 */
[C---:B----4-:R-:W-:Y:S02]  /*19010*/  IMAD.WIDE R8, R0.reuse, 0x2, R18 ;  /* 0x0000000200087825 */ /* 0x050fe400078e0212 */
[----:B------:R-:W2:Y:S02]  /*19020*/  LDL.64 R18, [R1+0x1400] ;  /* 0x0014000001127983 */ /* 0x000ea40000100a00 */
[C---:B0-----:R-:W-:Y:S02]  /*19030*/  IMAD.WIDE R10, R0.reuse, 0x2, R24 ;  /* 0x00000002000a7825 */ /* 0x041fe400078e0218 */
[----:B------:R-:W3:Y:S04]  /*19040*/  LDL.64 R12, [R1+0x1408] ;  /* 0x00140800010c7983 */ /* 0x000ee80000100a00 */
[----:B------:R-:W4:Y:S04]  /*19050*/  LDL.64 R22, [R1+0x13f8] ;  /* 0x0013f80001167983 */ /* 0x000f280000100a00 */
[----:B------:R0:W5:Y:S04]  /*19060*/  LDG.E.U16 R28, desc[UR10][R4.64] ;  /* 0x0000000a041c7981 */ /* 0x000168000c1e1500 */
[----:B------:R1:W4:Y:S04]  /*19070*/  LDG.E.U16 R2, desc[UR10][R6.64] ;  /* 0x0000000a06027981 */ /* 0x000328000c1e1500 */
[----:B------:R1:W4:Y:S01]  /*19080*/  LDG.E.U16 R3, desc[UR10][R8.64] ;  /* 0x0000000a08037981 */ /* 0x000322000c1e1500 */
[----:B0-----:R-:W-:-:S03]  /*19090*/  IMAD.WIDE R4, R0, 0x2, R16 ;  /* 0x0000000200047825 */ /* 0x001fc600078e0210 */
[----:B------:R-:W4:Y:S01]  /*190a0*/  LDL.64 R16, [R1+0x13f0] ;  /* 0x0013f00001107983 */ /* 0x000f220000100a00 */
[----:B-1----:R-:W-:-:S03]  /*190b0*/  IMAD.WIDE R6, R0, 0x2, R26 ;  /* 0x0000000200067825 */ /* 0x002fc600078e021a */
[----:B------:R2:W4:Y:S04]  /*190c0*/  LDG.E.U16 R25, desc[UR10][R4.64] ;  /* 0x0000000a04197981 */ /* 0x000528000c1e1500 */
[----:B------:R-:W4:Y:S01]  /*190d0*/  LDG.E.U16 R7, desc[UR10][R6.64] ;  /* 0x0000000a06077981 */ /* 0x000f22000c1e1500 */
[----:B------:R-:W-:-:S03]  /*190e0*/  IMAD.WIDE R8, R0, 0x2, R20 ;  /* 0x0000000200087825 */ /* 0x000fc600078e0214 */
[----:B------:R-:W4:Y:S04]  /*190f0*/  LDL.64 R20, [R1+0x13e8] ;  /* 0x0013e80001147983 */ /* 0x000f280000100a00 */
[----:B------:R0:W4:Y:S01]  /*19100*/  LDG.E.U16 R26, desc[UR10][R10.64] ;  /* 0x0000000a0a1a7981 */ /* 0x000122000c1e1500 */
[----:B--2---:R-:W-:-:S04]  /*19110*/  IMAD.WIDE R4, R0, 0x2, R18 ;  /* 0x0000000200047825 */ /* 0x004fc800078e0212 */
[----:B---3--:R-:W-:-:S05]  /*19120*/  IMAD.WIDE R12, R0, 0x2, R12 ;  /* 0x00000002000c7825 */ /* 0x008fca00078e020c */
[----:B------:R-:W2:Y:S04]  /*19130*/  LDG.E.U16 R27, desc[UR10][R12.64] ;  /* 0x0000000a0c1b7981 */ /* 0x000ea8000c1e1500 */
[----:B-----5:R1:W-:Y:S04]  /*19140*/  STL [R1+0x4bc], R28 ;  /* 0x0004bc1c01007387 */ /* 0x0203e80000100800 */
[----:B----4-:R-:W-:Y:S04]  /*19150*/  STL [R1+0x4c4], R3 ;  /* 0x0004c40301007387 */ /* 0x010fe80000100800 */
[----:B------:R3:W-:Y:S04]  /*19160*/  STL [R1+0x4c8], R2 ;  /* 0x0004c80201007387 */ /* 0x0007e80000100800 */
[----:B-1----:R1:W4:Y:S04]  /*19170*/  LDG.E.U16 R28, desc[UR10][R8.64] ;  /* 0x0000000a081c7981 */ /* 0x002328000c1e1500 */
[----:B---3--:R-:W3:Y:S04]  /*19180*/  LDL.64 R2, [R1+0x13d8] ;  /* 0x0013d80001027983 */ /* 0x008ee80000100a00 */
[----:B------:R5:W-:Y:S04]  /*19190*/  STL [R1+0x4c0], R25 ;  /* 0x0004c01901007387 */ /* 0x000be80000100800 */
[----:B------:R-:W2:Y:S01]  /*191a0*/  LDL.64 R18, [R1+0x13c8] ;  /* 0x0013c80001127983 */ /* 0x000ea20000100a00 */
[----:B0-----:R-:W-:-:S03]  /*191b0*/  IMAD.WIDE R10, R0, 0x2, R20 ;  /* 0x00000002000a7825 */ /* 0x001fc600078e0214 */
[----:B------:R3:W2:Y:S04]  /*191c0*/  LDG.E.U16 R21, desc[UR10][R4.64] ;  /* 0x0000000a04157981 */ /* 0x0006a8000c1e1500 */
[----:B-----5:R-:W5:Y:S04]  /*191d0*/  LDL.64 R24, [R1+0x13d0] ;  /* 0x0013d00001187983 */ /* 0x020f680000100a00 */
[----:B------:R0:W-:Y:S02]  /*191e0*/  STL [R1+0x4ac], R7 ;  /* 0x0004ac0701007387 */ /* 0x0001e40000100800 */
[----:B0-----:R-:W-:-:S02]  /*191f0*/  IMAD.WIDE R6, R0, 0x2, R22 ;  /* 0x0000000200067825 */ /* 0x001fc400078e0216 */
[----:B------:R-:W5:Y:S04]  /*19200*/  LDL.64 R22, [R1+0x13c0] ;  /* 0x0013c00001167983 */ /* 0x000f680000100a00 */
[----:B------:R-:W5:Y:S01]  /*19210*/  LDG.E.U16 R7, desc[UR10][R6.64] ;  /* 0x0000000a06077981 */ /* 0x000f62000c1e1500 */
[----:B-1----:R-:W-:-:S03]  /*19220*/  IMAD.WIDE R8, R0, 0x2, R16 ;  /* 0x0000000200087825 */ /* 0x002fc600078e0210 */
[----:B------:R-:W5:Y:S01]  /*19230*/  LDL.64 R16, [R1+0x13b8] ;  /* 0x0013b80001107983 */ /* 0x000f620000100a00 */
[----:B------:R-:W-:-:S03]  /*19240*/  IMAD.WIDE R12, R0, 0x2, R14 ;  /* 0x00000002000c7825 */ /* 0x000fc600078e020e */
[----:B----4-:R0:W-:Y:S04]  /*19250*/  STL [R1+0x4b8], R28 ;  /* 0x0004b81c01007387 */ /* 0x0101e80000100800 */
[----:B------:R1:W-:Y:S01]  /*19260*/  STL [R1+0x4b4], R26 ;  /* 0x0004b41a01007387 */ /* 0x0003e20000100800 */
[----:B---3--:R-:W-:-:S03]  /*19270*/  IMAD.WIDE R4, R0, 0x2, R2 ;  /* 0x0000000200047825 */ /* 0x008fc600078e0202 */
[----:B------:R-:W3:Y:S04]  /*19280*/  LDL.64 R14, [R1+0x13b0] ;  /* 0x0013b000010e7983 */ /* 0x000ee80000100a00 */
[----:B--2---:R-:W-:Y:S04]  /*19290*/  STL [R1+0x4b0], R27 ;  /* 0x0004b01b01007387 */ /* 0x004fe80000100800 */
[----:B0-----:R-:W2:Y:S04]  /*192a0*/  LDG.E.U16 R28, desc[UR10][R8.64] ;  /* 0x0000000a081c7981 */ /* 0x001ea8000c1e1500 */
[----:B------:R0:W-:Y:S04]  /*192b0*/  STL [R1+0x4a8], R21 ;  /* 0x0004a81501007387 */ /* 0x0001e80000100800 */
[----:B------:R-:W4:Y:S04]  /*192c0*/  LDL.64 R2, [R1+0x13a0] ;  /* 0x0013a00001027983 */ /* 0x000f280000100a00 */
[----:B-1----:R5:W4:Y:S04]  /*192d0*/  LDG.E.U16 R26, desc[UR10][R10.64] ;  /* 0x0000000a0a1a7981 */ /* 0x002b28000c1e1500 */
[----:B0-----:R-:W4:Y:S04]  /*192e0*/  LDL.64 R20, [R1+0x13a8] ;  /* 0x0013a80001147983 */ /* 0x001f280000100a00 */
[----:B------:R0:W4:Y:S01]  /*192f0*/  LDG.E.U16 R27, desc[UR10][R12.64] ;  /* 0x0000000a0c1b7981 */ /* 0x000122000c1e1500 */
[----:B-----5:R-:W-:-:S03]  /*19300*/  IMAD.WIDE R10, R0, 0x2, R22 ;  /* 0x00000002000a7825 */ /* 0x020fc600078e0216 */
[----:B------:R3:W5:Y:S04]  /*19310*/  LDG.E.U16 R23, desc[UR10][R4.64] ;  /* 0x0000000a04177981 */ /* 0x000768000c1e1500 */
[----:B------:R1:W-:Y:S02]  /*19320*/  STL [R1+0x4a4], R7 ;  /* 0x0004a40701007387 */ /* 0x0003e40000100800 */
[C---:B-1----:R-:W-:Y:S02]  /*19330*/  IMAD.WIDE R6, R0.reuse, 0x2, R24 ;  /* 0x0000000200067825 */ /* 0x042fe400078e0218 */
[----:B------:R-:W5:Y:S04]  /*19340*/  LDL.64 R24, [R1+0x1398] ;  /* 0x0013980001187983 */ /* 0x000f680000100a00 */
[----:B------:R-:W5:Y:S01]  /*19350*/  LDG.E.U16 R7, desc[UR10][R6.64] ;  /* 0x0000000a06077981 */ /* 0x000f62000c1e1500 */
[----:B------:R-:W-:-:S03]  /*19360*/  IMAD.WIDE R8, R0, 0x2, R18 ;  /* 0x0000000200087825 */ /* 0x000fc600078e0212 */
[----:B------:R-:W5:Y:S01]  /*19370*/  LDL.64 R18, [R1+0x1390] ;  /* 0x0013900001127983 */ /* 0x000f620000100a00 */
[----:B0-----:R-:W-:-:S04]  /*19380*/  IMAD.WIDE R12, R0, 0x2, R16 ;  /* 0x00000002000c7825 */ /* 0x001fc800078e0210 */
[C---:B---3--:R-:W-:Y:S01]  /*19390*/  IMAD.WIDE R4, R0.reuse, 0x2, R14 ;  /* 0x0000000200047825 */ /* 0x048fe200078e020e */
[----:B--2---:R0:W-:Y:S04]  /*193a0*/  STL [R1+0x4a0], R28 ;  /* 0x0004a01c01007387 */ /* 0x0041e80000100800 */
[----:B0-----:R-:W2:Y:S04]  /*193b0*/  LDG.E.U16 R28, desc[UR10][R8.64] ;  /* 0x0000000a081c7981 */ /* 0x001ea8000c1e1500 */
[----:B----4-:R0:W-:Y:S04]  /*193c0*/  STL [R1+0x49c], R26 ;  /* 0x00049c1a01007387 */ /* 0x0101e80000100800 */
[----:B------:R-:W3:Y:S04]  /*193d0*/  LDL.64 R16, [R1+0x1388] ;  /* 0x0013880001107983 */ /* 0x000ee80000100a00 */
[----:B------:R-:W-:Y:S04]  /*193e0*/  STL [R1+0x498], R27 ;  /* 0x0004981b01007387 */ /* 0x000fe80000100800 */
[----:B-----5:R1:W-:Y:S04]  /*193f0*/  STL [R1+0x494], R23 ;  /* 0x0004941701007387 */ /* 0x0203e80000100800 */
[----:B------:R-:W4:Y:S04]  /*19400*/  LDL.64 R14, [R1+0x1378] ;  /* 0x00137800010e7983 */ /* 0x000f280000100a00 */
[----:B0-----:R0:W5:Y:S04]  /*19410*/  LDG.E.U16 R26, desc[UR10][R10.64] ;  /* 0x0000000a0a1a7981 */ /* 0x001168000c1e1500 */
[----:B-1----:R-:W4:Y:S04]  /*19420*/  LDL.64 R22, [R1+0x1380] ;  /* 0x0013800001167983 */ /* 0x002f280000100a00 */
[----:B------:R1:W4:Y:S04]  /*19430*/  LDG.E.U16 R27, desc[UR10][R12.64] ;  /* 0x0000000a0c1b7981 */ /* 0x000328000c1e1500 */
[----:B------:R1:W-:Y:S01]  /*19440*/  STL [R1+0x490], R7 ;  /* 0x0004900701007387 */ /* 0x0003e20000100800 */
[----:B0-----:R-:W-:-:S03]  /*19450*/  IMAD.WIDE R10, R0, 0x2, R24 ;  /* 0x00000002000a7825 */ /* 0x001fc600078e0218 */
[----:B------:R3:W4:Y:S01]  /*19460*/  LDG.E.U16 R25, desc[UR10][R4.64] ;  /* 0x0000000a04197981 */ /* 0x000722000c1e1500 */
[----:B-1----:R-:W-:-:S03]  /*19470*/  IMAD.WIDE R6, R0, 0x2, R20 ;  /* 0x0000000200067825 */ /* 0x002fc600078e0214 */
[----:B------:R-:W4:Y:S04]  /*19480*/  LDL.64 R20, [R1+0x1370] ;  /* 0x0013700001147983 */ /* 0x000f280000100a00 */
[----:B------:R-:W4:Y:S01]  /*19490*/  LDG.E.U16 R7, desc[UR10][R6.64] ;  /* 0x0000000a06077981 */ /* 0x000f22000c1e1500 */
[----:B------:R-:W-:-:S03]  /*194a0*/  IMAD.WIDE R8, R0, 0x2, R2 ;  /* 0x0000000200087825 */ /* 0x000fc600078e0202 */
[----:B------:R-:W4:Y:S01]  /*194b0*/  LDL.64 R2, [R1+0x1368] ;  /* 0x0013680001027983 */ /* 0x000f220000100a00 */
[----:B------:R-:W-:-:S03]  /*194c0*/  IMAD.WIDE R12, R0, 0x2, R18 ;  /* 0x00000002000c7825 */ /* 0x000fc600078e0212 */
[----:B--2---:R0:W-:Y:S01]  /*194d0*/  STL [R1+0x48c], R28 ;  /* 0x00048c1c01007387 */ /* 0x0041e20000100800 */
[----:B---3--:R-:W-:-:S03]  /*194e0*/  IMAD.WIDE R4, R0, 0x2, R16 ;  /* 0x0000000200047825 */ /* 0x008fc600078e0210 */
[----:B0-----:R-:W2:Y:S04]  /*194f0*/  LDG.E.U16 R28, desc[UR10][R8.64] ;  /* 0x0000000a081c7981 */ /* 0x001ea8000c1e1500 */
[----:B-----5:R0:W-:Y:S04]  /*19500*/  STL [R1+0x488], R26 ;  /* 0x0004881a01007387 */ /* 0x0201e80000100800 */
[----:B------:R-:W3:Y:S04]  /*19510*/  LDL.64 R18, [R1+0x1360] ;  /* 0x0013600001127983 */ /* 0x000ee80000100a00 */
[----:B----4-:R1:W-:Y:S04]  /*19520*/  STL [R1+0x484], R27 ;  /* 0x0004841b01007387 */ /* 0x0103e80000100800 */
[----:B0-----:R0:W4:Y:S04]  /*19530*/  LDG.E.U16 R26, desc[UR10][R10.64] ;  /* 0x0000000a0a1a7981 */ /* 0x001128000c1e1500 */
[----:B------:R5:W-:Y:S04]  /*19540*/  STL [R1+0x480], R25 ;  /* 0x0004801901007387 */ /* 0x000be80000100800 */
[----:B------:R-:W4:Y:S04]  /*19550*/  LDL.64 R16, [R1+0x1350] ;  /* 0x0013500001107983 */ /* 0x000f280000100a00 */
[----:B-1----:R1:W4:Y:S04]  /*19560*/  LDG.E.U16 R27, desc[UR10][R12.64] ;  /* 0x0000000a0c1b7981 */ /* 0x002328000c1e1500 */
[----:B-----5:R-:W5:Y:S04]  /*19570*/  LDL.64 R24, [R1+0x1358] ;  /* 0x0013580001187983 */ /* 0x020f680000100a00 */
[----:B------:R1:W-:Y:S01]  /*19580*/  STL [R1+0x47c], R7 ;  /* 0x00047c0701007387 */ /* 0x0003e20000100800 */
[----:B0-----:R-:W-:-:S03]  /*19590*/  IMAD.WIDE R10, R0, 0x2, R20 ;  /* 0x00000002000a7825 */ /* 0x001fc600078e0214 */
[----:B------:R3:W5:Y:S01]  /*195a0*/  LDG.E.U16 R21, desc[UR10][R4.64] ;  /* 0x0000000a04157981 */ /* 0x000762000c1e1500 */
[----:B-1----:R-:W-:-:S03]  /*195b0*/  IMAD.WIDE R6, R0, 0x2, R22 ;  /* 0x0000000200067825 */ /* 0x002fc600078e0216 */
[----:B------:R-:W5:Y:S04]  /*195c0*/  LDL.64 R22, [R1+0x1348] ;  /* 0x0013480001167983 */ /* 0x000f680000100a00 */
[----:B------:R-:W5:Y:S01]  /*195d0*/  LDG.E.U16 R7, desc[UR10][R6.64] ;  /* 0x0000000a06077981 */ /* 0x000f62000c1e1500 */
[----:B------:R-:W-:-:S03]  /*195e0*/  IMAD.WIDE R8, R0, 0x2, R14 ;  /* 0x0000000200087825 */ /* 0x000fc600078e020e */
[----:B------:R-:W5:Y:S01]  /*195f0*/  LDL.64 R14, [R1+0x1340] ;  /* 0x00134000010e7983 */ /* 0x000f620000100a00 */
[----:B------:R-:W-:-:S03]  /*19600*/  IMAD.WIDE R12, R0, 0x2, R2 ;  /* 0x00000002000c7825 */ /* 0x000fc600078e0202 */
[----:B--2---:R0:W-:Y:S04]  /*19610*/  STL [R1+0x478], R28 ;  /* 0x0004781c01007387 */ /* 0x0041e80000100800 */
[----:B0-----:R-:W2:Y:S01]  /*19620*/  LDG.E.U16 R28, desc[UR10][R8.64] ;  /* 0x0000000a081c7981 */ /* 0x001ea2000c1e1500 */
[----:B---3--:R-:W-:-:S03]  /*19630*/  IMAD.WIDE R4, R0, 0x2, R18 ;  /* 0x0000000200047825 */ /* 0x008fc600078e0212 */
[----:B----4-:R0:W-:Y:S04]  /*19640*/  STL [R1+0x474], R26 ;  /* 0x0004741a01007387 */ /* 0x0101e80000100800 */
[----:B------:R-:W3:Y:S04]  /*19650*/  LDL.64 R2, [R1+0x1338] ;  /* 0x0013380001027983 */ /* 0x000ee80000100a00 */
[----:B0-----:R0:W4:Y:S04]  /*19660*/  LDG.E.U16 R26, desc[UR10][R10.64] ;  /* 0x0000000a0a1a7981 */ /* 0x001128000c1e1500 */
[----:B------:R1:W-:Y:S04]  /*19670*/  STL [R1+0x470], R27 ;  /* 0x0004701b01007387 */ /* 0x0003e80000100800 */
[----:B-----5:R5:W-:Y:S04]  /*19680*/  STL [R1+0x46c], R21 ;  /* 0x00046c1501007387 */ /* 0x020be80000100800 */
        /* <DEDUP_REMOVED lines=19> */
[----:B-1----:R1:W4:Y:S04]  /*197c0*/  LDG.E.U16 R27, desc[UR10][R12.64] ;  /* 0x0000000a0c1b7981 */ /* 0x002328000c1e1500 */
[----:B-----5:R5:W-:Y:S04]  /*197d0*/  STL [R1+0x458], R23 ;  /* 0x0004581701007387 */ /* 0x020be80000100800 */
[----:B------:R-:W4:Y:S04]  /*197e0*/  LDL.64 R2, [R1+0x1300] ;  /* 0x0013000001027983 */ /* 0x000f280000100a00 */
        /* <DEDUP_REMOVED lines=231> */
[----:B0-----:R0:W2:Y:S01]  /*1a660*/  LDG.E.U16 R28, desc[UR10][R8.64] ;  /* 0x0000000a081c7981 */ /* 0x0010a2000c1e1500 */
[----:B---3--:R-:W-:-:S03]  /*1a670*/  IMAD.WIDE R4, R0, 0x2, R2 ;  /* 0x0000000200047825 */ /* 0x008fc600078e0202 */
[----:B----4-:R1:W-:Y:S04]  /*1a680*/  STL [R1+0x280], R26 ;  /* 0x0002801a01007387 */ /* 0x0103e80000100800 */
[----:B------:R-:W3:Y:S04]  /*1a690*/  LDL.64 R14, [R1+0x1130] ;  /* 0x00113000010e7983 */ /* 0x000ee80000100a00 */
[----:B------:R-:W4:Y:S04]  /*1a6a0*/  LDG.E.U16 R4, desc[UR10][R4.64] ;  /* 0x0000000a04047981 */ /* 0x000f28000c1e1500 */
[----:B-1----:R1:W3:Y:S04]  /*1a6b0*/  LDG.E.U16 R26, desc[UR10][R10.64] ;  /* 0x0000000a0a1a7981 */ /* 0x0022e8000c1e1500 */
[----:B------:R0:W-:Y:S04]  /*1a6c0*/  STL [R1+0x26c], R27 ;  /* 0x00026c1b01007387 */ /* 0x0001e80000100800 */
[----:B0-----:R0:W4:Y:S01]  /*1a6d0*/  LDG.E.U16 R27, desc[UR10][R12.64] ;  /* 0x0000000a0c1b7981 */ /* 0x001122000c1e1500 */
[----:B------:R-:W-:-:S03]  /*1a6e0*/  IMAD.WIDE R8, R0, 0x2, R18 ;  /* 0x0000000200087825 */ /* 0x000fc600078e0212 */
[----:B-----5:R5:W-:Y:S04]  /*1a6f0*/  STL [R1+0x268], R23 ;  /* 0x0002681701007387 */ /* 0x020be80000100800 */
[----:B------:R-:W4:Y:S04]  /*1a700*/  LDL.64 R2, [R1+0x1120] ;  /* 0x0011200001027983 */ /* 0x000f280000100a00 */
[----:B-----5:R-:W5:Y:S04]  /*1a710*/  LDL.64 R22, [R1+0x1128] ;  /* 0x0011280001167983 */ /* 0x020f680000100a00 */
[----:B------:R1:W-:Y:S04]  /*1a720*/  STL [R1+0x264], R7 ;  /* 0x0002640701007387 */ /* 0x0003e80000100800 */
[----:B------:R-:W5:Y:S01]  /*1a730*/  LDL.64 R18, [R1+0x1110] ;  /* 0x0011100001127983 */ /* 0x000f620000100a00 */
[----:B-1----:R-:W-:-:S03]  /*1a740*/  IMAD.WIDE R6, R0, 0x2, R20 ;  /* 0x0000000200067825 */ /* 0x002fc600078e0214 */
[----:B------:R-:W5:Y:S04]  /*1a750*/  LDL.64 R20, [R1+0x1118] ;  /* 0x0011180001147983 */ /* 0x000f680000100a00 */
[----:B------:R-:W5:Y:S01]  /*1a760*/  LDG.E.U16 R5, desc[UR10][R6.64] ;  /* 0x0000000a06057981 */ /* 0x000f62000c1e1500 */
[----:B------:R-:W-:-:S04]  /*1a770*/  IMAD.WIDE R10, R0, 0x2, R24 ;  /* 0x00000002000a7825 */ /* 0x000fc800078e0218 */
[C---:B0-----:R-:W-:Y:S01]  /*1a780*/  IMAD.WIDE R12, R0.reuse, 0x2, R16 ;  /* 0x00000002000c7825 */ /* 0x041fe200078e0210 */
[----:B--2---:R0:W-:Y:S04]  /*1a790*/  STL [R1+0x260], R28 ;  /* 0x0002601c01007387 */ /* 0x0041e80000100800 */
[----:B0-----:R-:W2:Y:S04]  /*1a7a0*/  LDG.E.U16 R28, desc[UR10][R8.64] ;  /* 0x0000000a081c7981 */ /* 0x001ea8000c1e1500 */
[----:B---3--:R0:W-:Y:S04]  /*1a7b0*/  STL [R1+0x25c], R26 ;  /* 0x00025c1a01007387 */ /* 0x0081e80000100800 */
[----:B------:R-:W3:Y:S04]  /*1a7c0*/  LDL.64 R16, [R1+0x1108] ;  /* 0x0011080001107983 */ /* 0x000ee80000100a00 */
[----:B0-----:R-:W3:Y:S04]  /*1a7d0*/  LDG.E.U16 R26, desc[UR10][R10.64] ;  /* 0x0000000a0a1a7981 */ /* 0x001ee8000c1e1500 */
[----:B----4-:R0:W-:Y:S04]  /*1a7e0*/  STL [R1+0x258], R27 ;  /* 0x0002581b01007387 */ /* 0x0101e80000100800 */
[----:B------:R-:W4:Y:S04]  /*1a7f0*/  LDL.64 R24, [R1+0x1100] ;  /* 0x0011000001187983 */ /* 0x000f280000100a00 */
[----:B0-----:R0:W4:Y:S02]  /*1a800*/  LDG.E.U16 R27, desc[UR10][R12.64] ;  /* 0x0000000a0c1b7981 */ /* 0x001124000c1e1500 */
[----:B0-----:R-:W-:-:S02]  /*1a810*/  IMAD.WIDE R12, R0, 0x2, R14 ;  /* 0x00000002000c7825 */ /* 0x001fc400078e020e */
[----:B------:R-:W4:Y:S02]  /*1a820*/  LDL.64 R14, [R1+0x10f8] ;  /* 0x0010f800010e7983 */ /* 0x000f240000100a00 */
[C---:B------:R-:W-:Y:S02]  /*1a830*/  IMAD.WIDE R8, R0.reuse, 0x2, R2 ;  /* 0x0000000200087825 */ /* 0x040fe400078e0202 */
[----:B------:R-:W4:Y:S02]  /*1a840*/  LDL.64 R2, [R1+0x10e8] ;  /* 0x0010e80001027983 */ /* 0x000f240000100a00 */
[C---:B-----5:R-:W-:Y:S02]  /*1a850*/  IMAD.WIDE R10, R0.reuse, 0x2, R22 ;  /* 0x00000002000a7825 */ /* 0x060fe400078e0216 */
[----:B------:R-:W5:Y:S04]  /*1a860*/  LDL.64 R22, [R1+0x10f0] ;  /* 0x0010f00001167983 */ /* 0x000f680000100a00 */
[----:B------:R-:W5:Y:S04]  /*1a870*/  LDG.E.U16 R11, desc[UR10][R10.64] ;  /* 0x0000000a0a0b7981 */ /* 0x000f68000c1e1500 */
[----:B------:R-:W-:Y:S04]  /*1a880*/  STL [R1+0x250], R5 ;  /* 0x0002500501007387 */ /* 0x000fe80000100800 */
[----:B------:R0:W-:Y:S02]  /*1a890*/  STL [R1+0x254], R4 ;  /* 0x0002540401007387 */ /* 0x0001e40000100800 */
[----:B0-----:R-:W-:-:S02]  /*1a8a0*/  IMAD.WIDE R4, R0, 0x2, R18 ;  /* 0x0000000200047825 */ /* 0x001fc400078e0212 */
[----:B------:R3:W5:Y:S02]  /*1a8b0*/  LDG.E.U16 R19, desc[UR10][R12.64] ;  /* 0x0000000a0c137981 */ /* 0x000764000c1e1500 */
[C---:B------:R-:W-:Y:S02]  /*1a8c0*/  IMAD.WIDE R6, R0.reuse, 0x2, R20 ;  /* 0x0000000200067825 */ /* 0x040fe400078e0214 */
[----:B--2---:R0:W-:Y:S04]  /*1a8d0*/  STL [R1+0x22c], R28 ;  /* 0x00022c1c01007387 */ /* 0x0041e80000100800 */
[----:B0-----:R-:W2:Y:S01]  /*1a8e0*/  LDG.E.U16 R28, desc[UR10][R8.64] ;  /* 0x0000000a081c7981 */ /* 0x001ea2000c1e1500 */
[----:B---3--:R-:W-:-:S03]  /*1a8f0*/  IMAD.WIDE R12, R0, 0x2, R16 ;  /* 0x00000002000c7825 */ /* 0x008fc600078e0210 */
[----:B------:R0:W-:Y:S04]  /*1a900*/  STL [R1+0x228], R26 ;  /* 0x0002281a01007387 */ /* 0x0001e80000100800 */
[----:B------:R-:W3:Y:S04]  /*1a910*/  LDL.64 R20, [R1+0x10e0] ;  /* 0x0010e00001147983 */ /* 0x000ee80000100a00 */
[----:B0-----:R5:W3:Y:S04]  /*1a920*/  LDG.E.U16 R26, desc[UR10][R6.64] ;  /* 0x0000000a061a7981 */ /* 0x001ae8000c1e1500 */
[----:B----4-:R0:W-:Y:S04]  /*1a930*/  STL [R1+0x224], R27 ;  /* 0x0002241b01007387 */ /* 0x0101e80000100800 */
[----:B0-----:R0:W4:Y:S01]  /*1a940*/  LDG.E.U16 R27, desc[UR10][R4.64] ;  /* 0x0000000a041b7981 */ /* 0x001122000c1e1500 */
[----:B-----5:R-:W-:-:S03]  /*1a950*/  IMAD.WIDE R6, R0, 0x2, R22 ;  /* 0x0000000200067825 */ /* 0x020fc600078e0216 */
[----:B------:R3:W5:Y:S04]  /*1a960*/  LDG.E.U16 R23, desc[UR10][R12.64] ;  /* 0x0000000a0c177981 */ /* 0x000768000c1e1500 */
[----:B------:R1:W-:Y:S04]  /*1a970*/  STL [R1+0x21c], R19 ;  /* 0x00021c1301007387 */ /* 0x0003e80000100800 */
[----:B------:R-:W5:Y:S04]  /*1a980*/  LDL.64 R16, [R1+0x10d0] ;  /* 0x0010d00001107983 */ /* 0x000f680000100a00 */
[----:B-1----:R-:W5:Y:S04]  /*1a990*/  LDL.64 R18, [R1+0x10d8] ;  /* 0x0010d80001127983 */ /* 0x002f680000100a00 */
[----:B------:R1:W-:Y:S02]  /*1a9a0*/  STL [R1+0x220], R11 ;  /* 0x0002200b01007387 */ /* 0x0003e40000100800 */
[----:B-1----:R-:W-:-:S02]  /*1a9b0*/  IMAD.WIDE R10, R0, 0x2, R24 ;  /* 0x00000002000a7825 */ /* 0x002fc400078e0218 */
[----:B------:R-:W5:Y:S04]  /*1a9c0*/  LDL.64 R24, [R1+0x10c8] ;  /* 0x0010c80001187983 */ /* 0x000f680000100a00 */
[----:B------:R-:W5:Y:S01]  /*1a9d0*/  LDG.E.U16 R11, desc[UR10][R10.64] ;  /* 0x0000000a0a0b7981 */ /* 0x000f62000c1e1500 */
[----:B------:R-:W-:-:S03]  /*1a9e0*/  IMAD.WIDE R8, R0, 0x2, R14 ;  /* 0x0000000200087825 */ /* 0x000fc600078e020e */
[----:B------:R-:W5:Y:S01]  /*1a9f0*/  LDL.64 R14, [R1+0x10c0] ;  /* 0x0010c000010e7983 */ /* 0x000f620000100a00 */
[----:B0-----:R-:W-:-:S03]  /*1aa00*/  IMAD.WIDE R4, R0, 0x2, R2 ;  /* 0x0000000200047825 */ /* 0x001fc600078e0202 */
[----:B--2---:R0:W-:Y:S04]  /*1aa10*/  STL [R1+0x200], R28 ;  /* 0x0002001c01007387 */ /* 0x0041e80000100800 */
[----:B0-----:R0:W2:Y:S01]  /*1aa20*/  LDG.E.U16 R28, desc[UR10][R8.64] ;  /* 0x0000000a081c7981 */ /* 0x0010a2000c1e1500 */
[----:B---3--:R-:W-:-:S03]  /*1aa30*/  IMAD.WIDE R12, R0, 0x2, R20 ;  /* 0x00000002000c7825 */ /* 0x008fc600078e0214 */
[----:B------:R1:W-:Y:S04]  /*1aa40*/  STL [R1+0x214], R26 ;  /* 0x0002141a01007387 */ /* 0x0003e80000100800 */
[----:B------:R-:W3:Y:S04]  /*1aa50*/  LDL.64 R2, [R1+0x10b8] ;  /* 0x0010b80001027983 */ /* 0x000ee80000100a00 */
[----:B-1----:R1:W3:Y:S04]  /*1aa60*/  LDG.E.U16 R26, desc[UR10][R6.64] ;  /* 0x0000000a061a7981 */ /* 0x0022e8000c1e1500 */
[----:B----4-:R4:W-:Y:S04]  /*1aa70*/  STL [R1+0x218], R27 ;  /* 0x0002181b01007387 */ /* 0x0109e80000100800 */
[----:B----4-:R4:W3:Y:S04]  /*1aa80*/  LDG.E.U16 R27, desc[UR10][R4.64] ;  /* 0x0000000a041b7981 */ /* 0x0108e8000c1e1500 */
[----:B-----5:R5:W-:Y:S04]  /*1aa90*/  STL [R1+0x210], R23 ;  /* 0x0002101701007387 */ /* 0x020be80000100800 */
[----:B------:R-:W3:Y:S04]  /*1aaa0*/  LDL.64 R20, [R1+0x1010] ;  /* 0x0010100001147983 */ /* 0x000ee80000100a00 */
[----:B-----5:R-:W5:Y:S01]  /*1aab0*/  LDL.64 R22, [R1+0x1018] ;  /* 0x0010180001167983 */ /* 0x020f620000100a00 */
[----:B0-----:R-:W-:-:S04]  /*1aac0*/  IMAD.WIDE R8, R0, 0x2, R16 ;  /* 0x0000000200087825 */ /* 0x001fc800078e0210 */
[C---:B-1----:R-:W-:Y:S02]  /*1aad0*/  IMAD.WIDE R6, R0.reuse, 0x2, R24 ;  /* 0x0000000200067825 */ /* 0x042fe400078e0218 */
[----:B------:R3:W5:Y:S04]  /*1aae0*/  LDG.E.U16 R25, desc[UR10][R12.64] ;  /* 0x0000000a0c197981 */ /* 0x000768000c1e1500 */
[----:B------:R0:W-:Y:S04]  /*1aaf0*/  STL [R1+0x1f0], R11 ;  /* 0x0001f00b01007387 */ /* 0x0001e80000100800 */
[----:B------:R-:W5:Y:S01]  /*1ab00*/  LDL.64 R16, [R1+0xea8] ;  /* 0x000ea80001107983 */ /* 0x000f620000100a00 */
[----:B0-----:R-:W-:-:S03]  /*1ab10*/  IMAD.WIDE R10, R0, 0x2, R18 ;  /* 0x00000002000a7825 */ /* 0x001fc600078e0212 */
[----:B------:R-:W5:Y:S04]  /*1ab20*/  LDL.64 R18, [R1+0x1008] ;  /* 0x0010080001127983 */ /* 0x000f680000100a00 */
[----:B------:R-:W5:Y:S01]  /*1ab30*/  LDG.E.U16 R11, desc[UR10][R10.64] ;  /* 0x0000000a0a0b7981 */ /* 0x000f62000c1e1500 */
[----:B----4-:R-:W-:-:S03]  /*1ab40*/  IMAD.WIDE R4, R0, 0x2, R14 ;  /* 0x0000000200047825 */ /* 0x010fc600078e020e */
[----:B--2---:R0:W-:Y:S04]  /*1ab50*/  STL [R1+0x204], R28 ;  /* 0x0002041c01007387 */ /* 0x0041e80000100800 */
[----:B0-----:R-:W2:Y:S01]  /*1ab60*/  LDG.E.U16 R28, desc[UR10][R8.64] ;  /* 0x0000000a081c7981 */ /* 0x001ea2000c1e1500 */
[----:B---3--:R-:W-:-:S03]  /*1ab70*/  IMAD.WIDE R12, R0, 0x2, R2 ;  /* 0x00000002000c7825 */ /* 0x008fc600078e0202 */
[----:B------:R0:W-:Y:S04]  /*1ab80*/  STL [R1+0x208], R26 ;  /* 0x0002081a01007387 */ /* 0x0001e80000100800 */
[----:B------:R-:W3:Y:S04]  /*1ab90*/  LDL.64 R14, [R1+0xe98] ;  /* 0x000e9800010e7983 */ /* 0x000ee80000100a00 */
[----:B0-----:R-:W4:Y:S04]  /*1aba0*/  LDG.E.U16 R26, desc[UR10][R6.64] ;  /* 0x0000000a061a7981 */ /* 0x001f28000c1e1500 */
[----:B------:R0:W-:Y:S04]  /*1abb0*/  STL [R1+0x20c], R27 ;  /* 0x00020c1b01007387 */ /* 0x0001e80000100800 */
[----:B0-----:R0:W4:Y:S04]  /*1abc0*/  LDG.E.U16 R27, desc[UR10][R4.64] ;  /* 0x0000000a041b7981 */ /* 0x001128000c1e1500 */
[----:B-----5:R1:W-:Y:S04]  /*1abd0*/  STL [R1+0x1ec], R25 ;  /* 0x0001ec1901007387 */ /* 0x0203e80000100800 */
[----:B------:R-:W5:Y:S04]  /*1abe0*/  LDL.64 R2, [R1+0xce8] ;  /* 0x000ce80001027983 */ /* 0x000f680000100a00 */
[----:B-1----:R-:W5:Y:S01]  /*1abf0*/  LDL.64 R24, [R1+0xe88] ;  /* 0x000e880001187983 */ /* 0x002f620000100a00 */
[----:B0-----:R-:W-:-:S03]  /*1ac00*/  IMAD.WIDE R4, R0, 0x2, R16 ;  /* 0x0000000200047825 */ /* 0x001fc600078e0210 */
[----:B------:R3:W5:Y:S04]  /*1ac10*/  LDG.E.U16 R17, desc[UR10][R12.64] ;  /* 0x0000000a0c117981 */ /* 0x000768000c1e1500 */
[----:B------:R0:W-:Y:S02]  /*1ac20*/  STL [R1+0x1f4], R11 ;  /* 0x0001f40b01007387 */ /* 0x0001e40000100800 */
[C---:B0-----:R-:W-:Y:S02]  /*1ac30*/  IMAD.WIDE R10, R0.reuse, 0x2, R22 ;  /* 0x00000002000a7825 */ /* 0x041fe400078e0216 */
        /* <DEDUP_REMOVED lines=11> */
[----:B-1----:R1:W4:Y:S04]  /*1acf0*/  LDG.E.U16 R26, desc[UR10][R6.64] ;  /* 0x0000000a061a7981 */ /* 0x002328000c1e1500 */
[----:B------:R0:W-:Y:S04]  /*1ad00*/  STL [R1+0x1d8], R27 ;  /* 0x0001d81b01007387 */ /* 0x0001e80000100800 */
[----:B0-----:R0:W4:Y:S04]  /*1ad10*/  LDG.E.U16 R27, desc[UR10][R4.64] ;  /* 0x0000000a041b7981 */ /* 0x001128000c1e1500 */
[----:B-----5:R5:W-:Y:S04]  /*1ad20*/  STL [R1+0x1e0], R17 ;  /* 0x0001e01101007387 */ /* 0x020be80000100800 */
[----:B------:R-:W4:Y:S04]  /*1ad30*/  LDL.64 R14, [R1+0xb58] ;  /* 0x000b5800010e7983 */ /* 0x000f280000100a00 */
[----:B-----5:R-:W5:Y:S04]  /*1ad40*/  LDL.64 R16, [R1+0xb68] ;  /* 0x000b680001107983 */ /* 0x020f680000100a00 */
[----:B------:R1:W-:Y:S02]  /*1ad50*/  STL [R1+0x1e4], R11 ;  /* 0x0001e40b01007387 */ /* 0x0003e40000100800 */
[----:B-1----:R-:W-:-:S02]  /*1ad60*/  IMAD.WIDE R10, R0, 0x2, R24 ;  /* 0x00000002000a7825 */ /* 0x002fc400078e0218 */
[----:B------:R-:W5:Y:S04]  /*1ad70*/  LDL.64 R24, [R1+0x9b8] ;  /* 0x0009b80001187983 */ /* 0x000f680000100a00 */
[----:B------:R3:W5:Y:S01]  /*1ad80*/  LDG.E.U16 R13, desc[UR10][R10.64] ;  /* 0x0000000a0a0d7981 */ /* 0x000762000c1e1500 */
[----:B------:R-:W-:-:S03]  /*1ad90*/  IMAD.WIDE R8, R0, 0x2, R2 ;  /* 0x0000000200087825 */ /* 0x000fc600078e0202 */
[----:B------:R-:W5:Y:S01]  /*1ada0*/  LDL.64 R2, [R1+0x9b0] ;  /* 0x0009b00001027983 */ /* 0x000f620000100a00 */
[----:B------:R-:W-:-:S04]  /*1adb0*/  IMAD.WIDE R6, R0, 0x2, R22 ;  /* 0x0000000200067825 */ /* 0x000fc800078e0216 */
[C---:B0-----:R-:W-:Y:S01]  /*1adc0*/  IMAD.WIDE R4, R0.reuse, 0x2, R20 ;  /* 0x0000000200047825 */ /* 0x041fe200078e0214 */
[----:B--2---:R0:W-:Y:S04]  /*1add0*/  STL [R1+0x1e8], R28 ;  /* 0x0001e81c01007387 */ /* 0x0041e80000100800 */
[----:B0-----:R0:W2:Y:S01]  /*1ade0*/  LDG.E.U16 R28, desc[UR10][R8.64] ;  /* 0x0000000a081c7981 */ /* 0x0010a2000c1e1500 */
[----:B---3--:R-:W-:-:S06]  /*1adf0*/  IMAD.WIDE R10, R0, 0x2, R18 ;  /* 0x00000002000a7825 */ /* 0x008fcc00078e0212 */
[----:B------:R-:W3:Y:S04]  /*1ae00*/  LDG.E.U16 R10, desc[UR10][R10.64] ;  /* 0x0000000a0a0a7981 */ /* 0x000ee8000c1e1500 */
[----:B----4-:R1:W-:Y:S04]  /*1ae10*/  STL [R1+0x1c0], R26 ;  /* 0x0001c01a01007387 */ /* 0x0103e80000100800 */
[----:B------:R-:W4:Y:S04]  /*1ae20*/  LDL.64 R22, [R1+0x9a8] ;  /* 0x0009a80001167983 */ /* 0x000f280000100a00 */
[----:B-1----:R-:W3:Y:S04]  /*1ae30*/  LDG.E.U16 R26, desc[UR10][R6.64] ;  /* 0x0000000a061a7981 */ /* 0x002ee8000c1e1500 */
[----:B------:R1:W-:Y:S04]  /*1ae40*/  STL [R1+0x1dc], R27 ;  /* 0x0001dc1b01007387 */ /* 0x0003e80000100800 */
[----:B------:R-:W3:Y:S04]  /*1ae50*/  LDL.64 R20, [R1+0x928] ;  /* 0x0009280001147983 */ /* 0x000ee80000100a00 */
[----:B------:R-:W3:Y:S04]  /*1ae60*/  LDL.64 R18, [R1+0x920] ;  /* 0x0009200001127983 */ /* 0x000ee80000100a00 */
[----:B-1----:R1:W3:Y:S04]  /*1ae70*/  LDG.E.U16 R27, desc[UR10][R4.64] ;  /* 0x0000000a041b7981 */ /* 0x0022e8000c1e1500 */
[----:B-----5:R-:W-:Y:S04]  /*1ae80*/  STL [R1+0x1d4], R13 ;  /* 0x0001d40d01007387 */ /* 0x020fe80000100800 */
[----:B------:R5:W-:Y:S02]  /*1ae90*/  STL [R1+0x1d0], R12 ;  /* 0x0001d00c01007387 */ /* 0x000be40000100800 */
[----:B-----5:R-:W-:-:S02]  /*1aea0*/  IMAD.WIDE R12, R0, 0x2, R16 ;  /* 0x00000002000c7825 */ /* 0x020fc400078e0210 */
[----:B------:R-:W5:Y:S04]  /*1aeb0*/  LDL.64 R16, [R1+0x918] ;  /* 0x0009180001107983 */ /* 0x000f680000100a00 */
[----:B------:R4:W5:Y:S01]  /*1aec0*/  LDG.E.U16 R11, desc[UR10][R12.64] ;  /* 0x0000000a0c0b7981 */ /* 0x000962000c1e1500 */
[----:B0-----:R-:W-:-:S03]  /*1aed0*/  IMAD.WIDE R8, R0, 0x2, R14 ;  /* 0x0000000200087825 */ /* 0x001fc600078e020e */
[----:B------:R-:W5:Y:S01]  /*1aee0*/  LDL.64 R14, [R1+0x910] ;  /* 0x00091000010e7983 */ /* 0x000f620000100a00 */
[----:B-1----:R-:W-:-:S04]  /*1aef0*/  IMAD.WIDE R4, R0, 0x2, R2 ;  /* 0x0000000200047825 */ /* 0x002fc800078e0202 */
[C---:B------:R-:W-:Y:S01]  /*1af00*/  IMAD.WIDE R6, R0.reuse, 0x2, R24 ;  /* 0x0000000200067825 */ /* 0x040fe200078e0218 */
[----:B--2---:R0:W-:Y:S04]  /*1af10*/  STL [R1+0x1b0], R28 ;  /* 0x0001b01c01007387 */ /* 0x0041e80000100800 */
[----:B0-----:R0:W2:Y:S01]  /*1af20*/  LDG.E.U16 R28, desc[UR10][R8.64] ;  /* 0x0000000a081c7981 */ /* 0x0010a2000c1e1500 */
[----:B----4-:R-:W-:-:S03]  /*1af30*/  IMAD.WIDE R12, R0, 0x2, R22 ;  /* 0x00000002000c7825 */ /* 0x010fc600078e0216 */
[----:B---3--:R1:W-:Y:S04]  /*1af40*/  STL [R1+0x1c8], R26 ;  /* 0x0001c81a01007387 */ /* 0x0083e80000100800 */
[----:B------:R-:W3:Y:S04]  /*1af50*/  LDL.64 R2, [R1+0x908] ;  /* 0x0009080001027983 */ /* 0x000ee80000100a00 */
[----:B-1----:R1:W4:Y:S04]  /*1af60*/  LDG.E.U16 R26, desc[UR10][R6.64] ;  /* 0x0000000a061a7981 */ /* 0x002328000c1e1500 */
[----:B------:R0:W-:Y:S04]  /*1af70*/  STL [R1+0x1cc], R27 ;  /* 0x0001cc1b01007387 */ /* 0x0001e80000100800 */
[----:B------:R-:W4:Y:S04]  /*1af80*/  LDL.64 R24, [R1+0x900] ;  /* 0x0009000001187983 */ /* 0x000f280000100a00 */
[----:B------:R-:W4:Y:S04]  /*1af90*/  LDL.64 R22, [R1+0x8f8] ;  /* 0x0008f80001167983 */ /* 0x000f280000100a00 */
[----:B0-----:R0:W4:Y:S01]  /*1afa0*/  LDG.E.U16 R27, desc[UR10][R4.64] ;  /* 0x0000000a041b7981 */ /* 0x001122000c1e1500 */
[----:B------:R-:W-:-:S03]  /*1afb0*/  IMAD.WIDE R8, R0, 0x2, R18 ;  /* 0x0000000200087825 */ /* 0x000fc600078e0212 */
[----:B-----5:R-:W-:Y:S04]  /*1afc0*/  STL [R1+0x1a0], R11 ;  /* 0x0001a00b01007387 */ /* 0x020fe80000100800 */
[----:B------:R5:W-:Y:S01]  /*1afd0*/  STL [R1+0x1c4], R10 ;  /* 0x0001c40a01007387 */ /* 0x000be20000100800 */
[----:B-1----:R-:W-:-:S03]  /*1afe0*/  IMAD.WIDE R6, R0, 0x2, R16 ;  /* 0x0000000200067825 */ /* 0x002fc600078e0210 */
[----:B------:R3:W4:Y:S04]  /*1aff0*/  LDG.E.U16 R17, desc[UR10][R12.64] ;  /* 0x0000000a0c117981 */ /* 0x000728000c1e1500 */
[----:B------:R-:W4:Y:S01]  /*1b000*/  LDL.64 R18, [R1+0x8e8] ;  /* 0x0008e80001127983 */ /* 0x000f220000100a00 */
[----:B-----5:R-:W-:-:S03]  /*1b010*/  IMAD.WIDE R10, R0, 0x2, R20 ;  /* 0x00000002000a7825 */ /* 0x020fc600078e0214 */
[----:B------:R-:W5:Y:S04]  /*1b020*/  LDL.64 R20, [R1+0x8f0] ;  /* 0x0008f00001147983 */ /* 0x000f680000100a00 */
[----:B------:R-:W5:Y:S01]  /*1b030*/  LDG.E.U16 R11, desc[UR10][R10.64] ;  /* 0x0000000a0a0b7981 */ /* 0x000f62000c1e1500 */
[----:B0-----:R-:W-:-:S03]  /*1b040*/  IMAD.WIDE R4, R0, 0x2, R14 ;  /* 0x0000000200047825 */ /* 0x001fc600078e020e */
[----:B--2---:R0:W-:Y:S04]  /*1b050*/  STL [R1+0x1b4], R28 ;  /* 0x0001b41c01007387 */ /* 0x0041e80000100800 */
[----:B0-----:R-:W2:Y:S01]  /*1b060*/  LDG.E.U16 R28, desc[UR10][R8.64] ;  /* 0x0000000a081c7981 */ /* 0x001ea2000c1e1500 */
[----:B---3--:R-:W-:-:S03]  /*1b070*/  IMAD.WIDE R12, R0, 0x2, R2 ;  /* 0x00000002000c7825 */ /* 0x008fc600078e0202 */
[----:B----4-:R0:W-:Y:S04]  /*1b080*/  STL [R1+0x1b8], R26 ;  /* 0x0001b81a01007387 */ /* 0x0101e80000100800 */
[----:B------:R-:W3:Y:S04]  /*1b090*/  LDL.64 R14, [R1+0x8e0] ;  /* 0x0008e000010e7983 */ /* 0x000ee80000100a00 */
[----:B0-----:R-:W4:Y:S04]  /*1b0a0*/  LDG.E.U16 R26, desc[UR10][R6.64] ;  /* 0x0000000a061a7981 */ /* 0x001f28000c1e1500 */
[----:B------:R0:W-:Y:S04]  /*1b0b0*/  STL [R1+0x1bc], R27 ;  /* 0x0001bc1b01007387 */ /* 0x0001e80000100800 */
[----:B0-----:R0:W4:Y:S04]  /*1b0c0*/  LDG.E.U16 R27, desc[UR10][R4.64] ;  /* 0x0000000a041b7981 */ /* 0x001128000c1e1500 */
[----:B------:R1:W-:Y:S04]  /*1b0d0*/  STL [R1+0x19c], R17 ;  /* 0x00019c1101007387 */ /* 0x0003e80000100800 */
[----:B------:R-:W4:Y:S01]  /*1b0e0*/  LDL.64 R2, [R1+0x8d0] ;  /* 0x0008d00001027983 */ /* 0x000f220000100a00 */
[----:B0-----:R-:W-:-:S03]  /*1b0f0*/  IMAD.WIDE R4, R0, 0x2, R18 ;  /* 0x0000000200047825 */ /* 0x001fc600078e0212 */
[----:B------:R3:W4:Y:S04]  /*1b100*/  LDG.E.U16 R19, desc[UR10][R12.64] ;  /* 0x0000000a0c137981 */ /* 0x000728000c1e1500 */
[----:B-1----:R-:W4:Y:S04]  /*1b110*/  LDL.64 R16, [R1+0x8d8] ;  /* 0x0008d80001107983 */ /* 0x002f280000100a00 */
[----:B-----5:R0:W-:Y:S02]  /*1b120*/  STL [R1+0x1a4], R11 ;  /* 0x0001a40b01007387 */ /* 0x0201e40000100800 */
[----:B0-----:R-:W-:-:S02]  /*1b130*/  IMAD.WIDE R10, R0, 0x2, R24 ;  /* 0x00000002000a7825 */ /* 0x001fc400078e0218 */
[----:B------:R-:W5:Y:S04]  /*1b140*/  LDL.64 R24, [R1+0x8c8] ;  /* 0x0008c80001187983 */ /* 0x000f680000100a00 */
[----:B------:R-:W5:Y:S01]  /*1b150*/  LDG.E.U16 R11, desc[UR10][R10.64] ;  /* 0x0000000a0a0b7981 */ /* 0x000f62000c1e1500 */
[----:B------:R-:W-:-:S03]  /*1b160*/  IMAD.WIDE R8, R0, 0x2, R22 ;  /* 0x0000000200087825 */ /* 0x000fc600078e0216 */
[----:B------:R-:W5:Y:S01]  /*1b170*/  LDL.64 R22, [R1+0x8c0] ;  /* 0x0008c00001167983 */ /* 0x000f620000100a00 */
[----:B------:R-:W-:-:S03]  /*1b180*/  IMAD.WIDE R6, R0, 0x2, R20 ;  /* 0x0000000200067825 */ /* 0x000fc600078e0214 */
[----:B--2---:R0:W-:Y:S04]  /*1b190*/  STL [R1+0x1a8], R28 ;  /* 0x0001a81c01007387 */ /* 0x0041e80000100800 */
[----:B------:R-:W2:Y:S04]  /*1b1a0*/  LDL.64 R20, [R1+0x8b8] ;  /* 0x0008b80001147983 */ /* 0x000ea80000100a00 */
[----:B0-----:R0:W2:Y:S01]  /*1b1b0*/  LDG.E.U16 R28, desc[UR10][R8.64] ;  /* 0x0000000a081c7981 */ /* 0x0010a2000c1e1500 */
[----:B---3--:R-:W-:-:S03]  /*1b1c0*/  IMAD.WIDE R12, R0, 0x2, R14 ;  /* 0x00000002000c7825 */ /* 0x008fc600078e020e */
[----:B----4-:R1:W-:Y:S04]  /*1b1d0*/  STL [R1+0x1ac], R26 ;  /* 0x0001ac1a01007387 */ /* 0x0103e80000100800 */
[----:B------:R-:W3:Y:S04]  /*1b1e0*/  LDG.E.U16 R12, desc[UR10][R12.64] ;  /* 0x0000000a0c0c7981 */ /* 0x000ee8000c1e1500 */
[----:B-1----:R1:W4:Y:S04]  /*1b1f0*/  LDG.E.U16 R26, desc[UR10][R6.64] ;  /* 0x0000000a061a7981 */ /* 0x002328000c1e1500 */
[----:B------:R0:W-:Y:S04]  /*1b200*/  STL [R1+0x188], R27 ;  /* 0x0001881b01007387 */ /* 0x0001e80000100800 */
[----:B0-----:R0:W3:Y:S04]  /*1b210*/  LDG.E.U16 R27, desc[UR10][R4.64] ;  /* 0x0000000a041b7981 */ /* 0x0010e8000c1e1500 */
[----:B------:R1:W-:Y:S04]  /*1b220*/  STL [R1+0x190], R19 ;  /* 0x0001901301007387 */ /* 0x0003e80000100800 */
[----:B------:R-:W4:Y:S04]  /*1b230*/  LDL.64 R14, [R1+0x8a8] ;  /* 0x0008a800010e7983 */ /* 0x000f280000100a00 */
[----:B-1----:R-:W4:Y:S04]  /*1b240*/  LDL.64 R18, [R1+0x8b0] ;  /* 0x0008b00001127983 */ /* 0x002f280000100a00 */
[----:B-----5:R1:W-:Y:S02]  /*1b250*/  STL [R1+0x194], R11 ;  /* 0x0001940b01007387 */ /* 0x0203e40000100800 */
[----:B-1----:R-:W-:-:S02]  /*1b260*/  IMAD.WIDE R10, R0, 0x2, R16 ;  /* 0x00000002000a7825 */ /* 0x002fc400078e0210 */
[----:B------:R-:W5:Y:S04]  /*1b270*/  LDL.64 R16, [R1+0x8a0] ;  /* 0x0008a00001107983 */ /* 0x000f680000100a00 */
[----:B------:R2:W5:Y:S01]  /*1b280*/  LDG.E.U16 R13, desc[UR10][R10.64] ;  /* 0x0000000a0a0d7981 */ /* 0x000562000c1e1500 */
[----:B------:R-:W-:-:S03]  /*1b290*/  IMAD.WIDE R8, R0, 0x2, R2 ;  /* 0x0000000200087825 */ /* 0x000fc600078e0202 */
[----:B------:R-:W5:Y:S01]  /*1b2a0*/  LDL.64 R2, [R1+0x898] ;  /* 0x0008980001027983 */ /* 0x000f620000100a00 */
[----:B------:R-:W-:-:S04]  /*1b2b0*/  IMAD.WIDE R6, R0, 0x2, R24 ;  /* 0x0000000200067825 */ /* 0x000fc800078e0218 */
[C---:B0-----:R-:W-:Y:S02]  /*1b2c0*/  IMAD.WIDE R4, R0.reuse, 0x2, R22 ;  /* 0x0000000200047825 */ /* 0x041fe400078e0216 */
[----:B------:R-:W5:Y:S04]  /*1b2d0*/  LDG.E.U16 R22, desc[UR10][R6.64] ;  /* 0x0000000a06167981 */ /* 0x000f68000c1e1500 */
[----:B------:R-:W5:Y:S01]  /*1b2e0*/  LDG.E.U16 R23, desc[UR10][R4.64] ;  /* 0x0000000a04177981 */ /* 0x000f62000c1e1500 */
[----:B--2---:R-:W-:-:S03]  /*1b2f0*/  IMAD.WIDE R10, R0, 0x2, R20 ;  /* 0x00000002000a7825 */ /* 0x004fc600078e0214 */
[----:B------:R0:W-:Y:S04]  /*1b300*/  STL [R1+0x198], R28 ;  /* 0x0001981c01007387 */ /* 0x0001e80000100800 */
[----:B------:R-:W2:Y:S04]  /*1b310*/  LDG.E.U16 R10, desc[UR10][R10.64] ;  /* 0x0000000a0a0a7981 */ /* 0x000ea8000c1e1500 */
[----:B0-----:R0:W2:Y:S04]  /*1b320*/  LDG.E.U16 R28, desc[UR10][R8.64] ;  /* 0x0000000a081c7981 */ /* 0x0010a8000c1e1500 */
[----:B---3--:R-:W-:Y:S04]  /*1b330*/  STL [R1+0x18c], R27 ;  /* 0x00018c1b01007387 */ /* 0x008fe80000100800 */
[----:B----4-:R1:W-:Y:S04]  /*1b340*/  STL [R1+0x170], R26 ;  /* 0x0001701a01007387 */ /* 0x0103e80000100800 */
[----:B------:R-:W3:Y:S04]  /*1b350*/  LDL.64 R24, [R1+0x888] ;  /* 0x0008880001187983 */ /* 0x000ee80000100a00 */
[----:B------:R-:W4:Y:S04]  /*1b360*/  LDL.64 R20, [R1+0x880] ;  /* 0x0008800001147983 */ /* 0x000f280000100a00 */
[----:B-1----:R-:W3:Y:S01]  /*1b370*/  LDL.64 R26, [R1+0x890] ;  /* 0x00089000011a7983 */ /* 0x002ee20000100a00 */
[----:B0-----:R-:W-:-:S06]  /*1b380*/  IMAD.WIDE R8, R0, 0x2, R14 ;  /* 0x0000000200087825 */ /* 0x001fcc00078e020e */
[----:B------:R-:W4:Y:S04]  /*1b390*/  LDG.E.U16 R9, desc[UR10][R8.64] ;  /* 0x0000000a08097981 */ /* 0x000f28000c1e1500 */
[----:B-----5:R-:W-:Y:S04]  /*1b3a0*/  STL [R1+0x184], R13 ;  /* 0x0001840d01007387 */ /* 0x020fe80000100800 */
[----:B------:R0:W-:Y:S01]  /*1b3b0*/  STL [R1+0x180], R12 ;  /* 0x0001800c01007387 */ /* 0x0001e20000100800 */
[----:B------:R-:W-:-:S03]  /*1b3c0*/  IMAD.WIDE R6, R0, 0x2, R16 ;  /* 0x0000000200067825 */ /* 0x000fc600078e0210 */
[----:B------:R-:W5:Y:S01]  /*1b3d0*/  LDL.64 R14, [R1+0x870] ;  /* 0x00087000010e7983 */ /* 0x000f620000100a00 */
[----:B------:R-:W-:-:S03]  /*1b3e0*/  IMAD.WIDE R4, R0, 0x2, R2 ;  /* 0x0000000200047825 */ /* 0x000fc600078e0202 */
[----:B------:R-:W5:Y:S01]  /*1b3f0*/  LDG.E.U16 R7, desc[UR10][R6.64] ;  /* 0x0000000a06077981 */ /* 0x000f62000c1e1500 */
[----:B0-----:R-:W-:-:S03]  /*1b400*/  IMAD.WIDE R12, R0, 0x2, R18 ;  /* 0x00000002000c7825 */ /* 0x001fc600078e0212 */
[----:B------:R-:W5:Y:S04]  /*1b410*/  LDL.64 R18, [R1+0x878] ;  /* 0x0008780001127983 */ /* 0x000f680000100a00 */
[----:B------:R3:W4:Y:S04]  /*1b420*/  LDG.E.U16 R11, desc[UR10][R12.64] ;  /* 0x0000000a0c0b7981 */ /* 0x000728000c1e1500 */
[----:B--2---:R-:W-:Y:S04]  /*1b430*/  STL [R1+0x154], R28 ;  /* 0x0001541c01007387 */ /* 0x004fe80000100800 */
[----:B------:R-:W-:Y:S04]  /*1b440*/  STL [R1+0x17c], R23 ;  /* 0x00017c1701007387 */ /* 0x000fe80000100800 */
[----:B------:R0:W-:Y:S04]  /*1b450*/  STL [R1+0x178], R22 ;  /* 0x0001781601007387 */ /* 0x0001e80000100800 */
[----:B------:R-:W2:Y:S04]  /*1b460*/  LDL.64 R16, [R1+0x860] ;  /* 0x0008600001107983 */ /* 0x000ea80000100a00 */
[----:B------:R-:W2:Y:S04]  /*1b470*/  LDL.64 R2, [R1+0x858] ;  /* 0x0008580001027983 */ /* 0x000ea80000100a00 */
[----:B0-----:R-:W2:Y:S04]  /*1b480*/  LDL.64 R22, [R1+0x868] ;  /* 0x0008680001167983 */ /* 0x001ea80000100a00 */
[----:B------:R5:W2:Y:S01]  /*1b490*/  LDG.E.U16 R28, desc[UR10][R4.64] ;  /* 0x0000000a041c7981 */ /* 0x000aa2000c1e1500 */
[----:B---3--:R-:W-:-:S06]  /*1b4a0*/  IMAD.WIDE R12, R0, 0x2, R26 ;  /* 0x00000002000c7825 */ /* 0x008fcc00078e021a */
[----:B------:R-:W3:Y:S04]  /*1b4b0*/  LDG.E.U16 R13, desc[UR10][R12.64] ;  /* 0x0000000a0c0d7981 */ /* 0x000ee8000c1e1500 */
[----:B----4-:R-:W-:Y:S04]  /*1b4c0*/  STL [R1+0x108], R11 ;  /* 0x0001080b01007387 */ /* 0x010fe80000100800 */
[----:B------:R0:W-:Y:S02]  /*1b4d0*/  STL [R1+0x174], R10 ;  /* 0x0001740a01007387 */ /* 0x0001e40000100800 */
[----:B0-----:R-:W-:-:S02]  /*1b4e0*/  IMAD.WIDE R10, R0, 0x2, R24 ;  /* 0x00000002000a7825 */ /* 0x001fc400078e0218 */
[----:B------:R0:W-:Y:S04]  /*1b4f0*/  STL [R1+0x164], R9 ;  /* 0x0001640901007387 */ /* 0x0001e80000100800 */
[----:B------:R-:W4:Y:S04]  /*1b500*/  LDL.64 R24, [R1+0x850] ;  /* 0x0008500001187983 */ /* 0x000f280000100a00 */
[----:B------:R-:W4:Y:S01]  /*1b510*/  LDG.E.U16 R11, desc[UR10][R10.64] ;  /* 0x0000000a0a0b7981 */ /* 0x000f22000c1e1500 */
[----:B0-----:R-:W-:-:S03]  /*1b520*/  IMAD.WIDE R8, R0, 0x2, R20 ;  /* 0x0000000200087825 */ /* 0x001fc600078e0214 */
[----:B------:R-:W4:Y:S01]  /*1b530*/  LDL.64 R20, [R1+0x848] ;  /* 0x0008480001147983 */ /* 0x000f220000100a00 */
[----:B-----5:R-:W-:-:S03]  /*1b540*/  IMAD.WIDE R4, R0, 0x2, R14 ;  /* 0x0000000200047825 */ /* 0x020fc600078e020e */
[----:B------:R0:W-:Y:S04]  /*1b550*/  STL [R1+0x168], R7 ;  /* 0x0001680701007387 */ /* 0x0001e80000100800 */
[----:B------:R-:W5:Y:S01]  /*1b560*/  LDG.E.U16 R27, desc[UR10][R4.64] ;  /* 0x0000000a041b7981 */ /* 0x000f62000c1e1500 */
[----:B0-----:R-:W-:-:S05]  /*1b570*/  IMAD.WIDE R6, R0, 0x2, R18 ;  /* 0x0000000200067825 */ /* 0x001fca00078e0212 */
[----:B------:R-:W5:Y:S04]  /*1b580*/  LDG.E.U16 R26, desc[UR10][R6.64] ;  /* 0x0000000a061a7981 */ /* 0x000f68000c1e1500 */
[----:B--2---:R0:W-:Y:S04]  /*1b590*/  STL [R1+0x16c], R28 ;  /* 0x00016c1c01007387 */ /* 0x0041e80000100800 */
[----:B------:R-:W2:Y:S04]  /*1b5a0*/  LDL.64 R14, [R1+0x840] ;  /* 0x00084000010e7983 */ /* 0x000ea80000100a00 */
[----:B------:R-:W5:Y:S04]  /*1b5b0*/  LDL.64 R18, [R1+0x838] ;  /* 0x0008380001127983 */ /* 0x000f680000100a00 */
[----:B0-----:R0:W5:Y:S02]  /*1b5c0*/  LDG.E.U16 R28, desc[UR10][R8.64] ;  /* 0x0000000a081c7981 */ /* 0x001164000c1e1500 */
[----:B0-----:R-:W-:-:S06]  /*1b5d0*/  IMAD.WIDE R8, R0, 0x2, R2 ;  /* 0x0000000200087825 */ /* 0x001fcc00078e0202 */
[----:B------:R-:W5:Y:S04]  /*1b5e0*/  LDG.E.U16 R9, desc[UR10][R8.64] ;  /* 0x0000000a08097981 */ /* 0x000f68000c1e1500 */
[----:B---3--:R0:W-:Y:S02]  /*1b5f0*/  STL [R1+0x100], R13 ;  /* 0x0001000d01007387 */ /* 0x0081e40000100800 */
[----:B0-----:R-:W-:-:S04]  /*1b600*/  IMAD.WIDE R12, R0, 0x2, R22 ;  /* 0x00000002000c7825 */ /* 0x001fc800078e0216 */
[C---:B----4-:R-:W-:Y:S01]  /*1b610*/  IMAD.WIDE R6, R0.reuse, 0x2, R24 ;  /* 0x0000000200067825 */ /* 0x050fe200078e0218 */
[----:B------:R0:W-:Y:S03]  /*1b620*/  STL [R1+0x158], R11 ;  /* 0x0001580b01007387 */ /* 0x0001e60000100800 */
[C---:B------:R-:W-:Y:S01]  /*1b630*/  IMAD.WIDE R4, R0.reuse, 0x2, R20 ;  /* 0x0000000200047825 */ /* 0x040fe200078e0214 */
[----:B------:R-:W3:Y:S04]  /*1b640*/  LDL.64 R22, [R1+0x830] ;  /* 0x0008300001167983 */ /* 0x000ee80000100a00 */
[----:B------:R2:W4:Y:S01]  /*1b650*/  LDG.E.U16 R20, desc[UR10][R12.64] ;  /* 0x0000000a0c147981 */ /* 0x000522000c1e1500 */
[----:B0-----:R-:W-:-:S03]  /*1b660*/  IMAD.WIDE R10, R0, 0x2, R16 ;  /* 0x00000002000a7825 */ /* 0x001fc600078e0210 */
[----:B------:R-:W3:Y:S04]  /*1b670*/  LDG.E.U16 R7, desc[UR10][R6.64] ;  /* 0x0000000a06077981 */ /* 0x000ee8000c1e1500 */
[----:B------:R5:W4:Y:S04]  /*1b680*/  LDG.E.U16 R21, desc[UR10][R10.64] ;  /* 0x0000000a0a157981 */ /* 0x000b28000c1e1500 */
[----:B------:R-:W3:Y:S04]  /*1b690*/  LDL.64 R16, [R1+0x828] ;  /* 0x0008280001107983 */ /* 0x000ee80000100a00 */
[----:B------:R-:W3:Y:S01]  /*1b6a0*/  LDL.64 R2, [R1+0x820] ;  /* 0x0008200001027983 */ /* 0x000ee20000100a00 */
[----:B--2---:R-:W-:-:S04]  /*1b6b0*/  IMAD.WIDE R12, R0, 0x2, R14 ;  /* 0x00000002000c7825 */ /* 0x004fc800078e020e */
[C---:B-----5:R-:W-:Y:S02]  /*1b6c0*/  IMAD.WIDE R10, R0.reuse, 0x2, R18 ;  /* 0x00000002000a7825 */ /* 0x060fe400078e0212 */
[----:B------:R-:W2:Y:S04]  /*1b6d0*/  LDG.E.U16 R13, desc[UR10][R12.64] ;  /* 0x0000000a0c0d7981 */ /* 0x000ea8000c1e1500 */
[----:B------:R0:W-:Y:S04]  /*1b6e0*/  STL [R1+0x15c], R28 ;  /* 0x00015c1c01007387 */ /* 0x0001e80000100800 */
[----:B------:R-:W5:Y:S04]  /*1b6f0*/  LDL.64 R14, [R1+0x818] ;  /* 0x00081800010e7983 */ /* 0x000f680000100a00 */
[----:B------:R-:W-:Y:S04]  /*1b700*/  STL [R1+0xf4], R27 ;  /* 0x0000f41b01007387 */ /* 0x000fe80000100800 */
[----:B0-----:R0:W2:Y:S04]  /*1b710*/  LDG.E.U16 R28, desc[UR10][R4.64] ;  /* 0x0000000a041c7981 */ /* 0x0010a8000c1e1500 */
[----:B------:R1:W-:Y:S04]  /*1b720*/  STL [R1+0x160], R26 ;  /* 0x0001601a01007387 */ /* 0x0003e80000100800 */
[----:B------:R-:W5:Y:S04]  /*1b730*/  LDL.64 R24, [R1+0x808] ;  /* 0x0008080001187983 */ /* 0x000f680000100a00 */
[----:B------:R-:W5:Y:S04]  /*1b740*/  LDG.E.U16 R11, desc[UR10][R10.64] ;  /* 0x0000000a0a0b7981 */ /* 0x000f68000c1e1500 */
[----:B-1----:R-:W5:Y:S04]  /*1b750*/  LDL.64 R26, [R1+0x810] ;  /* 0x00081000011a7983 */ /* 0x002f680000100a00 */
[----:B----4-:R-:W-:Y:S04]  /*1b760*/  STL [R1+0x14c], R21 ;  /* 0x00014c1501007387 */ /* 0x010fe80000100800 */
[----:B------:R1:W-:Y:S04]  /*1b770*/  STL [R1+0x148], R20 ;  /* 0x0001481401007387 */ /* 0x0003e80000100800 */
[----:B------:R-:W4:Y:S04]  /*1b780*/  LDL.64 R18, [R1+0x7f8] ;  /* 0x0007f80001127983 */ /* 0x000f280000100a00 */
[----:B-1----:R-:W4:Y:S04]  /*1b790*/  LDL.64 R20, [R1+0x800] ;  /* 0x0008000001147983 */ /* 0x002f280000100a00 */
[----:B------:R1:W-:Y:S04]  /*1b7a0*/  STL [R1+0x150], R9 ;  /* 0x0001500901007387 */ /* 0x0003e80000100800 */
[----:B---3--:R3:W-:Y:S01]  /*1b7b0*/  STL [R1+0xd8], R7 ;  /* 0x0000d80701007387 */ /* 0x0087e20000100800 */
[----:B-1----:R-:W-:-:S04]  /*1b7c0*/  IMAD.WIDE R8, R0, 0x2, R22 ;  /* 0x0000000200087825 */ /* 0x002fc800078e0216 */
[C---:B---3--:R-:W-:Y:S02]  /*1b7d0*/  IMAD.WIDE R6, R0.reuse, 0x2, R16 ;  /* 0x0000000200067825 */ /* 0x048fe400078e0210 */
[----:B------:R-:W3:Y:S04]  /*1b7e0*/  LDG.E.U16 R9, desc[UR10][R8.64] ;  /* 0x0000000a08097981 */ /* 0x000ee8000c1e1500 */
[----:B------:R-:W4:Y:S01]  /*1b7f0*/  LDG.E.U16 R7, desc[UR10][R6.64] ;  /* 0x0000000a06077981 */ /* 0x000f22000c1e1500 */
[----:B0-----:R-:W-:-:S03]  /*1b800*/  IMAD.WIDE R4, R0, 0x2, R2 ;  /* 0x0000000200047825 */ /* 0x001fc600078e0202 */
[----:B--2---:R0:W-:Y:S04]  /*1b810*/  STL [R1+0x138], R28 ;  /* 0x0001381c01007387 */ /* 0x0041e80000100800 */
[----:B------:R-:W2:Y:S04]  /*1b820*/  LDL.64 R22, [R1+0x7f0] ;  /* 0x0007f00001167983 */ /* 0x000ea80000100a00 */
[----:B------:R-:W2:Y:S04]  /*1b830*/  LDL.64 R16, [R1+0x7e8] ;  /* 0x0007e80001107983 */ /* 0x000ea80000100a00 */
[----:B------:R-:W2:Y:S04]  /*1b840*/  LDL.64 R2, [R1+0x7e0] ;  /* 0x0007e00001027983 */ /* 0x000ea80000100a00 */
[----:B------:R5:W-:Y:S04]  /*1b850*/  STL [R1+0x140], R13 ;  /* 0x0001400d01007387 */ /* 0x000be80000100800 */
[----:B0-----:R0:W2:Y:S01]  /*1b860*/  LDG.E.U16 R28, desc[UR10][R4.64] ;  /* 0x0000000a041c7981 */ /* 0x0010a2000c1e1500 */
[----:B-----5:R-:W-:-:S03]  /*1b870*/  IMAD.WIDE R12, R0, 0x2, R14 ;  /* 0x00000002000c7825 */ /* 0x020fc600078e020e */
[----:B------:R-:W5:Y:S04]  /*1b880*/  LDL.64 R14, [R1+0x7d8] ;  /* 0x0007d800010e7983 */ /* 0x000f680000100a00 */
[----:B------:R1:W-:Y:S02]  /*1b890*/  STL [R1+0x144], R11 ;  /* 0x0001440b01007387 */ /* 0x0003e40000100800 */
[C---:B-1----:R-:W-:Y:S02]  /*1b8a0*/  IMAD.WIDE R10, R0.reuse, 0x2, R26 ;  /* 0x00000002000a7825 */ /* 0x042fe400078e021a */
[----:B------:R-:W5:Y:S04]  /*1b8b0*/  LDG.E.U16 R27, desc[UR10][R12.64] ;  /* 0x0000000a0c1b7981 */ /* 0x000f68000c1e1500 */
[----:B------:R2:W5:Y:S04]  /*1b8c0*/  LDG.E.U16 R26, desc[UR10][R10.64] ;  /* 0x0000000a0a1a7981 */ /* 0x000568000c1e1500 */
[----:B---3--:R1:W-:Y:S04]  /*1b8d0*/  STL [R1+0xd4], R9 ;  /* 0x0000d40901007387 */ /* 0x0083e80000100800 */
[----:B----4-:R3:W-:Y:S04]  /*1b8e0*/  STL [R1+0x134], R7 ;  /* 0x0001340701007387 */ /* 0x0107e80000100800 */
[----:B------:R-:W4:Y:S01]  /*1b8f0*/  LDL.64 R12, [R1+0x7c8] ;  /* 0x0007c800010c7983 */ /* 0x000f220000100a00 */
[----:B-1----:R-:W-:-:S04]  /*1b900*/  IMAD.WIDE R8, R0, 0x2, R24 ;  /* 0x0000000200087825 */ /* 0x002fc800078e0218 */
[C---:B---3--:R-:W-:Y:S01]  /*1b910*/  IMAD.WIDE R6, R0.reuse, 0x2, R20 ;  /* 0x0000000200067825 */ /* 0x048fe200078e0214 */
[----:B------:R1:W3:Y:S03]  /*1b920*/  LDG.E.U16 R24, desc[UR10][R8.64] ;  /* 0x0000000a08187981 */ /* 0x0002e6000c1e1500 */
[C---:B0-----:R-:W-:Y:S01]  /*1b930*/  IMAD.WIDE R4, R0.reuse, 0x2, R18 ;  /* 0x0000000200047825 */ /* 0x041fe200078e0212 */
[----:B------:R-:W3:Y:S04]  /*1b940*/  LDL.64 R20, [R1+0x7d0] ;  /* 0x0007d00001147983 */ /* 0x000ee80000100a00 */
[----:B------:R-:W3:Y:S01]  /*1b950*/  LDL.64 R18, [R1+0x7c0] ;  /* 0x0007c00001127983 */ /* 0x000ee20000100a00 */
[----:B--2---:R-:W-:-:S03]  /*1b960*/  IMAD.WIDE R10, R0, 0x2, R22 ;  /* 0x00000002000a7825 */ /* 0x004fc600078e0216 */
[----:B------:R0:W2:Y:S01]  /*1b970*/  LDG.E.U16 R25, desc[UR10][R6.64] ;  /* 0x0000000a06197981 */ /* 0x0000a2000c1e1500 */
[----:B-1----:R-:W-:-:S03]  /*1b980*/  IMAD.WIDE R8, R0, 0x2, R16 ;  /* 0x0000000200087825 */ /* 0x002fc600078e0210 */
[----:B------:R1:W-:Y:S04]  /*1b990*/  STL [R1+0x13c], R28 ;  /* 0x00013c1c01007387 */ /* 0x0003e80000100800 */
[----:B------:R-:W2:Y:S01]  /*1b9a0*/  LDG.E.U16 R22, desc[UR10][R8.64] ;  /* 0x0000000a08167981 */ /* 0x000ea2000c1e1500 */
[----:B0-----:R-:W-:-:S03]  /*1b9b0*/  IMAD.WIDE R6, R0, 0x2, R2 ;  /* 0x0000000200067825 */ /* 0x001fc600078e0202 */
[----:B------:R-:W2:Y:S04]  /*1b9c0*/  LDL.64 R2, [R1+0x7b8] ;  /* 0x0007b80001027983 */ /* 0x000ea80000100a00 */
[----:B-1----:R5:W2:Y:S04]  /*1b9d0*/  LDG.E.U16 R28, desc[UR10][R4.64] ;  /* 0x0000000a041c7981 */ /* 0x002aa8000c1e1500 */
[----:B------:R4:W2:Y:S01]  /*1b9e0*/  LDG.E.U16 R23, desc[UR10][R6.64] ;  /* 0x0000000a06177981 */ /* 0x0008a2000c1e1500 */
[----:B-----5:R-:W-:-:S03]  /*1b9f0*/  IMAD.WIDE R4, R0, 0x2, R14 ;  /* 0x0000000200047825 */ /* 0x020fc600078e020e */
[----:B------:R-:W5:Y:S04]  /*1ba00*/  LDL.64 R14, [R1+0x7b0] ;  /* 0x0007b000010e7983 */ /* 0x000f680000100a00 */
[----:B------:R0:W-:Y:S04]  /*1ba10*/  STL [R1+0x130], R27 ;  /* 0x0001301b01007387 */ /* 0x0001e80000100800 */
[----:B------:R-:W5:Y:S04]  /*1ba20*/  LDL.64 R16, [R1+0x7a8] ;  /* 0x0007a80001107983 */ /* 0x000f680000100a00 */
[----:B------:R1:W-:Y:S04]  /*1ba30*/  STL [R1+0xd0], R26 ;  /* 0x0000d01a01007387 */ /* 0x0003e80000100800 */
[----:B0-----:R-:W5:Y:S04]  /*1ba40*/  LDG.E.U16 R27, desc[UR10][R10.64] ;  /* 0x0000000a0a1b7981 */ /* 0x001f68000c1e1500 */
[----:B-1----:R0:W5:Y:S04]  /*1ba50*/  LDG.E.U16 R26, desc[UR10][R4.64] ;  /* 0x0000000a041a7981 */ /* 0x002168000c1e1500 */
[----:B------:R-:W5:Y:S01]  /*1ba60*/  LDL.64 R10, [R1+0x7a0] ;  /* 0x0007a000010a7983 */ /* 0x000f620000100a00 */
[----:B----4-:R-:W-:-:S03]  /*1ba70*/  IMAD.WIDE R6, R0, 0x2, R12 ;  /* 0x0000000200067825 */ /* 0x010fc600078e020c */
[----:B------:R-:W4:Y:S04]  /*1ba80*/  LDL.64 R12, [R1+0x798] ;  /* 0x00079800010c7983 */ /* 0x000f280000100a00 */
[----:B---3--:R1:W-:Y:S01]  /*1ba90*/  STL [R1+0x124], R24 ;  /* 0x0001241801007387 */ /* 0x0083e20000100800 */
[----:B------:R-:W-:-:S03]  /*1baa0*/  IMAD.WIDE R8, R0, 0x2, R20 ;  /* 0x0000000200087825 */ /* 0x000fc600078e0214 */
[----:B------:R-:W3:Y:S01]  /*1bab0*/  LDL.64 R20, [R1+0x790] ;  /* 0x0007900001147983 */ /* 0x000ee20000100a00 */
[----:B0-----:R-:W-:-:S03]  /*1bac0*/  IMAD.WIDE R4, R0, 0x2, R18 ;  /* 0x0000000200047825 */ /* 0x001fc600078e0212 */
[----:B-1----:R-:W3:Y:S04]  /*1bad0*/  LDG.E.U16 R24, desc[UR10][R8.64] ;  /* 0x0000000a08187981 */ /* 0x002ee8000c1e1500 */
[----:B--2---:R0:W-:Y:S04]  /*1bae0*/  STL [R1+0x128], R25 ;  /* 0x0001281901007387 */ /* 0x0041e80000100800 */
[----:B0-----:R0:W2:Y:S04]  /*1baf0*/  LDG.E.U16 R25, desc[UR10][R6.64] ;  /* 0x0000000a06197981 */ /* 0x0010a8000c1e1500 */
[----:B------:R1:W-:Y:S04]  /*1bb00*/  STL [R1+0x12c], R28 ;  /* 0x00012c1c01007387 */ /* 0x0003e80000100800 */
[----:B------:R-:W2:Y:S01]  /*1bb10*/  LDL.64 R18, [R1+0x780] ;  /* 0x0007800001127983 */ /* 0x000ea20000100a00 */
[----:B0-----:R-:W-:-:S03]  /*1bb20*/  IMAD.WIDE R6, R0, 0x2, R2 ;  /* 0x0000000200067825 */ /* 0x001fc600078e0202 */
[----:B------:R-:W2:Y:S01]  /*1bb30*/  LDL.64 R2, [R1+0x788] ;  /* 0x0007880001027983 */ /* 0x000ea20000100a00 */
[----:B-----5:R-:W-:-:S03]  /*1bb40*/  IMAD.WIDE R8, R0, 0x2, R14 ;  /* 0x0000000200087825 */ /* 0x020fc600078e020e */
[----:B-1----:R0:W5:Y:S04]  /*1bb50*/  LDG.E.U16 R28, desc[UR10][R4.64] ;  /* 0x0000000a041c7981 */ /* 0x002168000c1e1500 */
[----:B------:R-:W5:Y:S01]  /*1bb60*/  LDL.64 R14, [R1+0x778] ;  /* 0x00077800010e7983 */ /* 0x000f620000100a00 */
[----:B0-----:R-:W-:-:S03]  /*1bb70*/  IMAD.WIDE R4, R0, 0x2, R16 ;  /* 0x0000000200047825 */ /* 0x001fc600078e0210 */
[----:B------:R0:W-:Y:S04]  /*1bb80*/  STL [R1+0xcc], R27 ;  /* 0x0000cc1b01007387 */ /* 0x0001e80000100800 */
[----:B------:R1:W-:Y:S04]  /*1bb90*/  STL [R1+0x118], R22 ;  /* 0x0001181601007387 */ /* 0x0003e80000100800 */
[----:B------:R1:W-:Y:S04]  /*1bba0*/  STL [R1+0x11c], R23 ;  /* 0x00011c1701007387 */ /* 0x0003e80000100800 */
[----:B0-----:R-:W5:Y:S04]  /*1bbb0*/  LDG.E.U16 R27, desc[UR10][R6.64] ;  /* 0x0000000a061b7981 */ /* 0x001f68000c1e1500 */
[----:B-1----:R0:W5:Y:S04]  /*1bbc0*/  LDG.E.U16 R22, desc[UR10][R8.64] ;  /* 0x0000000a08167981 */ /* 0x002168000c1e1500 */
[----:B------:R-:W5:Y:S04]  /*1bbd0*/  LDL.64 R16, [R1+0x768] ;  /* 0x0007680001107983 */ /* 0x000f680000100a00 */
[----:B------:R3:W5:Y:S01]  /*1bbe0*/  LDG.E.U16 R23, desc[UR10][R4.64] ;  /* 0x0000000a04177981 */ /* 0x000762000c1e1500 */
[----:B0-----:R-:W-:-:S03]  /*1bbf0*/  IMAD.WIDE R8, R0, 0x2, R10 ;  /* 0x0000000200087825 */ /* 0x001fc600078e020a */
[----:B------:R-:W5:Y:S01]  /*1bc00*/  LDL.64 R10, [R1+0x770] ;  /* 0x00077000010a7983 */ /* 0x000f620000100a00 */
[----:B----4-:R-:W-:-:S03]  /*1bc10*/  IMAD.WIDE R6, R0, 0x2, R12 ;  /* 0x0000000200067825 */ /* 0x010fc600078e020c */
[----:B------:R-:W4:Y:S04]  /*1bc20*/  LDL.64 R12, [R1+0x760] ;  /* 0x00076000010c7983 */ /* 0x000f280000100a00 */
[----:B------:R0:W-:Y:S04]  /*1bc30*/  STL [R1+0x120], R26 ;  /* 0x0001201a01007387 */ /* 0x0001e80000100800 */
[----:B0-----:R-:W4:Y:S01]  /*1bc40*/  LDG.E.U16 R26, desc[UR10][R8.64] ;  /* 0x0000000a081a7981 */ /* 0x001f22000c1e1500 */
[----:B---3--:R-:W-:-:S03]  /*1bc50*/  IMAD.WIDE R4, R0, 0x2, R20 ;  /* 0x0000000200047825 */ /* 0x008fc600078e0214 */
[----:B------:R0:W-:Y:S04]  /*1bc60*/  STL [R1+0xc8], R24 ;  /* 0x0000c81801007387 */ /* 0x0001e80000100800 */
[----:B0-----:R0:W3:Y:S04]  /*1bc70*/  LDG.E.U16 R24, desc[UR10][R6.64] ;  /* 0x0000000a06187981 */ /* 0x0010e8000c1e1500 */
[----:B--2---:R1:W-:Y:S01]  /*1bc80*/  STL [R1+0x110], R25 ;  /* 0x0001101901007387 */ /* 0x0043e20000100800 */
[----:B0-----:R-:W-:-:S03]  /*1bc90*/  IMAD.WIDE R6, R0, 0x2, R18 ;  /* 0x0000000200067825 */ /* 0x001fc600078e0212 */
[----:B------:R-:W2:Y:S01]  /*1bca0*/  LDL.64 R18, [R1+0x750] ;  /* 0x0007500001127983 */ /* 0x000ea20000100a00 */
[----:B------:R-:W-:-:S03]  /*1bcb0*/  IMAD.WIDE R8, R0, 0x2, R2 ;  /* 0x0000000200087825 */ /* 0x000fc600078e0202 */
[----:B-1----:R5:W2:Y:S04]  /*1bcc0*/  LDG.E.U16 R25, desc[UR10][R4.64] ;  /* 0x0000000a04197981 */ /* 0x002aa8000c1e1500 */
[----:B------:R-:W2:Y:S04]  /*1bcd0*/  LDL.64 R2, [R1+0x758] ;  /* 0x0007580001027983 */ /* 0x000ea80000100a00 */
[----:B------:R0:W2:Y:S01]  /*1bce0*/  LDG.E.U16 R21, desc[UR10][R6.64] ;  /* 0x0000000a06157981 */ /* 0x0000a2000c1e1500 */
[----:B-----5:R-:W-:-:S03]  /*1bcf0*/  IMAD.WIDE R4, R0, 0x2, R14 ;  /* 0x0000000200047825 */ /* 0x020fc600078e020e */
[----:B------:R-:W5:Y:S04]  /*1bd00*/  LDL.64 R14, [R1+0x730] ;  /* 0x00073000010e7983 */ /* 0x000f680000100a00 */
[----:B------:R1:W5:Y:S04]  /*1bd10*/  LDG.E.U16 R20, desc[UR10][R8.64] ;  /* 0x0000000a08147981 */ /* 0x000368000c1e1500 */
[----:B------:R0:W-:Y:S04]  /*1bd20*/  STL [R1+0x114], R28 ;  /* 0x0001141c01007387 */ /* 0x0001e80000100800 */
[----:B0-----:R0:W5:Y:S01]  /*1bd30*/  LDG.E.U16 R28, desc[UR10][R4.64] ;  /* 0x0000000a041c7981 */ /* 0x001162000c1e1500 */
[----:B------:R-:W-:-:S04]  /*1bd40*/  IMAD.WIDE R6, R0, 0x2, R16 ;  /* 0x0000000200067825 */ /* 0x000fc800078e0210 */
[C---:B-1----:R-:W-:Y:S02]  /*1bd50*/  IMAD.WIDE R8, R0.reuse, 0x2, R10 ;  /* 0x0000000200087825 */ /* 0x042fe400078e020a */
[----:B------:R-:W5:Y:S04]  /*1bd60*/  LDL.64 R10, [R1+0x710] ;  /* 0x00071000010a7983 */ /* 0x000f680000100a00 */
[----:B------:R1:W-:Y:S04]  /*1bd70*/  STL [R1+0x10c], R27 ;  /* 0x00010c1b01007387 */ /* 0x0003e80000100800 */
[----:B------:R-:W-:Y:S04]  /*1bd80*/  STL [R1+0x104], R23 ;  /* 0x0001041701007387 */ /* 0x000fe80000100800 */
[----:B------:R0:W-:Y:S04]  /*1bd90*/  STL [R1+0xc4], R22 ;  /* 0x0000c41601007387 */ /* 0x0001e80000100800 */
[----:B-1----:R2:W5:Y:S04]  /*1bda0*/  LDG.E.U16 R27, desc[UR10][R8.64] ;  /* 0x0000000a081b7981 */ /* 0x002568000c1e1500 */
[----:B------:R-:W5:Y:S04]  /*1bdb0*/  LDL.64 R16, [R1+0x6d0] ;  /* 0x0006d00001107983 */ /* 0x000f680000100a00 */
[----:B0-----:R-:W5:Y:S04]  /*1bdc0*/  LDL.64 R22, [R1+0x6f0] ;  /* 0x0006f00001167983 */ /* 0x001f680000100a00 */
[----:B----4-:R0:W-:Y:S04]  /*1bdd0*/  STL [R1+0xf8], R26 ;  /* 0x0000f81a01007387 */ /* 0x0101e80000100800 */
[----:B0-----:R0:W4:Y:S01]  /*1bde0*/  LDG.E.U16 R26, desc[UR10][R6.64] ;  /* 0x0000000a061a7981 */ /* 0x001122000c1e1500 */
[----:B------:R-:W-:-:S03]  /*1bdf0*/  IMAD.WIDE R4, R0, 0x2, R12 ;  /* 0x0000000200047825 */ /* 0x000fc600078e020c */
[----:B---3--:R1:W-:Y:S04]  /*1be00*/  STL [R1+0xfc], R24 ;  /* 0x0000fc1801007387 */ /* 0x0083e80000100800 */
[----:B------:R-:W3:Y:S04]  /*1be10*/  LDL.64 R12, [R1+0x6b0] ;  /* 0x0006b000010c7983 */ /* 0x000ee80000100a00 */
[----:B-1----:R5:W3:Y:S01]  /*1be20*/  LDG.E.U16 R24, desc[UR10][R4.64] ;  /* 0x0000000a04187981 */ /* 0x002ae2000c1e1500 */
[----:B--2---:R-:W-:-:S04]  /*1be30*/  IMAD.WIDE R8, R0, 0x2, R18 ;  /* 0x0000000200087825 */ /* 0x004fc800078e0212 */
[C---:B0-----:R-:W-:Y:S02]  /*1be40*/  IMAD.WIDE R6, R0.reuse, 0x2, R2 ;  /* 0x0000000200067825 */ /* 0x041fe400078e0202 */
[----:B------:R-:W2:Y:S04]  /*1be50*/  LDL.64 R2, [R1+0x690] ;  /* 0x0006900001027983 */ /* 0x000ea80000100a00 */
[----:B------:R0:W-:Y:S04]  /*1be60*/  STL [R1+0xc0], R25 ;  /* 0x0000c01901007387 */ /* 0x0001e80000100800 */
[----:B------:R-:W-:Y:S01]  /*1be70*/  STL [R1+0xec], R21 ;  /* 0x0000ec1501007387 */ /* 0x000fe20000100800 */
[----:B-----5:R-:W-:-:S03]  /*1be80*/  IMAD.WIDE R4, R0, 0x2, R14 ;  /* 0x0000000200047825 */ /* 0x020fc600078e020e */
[----:B------:R1:W-:Y:S04]  /*1be90*/  STL [R1+0xe8], R20 ;  /* 0x0000e81401007387 */ /* 0x0003e80000100800 */
[----:B0-----:R-:W5:Y:S04]  /*1bea0*/  LDG.E.U16 R25, desc[UR10][R6.64] ;  /* 0x0000000a06197981 */ /* 0x001f68000c1e1500 */
[----:B-1----:R-:W5:Y:S04]  /*1beb0*/  LDL.64 R20, [R1+0x670] ;  /* 0x0006700001147983 */ /* 0x002f680000100a00 */
[----:B------:R0:W-:Y:S04]  /*1bec0*/  STL [R1+0xf0], R28 ;  /* 0x0000f01c01007387 */ /* 0x0001e80000100800 */
[----:B0-----:R0:W5:Y:S02]  /*1bed0*/  LDG.E.U16 R28, desc[UR10][R8.64] ;  /* 0x0000000a081c7981 */ /* 0x001164000c1e1500 */
[----:B0-----:R-:W-:-:S02]  /*1bee0*/  IMAD.WIDE R8, R0, 0x2, R10 ;  /* 0x0000000200087825 */ /* 0x001fc400078e020a */
[----:B------:R0:W-:Y:S04]  /*1bef0*/  STL [R1+0xbc], R27 ;  /* 0x0000bc1b01007387 */ /* 0x0001e80000100800 */
[----:B------:R-:W5:Y:S04]  /*1bf00*/  LDL.64 R18, [R1+0x650] ;  /* 0x0006500001127983 */ /* 0x000f680000100a00 */
[----:B------:R-:W5:Y:S04]  /*1bf10*/  LDL.64 R14, [R1+0x630] ;  /* 0x00063000010e7983 */ /* 0x000f680000100a00 */
[----:B------:R-:W5:Y:S04]  /*1bf20*/  LDL.64 R10, [R1+0x610] ;  /* 0x00061000010a7983 */ /* 0x000f680000100a00 */
[----:B0-----:R0:W5:Y:S04]  /*1bf30*/  LDG.E.U16 R27, desc[UR10][R4.64] ;  /* 0x0000000a041b7981 */ /* 0x001168000c1e1500 */
[----:B----4-:R1:W-:Y:S04]  /*1bf40*/  STL [R1+0xe0], R26 ;  /* 0x0000e01a01007387 */ /* 0x0103e80000100800 */
[----:B-1----:R1:W4:Y:S01]  /*1bf50*/  LDG.E.U16 R26, desc[UR10][R8.64] ;  /* 0x0000000a081a7981 */ /* 0x002322000c1e1500 */
[----:B0-----:R-:W-:-:S04]  /*1bf60*/  IMAD.WIDE R4, R0, 0x2, R16 ;  /* 0x0000000200047825 */ /* 0x001fc800078e0210 */
[C---:B------:R-:W-:Y:S01]  /*1bf70*/  IMAD.WIDE R6, R0.reuse, 0x2, R22 ;  /* 0x0000000200067825 */ /* 0x040fe200078e0216 */
[----:B---3--:R0:W-:Y:S03]  /*1bf80*/  STL [R1+0xe4], R24 ;  /* 0x0000e41801007387 */ /* 0x0081e60000100800 */
[----:B-1----:R-:W-:-:S05]  /*1bf90*/  IMAD.WIDE R8, R0, 0x2, R12 ;  /* 0x0000000200087825 */ /* 0x002fca00078e020c */
[----:B------:R-:W3:Y:S04]  /*1bfa0*/  LDG.E.U16 R22, desc[UR10][R8.64] ;  /* 0x0000000a08167981 */ /* 0x000ee8000c1e1500 */
[----:B0-----:R2:W3:Y:S02]  /*1bfb0*/  LDG.E.U16 R24, desc[UR10][R6.64] ;  /* 0x0000000a06187981 */ /* 0x0014e4000c1e1500 */
[C---:B--2---:R-:W-:Y:S02]  /*1bfc0*/  IMAD.WIDE R6, R0.reuse, 0x2, R2 ;  /* 0x0000000200067825 */ /* 0x044fe400078e0202 */
[----:B-----5:R0:W-:Y:S04]  /*1bfd0*/  STL [R1+0xdc], R25 ;  /* 0x0000dc1901007387 */ /* 0x0201e80000100800 */
[----:B------:R-:W2:Y:S04]  /*1bfe0*/  LDL.64 R16, [R1+0x5f0] ;  /* 0x0005f00001107983 */ /* 0x000ea80000100a00 */
[----:B------:R-:W5:Y:S04]  /*1bff0*/  LDL.64 R12, [R1+0x5d0] ;  /* 0x0005d000010c7983 */ /* 0x000f680000100a00 */
[----:B0-----:R0:W3:Y:S04]  /*1c000*/  LDG.E.U16 R25, desc[UR10][R4.64] ;  /* 0x0000000a04197981 */ /* 0x0010e8000c1e1500 */
[----:B------:R-:W3:Y:S04]  /*1c010*/  LDL.64 R2, [R1+0x5b0] ;  /* 0x0005b00001027983 */ /* 0x000ee80000100a00 */
[----:B------:R1:W3:Y:S01]  /*1c020*/  LDG.E.U16 R23, desc[UR10][R6.64] ;  /* 0x0000000a06177981 */ /* 0x0002e2000c1e1500 */
[----:B0-----:R-:W-:-:S03]  /*1c030*/  IMAD.WIDE R4, R0, 0x2, R20 ;  /* 0x0000000200047825 */ /* 0x001fc600078e0214 */
[----:B------:R0:W-:Y:S04]  /*1c040*/  STL [R1+0xb8], R28 ;  /* 0x0000b81c01007387 */ /* 0x0001e80000100800 */
[----:B0-----:R0:W3:Y:S01]  /*1c050*/  LDG.E.U16 R28, desc[UR10][R4.64] ;  /* 0x0000000a041c7981 */ /* 0x0010e2000c1e1500 */
[----:B------:R-:W-:-:S04]  /*1c060*/  IMAD.WIDE R8, R0, 0x2, R18 ;  /* 0x0000000200087825 */ /* 0x000fc800078e0212 */
[----:B-1----:R-:W-:-:S04]  /*1c070*/  IMAD.WIDE R6, R0, 0x2, R14 ;  /* 0x0000000200067825 */ /* 0x002fc800078e020e */
[C---:B0-----:R-:W-:Y:S01]  /*1c080*/  IMAD.WIDE R4, R0.reuse, 0x2, R10 ;  /* 0x0000000200047825 */ /* 0x041fe200078e020a */
[----:B------:R0:W-:Y:S04]  /*1c090*/  STL [R1+0xb4], R27 ;  /* 0x0000b41b01007387 */ /* 0x0001e80000100800 */
[----:B------:R-:W3:Y:S04]  /*1c0a0*/  LDG.E.U16 R21, desc[UR10][R4.64] ;  /* 0x0000000a04157981 */ /* 0x000ee8000c1e1500 */
[----:B0-----:R2:W3:Y:S04]  /*1c0b0*/  LDG.E.U16 R27, desc[UR10][R8.64] ;  /* 0x0000000a081b7981 */ /* 0x0014e8000c1e1500 */
[----:B----4-:R0:W-:Y:S04]  /*1c0c0*/  STL [R1+0xb0], R26 ;  /* 0x0000b01a01007387 */ /* 0x0101e80000100800 */
[----:B------:R-:W4:Y:S04]  /*1c0d0*/  LDL.64 R18, [R1+0x590] ;  /* 0x0005900001127983 */ /* 0x000f280000100a00 */
[----:B------:R-:W4:Y:S04]  /*1c0e0*/  LDL.64 R14, [R1+0x570] ;  /* 0x00057000010e7983 */ /* 0x000f280000100a00 */
[----:B------:R-:W4:Y:S04]  /*1c0f0*/  LDL.64 R10, [R1+0x550] ;  /* 0x00055000010a7983 */ /* 0x000f280000100a00 */
[----:B0-----:R5:W4:Y:S01]  /*1c100*/  LDG.E.U16 R26, desc[UR10][R6.64] ;  /* 0x0000000a061a7981 */ /* 0x001b22000c1e1500 */
[----:B--2---:R-:W-:-:S04]  /*1c110*/  IMAD.WIDE R8, R0, 0x2, R16 ;  /* 0x0000000200087825 */ /* 0x004fc800078e0210 */
[C---:B-----5:R-:W-:Y:S01]  /*1c120*/  IMAD.WIDE R6, R0.reuse, 0x2, R12 ;  /* 0x0000000200067825 */ /* 0x060fe200078e020c */
[----:B------:R4:W2:Y:S04]  /*1c130*/  LDG.E.U16 R20, desc[UR10][R8.64] ;  /* 0x0000000a08147981 */ /* 0x0008a8000c1e1500 */
[----:B------:R0:W5:Y:S01]  /*1c140*/  LDG.E.U16 R13, desc[UR10][R6.64] ;  /* 0x0000000a060d7981 */ /* 0x000162000c1e1500 */
[----:B---3--:R-:W-:-:S05]  /*1c150*/  IMAD.WIDE R4, R0, 0x2, R2 ;  /* 0x0000000200047825 */ /* 0x008fca00078e0202 */
[----:B------:R1:W3:Y:S04]  /*1c160*/  LDG.E.U16 R12, desc[UR10][R4.64] ;  /* 0x0000000a040c7981 */ /* 0x0002e8000c1e1500 */
[----:B------:R-:W-:Y:S04]  /*1c170*/  STL [R1+0x1da0], R21 ;  /* 0x001da01501007387 */ /* 0x000fe80000100800 */
[----:B------:R-:W3:Y:S04]  /*1c180*/  LDL.64 R2, [R1+0x748] ;  /* 0x0007480001027983 */ /* 0x000ee80000100a00 */
[----:B------:R-:W-:Y:S04]  /*1c190*/  STL [R1+0xa8], R25 ;  /* 0x0000a81901007387 */ /* 0x000fe80000100800 */
[----:B------:R0:W-:Y:S04]  /*1c1a0*/  STL [R1+0xac], R24 ;  /* 0x0000ac1801007387 */ /* 0x0001e80000100800 */
[----:B------:R-:W3:Y:S04]  /*1c1b0*/  LDL.64 R16, [R1+0x728] ;  /* 0x0007280001107983 */ /* 0x000ee80000100a00 */
[----:B0-----:R-:W3:Y:S01]  /*1c1c0*/  LDL.64 R24, [R1+0x740] ;  /* 0x0007400001187983 */ /* 0x001ee20000100a00 */
[----:B----4-:R-:W-:-:S04]  /*1c1d0*/  IMAD.WIDE R8, R0, 0x2, R18 ;  /* 0x0000000200087825 */ /* 0x010fc800078e0212 */
[----:B------:R-:W-:-:S04]  /*1c1e0*/  IMAD.WIDE R6, R0, 0x2, R14 ;  /* 0x0000000200067825 */ /* 0x000fc800078e020e */
[C---:B-1----:R-:W-:Y:S02]  /*1c1f0*/  IMAD.WIDE R4, R0.reuse, 0x2, R10 ;  /* 0x0000000200047825 */ /* 0x042fe400078e020a */
[----:B------:R-:W4:Y:S04]  /*1c200*/  LDG.E.U16 R11, desc[UR10][R8.64] ;  /* 0x0000000a080b7981 */ /* 0x000f28000c1e1500 */
[----:B------:R-:W4:Y:S04]  /*1c210*/  LDG.E.U16 R10, desc[UR10][R6.64] ;  /* 0x0000000a060a7981 */ /* 0x000f28000c1e1500 */
[----:B------:R0:W4:Y:S04]  /*1c220*/  LDG.E.U16 R9, desc[UR10][R4.64] ;  /* 0x0000000a04097981 */ /* 0x000128000c1e1500 */
[----:B--2---:R1:W-:Y:S04]  /*1c230*/  STL [R1+0x1da4], R20 ;  /* 0x001da41401007387 */ /* 0x0043e80000100800 */
[----:B-----5:R-:W-:Y:S04]  /*1c240*/  STL [R1+0x1da8], R13 ;  /* 0x001da80d01007387 */ /* 0x020fe80000100800 */
[----:B---3--:R-:W-:Y:S04]  /*1c250*/  STL [R1+0x1dac], R12 ;  /* 0x001dac0c01007387 */ /* 0x008fe80000100800 */
[----:B------:R-:W-:Y:S04]  /*1c260*/  STL [R1+0xa0], R23 ;  /* 0x0000a01701007387 */ /* 0x000fe80000100800 */
[----:B------:R2:W-:Y:S04]  /*1c270*/  STL [R1+0xa4], R22 ;  /* 0x0000a41601007387 */ /* 0x0005e80000100800 */
[----:B-1----:R-:W3:Y:S04]  /*1c280*/  LDL.64 R20, [R1+0x6e8] ;  /* 0x0006e80001147983 */ /* 0x002ee80000100a00 */
[----:B------:R-:W5:Y:S04]  /*1c290*/  LDL.64 R18, [R1+0x6c8] ;  /* 0x0006c80001127983 */ /* 0x000f680000100a00 */
[----:B--2---:R-:W2:Y:S01]  /*1c2a0*/  LDL.64 R22, [R1+0x708] ;  /* 0x0007080001167983 */ /* 0x004ea20000100a00 */
[----:B------:R-:W-:-:S04]  /*1c2b0*/  IMAD.WIDE R14, R0, 0x2, R2 ;  /* 0x00000002000e7825 */ /* 0x000fc800078e0202 */
[----:B0-----:R-:W-:-:S04]  /*1c2c0*/  IMAD.WIDE R4, R0, 0x2, R16 ;  /* 0x0000000200047825 */ /* 0x001fc800078e0210 */
[C---:B------:R-:W-:Y:S02]  /*1c2d0*/  IMAD.WIDE R6, R0.reuse, 0x2, R24 ;  /* 0x0000000200067825 */ /* 0x040fe400078e0218 */
[----:B------:R-:W2:Y:S04]  /*1c2e0*/  LDG.E.U16 R25, desc[UR10][R14.64] ;  /* 0x0000000a0e197981 */ /* 0x000ea8000c1e1500 */
[----:B------:R3:W2:Y:S04]  /*1c2f0*/  LDG.E.U16 R24, desc[UR10][R6.64] ;  /* 0x0000000a06187981 */ /* 0x0006a8000c1e1500 */
[----:B----4-:R-:W-:Y:S04]  /*1c300*/  STL [R1+0x1db0], R11 ;  /* 0x001db00b01007387 */ /* 0x010fe80000100800 */
[----:B------:R-:W-:Y:S04]  /*1c310*/  STL [R1+0x9c], R28 ;  /* 0x00009c1c01007387 */ /* 0x000fe80000100800 */
[----:B------:R-:W-:Y:S04]  /*1c320*/  STL [R1+0x1db4], R10 ;  /* 0x001db40a01007387 */ /* 0x000fe80000100800 */
[----:B------:R0:W-:Y:S04]  /*1c330*/  STL [R1+0x1db8], R9 ;  /* 0x001db80901007387 */ /* 0x0001e80000100800 */
[----:B------:R1:W-:Y:S04]  /*1c340*/  STL [R1+0x98], R27 ;  /* 0x0000981b01007387 */ /* 0x0003e80000100800 */
[----:B------:R4:W-:Y:S04]  /*1c350*/  STL [R1+0x94], R26 ;  /* 0x0000941a01007387 */ /* 0x0009e80000100800 */
[----:B------:R-:W4:Y:S04]  /*1c360*/  LDL.64 R2, [R1+0x6a8] ;  /* 0x0006a80001027983 */ /* 0x000f280000100a00 */
[----:B------:R-:W4:Y:S04]  /*1c370*/  LDL.64 R12, [R1+0x688] ;  /* 0x00068800010c7983 */ /* 0x000f280000100a00 */
[----:B------:R-:W4:Y:S04]  /*1c380*/  LDL.64 R16, [R1+0x668] ;  /* 0x0006680001107983 */ /* 0x000f280000100a00 */
[----:B0-----:R-:W4:Y:S04]  /*1c390*/  LDL.64 R8, [R1+0x648] ;  /* 0x0006480001087983 */ /* 0x001f280000100a00 */
[----:B------:R-:W4:Y:S04]  /*1c3a0*/  LDL.64 R10, [R1+0x628] ;  /* 0x00062800010a7983 */ /* 0x000f280000100a00 */
[----:B------:R5:W4:Y:S01]  /*1c3b0*/  LDG.E.U16 R28, desc[UR10][R4.64] ;  /* 0x0000000a041c7981 */ /* 0x000b22000c1e1500 */
[----:B---3--:R-:W-:-:S04]  /*1c3c0*/  IMAD.WIDE R6, R0, 0x2, R20 ;  /* 0x0000000200067825 */ /* 0x008fc800078e0214 */
[C---:B-----5:R-:W-:Y:S01]  /*1c3d0*/  IMAD.WIDE R4, R0.reuse, 0x2, R18 ;  /* 0x0000000200047825 */ /* 0x060fe200078e0212 */
[----:B-1----:R-:W3:Y:S03]  /*1c3e0*/  LDG.E.U16 R27, desc[UR10][R6.64] ;  /* 0x0000000a061b7981 */ /* 0x002ee6000c1e1500 */
[C---:B--2---:R-:W-:Y:S01]  /*1c3f0*/  IMAD.WIDE R14, R0.reuse, 0x2, R22 ;  /* 0x00000002000e7825 */ /* 0x044fe200078e0216 */
[----:B------:R-:W2:Y:S04]  /*1c400*/  LDL.64 R18, [R1+0x608] ;  /* 0x0006080001127983 */ /* 0x000ea80000100a00 */
[----:B----4-:R0:W4:Y:S04]  /*1c410*/  LDG.E.U16 R26, desc[UR10][R14.64] ;  /* 0x0000000a0e1a7981 */ /* 0x010128000c1e1500 */
[----:B------:R1:W-:Y:S04]  /*1c420*/  STL [R1+0x8c], R25 ;  /* 0x00008c1901007387 */ /* 0x0003e80000100800 */
[----:B-1----:R1:W5:Y:S01]  /*1c430*/  LDG.E.U16 R25, desc[UR10][R4.64] ;  /* 0x0000000a04197981 */ /* 0x002362000c1e1500 */
[----:B0-----:R-:W-:-:S03]  /*1c440*/  IMAD.WIDE R14, R0, 0x2, R2 ;  /* 0x00000002000e7825 */ /* 0x001fc600078e0202 */
[----:B------:R-:W5:Y:S01]  /*1c450*/  LDL.64 R2, [R1+0x5e8] ;  /* 0x0005e80001027983 */ /* 0x000f620000100a00 */
[----:B------:R-:W-:-:S03]  /*1c460*/  IMAD.WIDE R6, R0, 0x2, R12 ;  /* 0x0000000200067825 */ /* 0x000fc600078e020c */
[----:B------:R-:W5:Y:S01]  /*1c470*/  LDL.64 R12, [R1+0x5c8] ;  /* 0x0005c800010c7983 */ /* 0x000f620000100a00 */
[----:B-1----:R-:W-:-:S03]  /*1c480*/  IMAD.WIDE R4, R0, 0x2, R16 ;  /* 0x0000000200047825 */ /* 0x002fc600078e0210 */
[----:B------:R0:W5:Y:S04]  /*1c490*/  LDG.E.U16 R22, desc[UR10][R14.64] ;  /* 0x0000000a0e167981 */ /* 0x000168000c1e1500 */
[----:B------:R-:W5:Y:S04]  /*1c4a0*/  LDL.64 R16, [R1+0x5a8] ;  /* 0x0005a80001107983 */ /* 0x000f680000100a00 */
[----:B------:R1:W-:Y:S01]  /*1c4b0*/  STL [R1+0x90], R24 ;  /* 0x0000901801007387 */ /* 0x0003e20000100800 */
[----:B0-----:R-:W-:-:S03]  /*1c4c0*/  IMAD.WIDE R14, R0, 0x2, R8 ;  /* 0x00000002000e7825 */ /* 0x001fc600078e0208 */
[----:B------:R0:W5:Y:S04]  /*1c4d0*/  LDG.E.U16 R23, desc[UR10][R6.64] ;  /* 0x0000000a06177981 */ /* 0x000168000c1e1500 */
[----:B------:R-:W5:Y:S04]  /*1c4e0*/  LDL.64 R8, [R1+0x588] ;  /* 0x0005880001087983 */ /* 0x000f680000100a00 */
[----:B-1----:R2:W5:Y:S01]  /*1c4f0*/  LDG.E.U16 R24, desc[UR10][R4.64] ;  /* 0x0000000a04187981 */ /* 0x002562000c1e1500 */
[----:B0-----:R-:W-:-:S03]  /*1c500*/  IMAD.WIDE R6, R0, 0x2, R10 ;  /* 0x0000000200067825 */ /* 0x001fc600078e020a */
[----:B------:R-:W5:Y:S04]  /*1c510*/  LDL.64 R10, [R1+0x568] ;  /* 0x00056800010a7983 */ /* 0x000f680000100a00 */
[----:B------:R0:W-:Y:S04]  /*1c520*/  STL [R1+0x88], R28 ;  /* 0x0000881c01007387 */ /* 0x0001e80000100800 */
[----:B------:R-:W5:Y:S01]  /*1c530*/  LDL.64 R20, [R1+0x548] ;  /* 0x0005480001147983 */ /* 0x000f620000100a00 */
[----:B--2---:R-:W-:-:S03]  /*1c540*/  IMAD.WIDE R4, R0, 0x2, R18 ;  /* 0x0000000200047825 */ /* 0x004fc600078e0212 */
[----:B----4-:R1:W-:Y:S04]  /*1c550*/  STL [R1+0x84], R26 ;  /* 0x0000841a01007387 */ /* 0x0103e80000100800 */
[----:B0-----:R5:W2:Y:S04]  /*1c560*/  LDG.E.U16 R28, desc[UR10][R14.64] ;  /* 0x0000000a0e1c7981 */ /* 0x001aa8000c1e1500 */
[----:B---3--:R0:W-:Y:S04]  /*1c570*/  STL [R1+0x80], R27 ;  /* 0x0000801b01007387 */ /* 0x0081e80000100800 */
[----:B-1----:R1:W3:Y:S04]  /*1c580*/  LDG.E.U16 R26, desc[UR10][R6.64] ;  /* 0x0000000a061a7981 */ /* 0x0022e8000c1e1500 */
[----:B------:R-:W4:Y:S04]  /*1c590*/  LDL.64 R18, [R1+0x720] ;  /* 0x0007200001127983 */ /* 0x000f280000100a00 */
[----:B0-----:R0:W3:Y:S01]  /*1c5a0*/  LDG.E.U16 R27, desc[UR10][R4.64] ;  /* 0x0000000a041b7981 */ /* 0x0010e2000c1e1500 */
[----:B-----5:R-:W-:-:S03]  /*1c5b0*/  IMAD.WIDE R14, R0, 0x2, R2 ;  /* 0x00000002000e7825 */ /* 0x020fc600078e0202 */
[----:B------:R-:W5:Y:S01]  /*1c5c0*/  LDL.64 R2, [R1+0x738] ;  /* 0x0007380001027983 */ /* 0x000f620000100a00 */
[----:B-1----:R-:W-:-:S03]  /*1c5d0*/  IMAD.WIDE R6, R0, 0x2, R12 ;  /* 0x0000000200067825 */ /* 0x002fc600078e020c */
[----:B------:R-:W2:Y:S04]  /*1c5e0*/  LDL.64 R12, [R1+0x718] ;  /* 0x00071800010c7983 */ /* 0x000ea80000100a00 */
[----:B------:R1:W-:Y:S04]  /*1c5f0*/  STL [R1+0x7c], R25 ;  /* 0x00007c1901007387 */ /* 0x0003e80000100800 */
[----:B------:R0:W-:Y:S04]  /*1c600*/  STL [R1+0x78], R22 ;  /* 0x0000781601007387 */ /* 0x0001e80000100800 */
[----:B-1----:R1:W3:Y:S04]  /*1c610*/  LDG.E.U16 R25, desc[UR10][R14.64] ;  /* 0x0000000a0e197981 */ /* 0x0022e8000c1e1500 */
[----:B------:R1:W-:Y:S01]  /*1c620*/  STL [R1+0x74], R23 ;  /* 0x0000741701007387 */ /* 0x0003e20000100800 */
[----:B0-----:R-:W-:-:S03]  /*1c630*/  IMAD.WIDE R4, R0, 0x2, R16 ;  /* 0x0000000200047825 */ /* 0x001fc600078e0210 */
[----:B------:R0:W3:Y:S01]  /*1c640*/  LDG.E.U16 R22, desc[UR10][R6.64] ;  /* 0x0000000a06167981 */ /* 0x0000e2000c1e1500 */
[----:B-1----:R-:W-:-:S03]  /*1c650*/  IMAD.WIDE R14, R0, 0x2, R8 ;  /* 0x00000002000e7825 */ /* 0x002fc600078e0208 */
[----:B------:R-:W3:Y:S04]  /*1c660*/  LDL.64 R8, [R1+0x700] ;  /* 0x0007000001087983 */ /* 0x000ee80000100a00 */
[----:B------:R1:W3:Y:S01]  /*1c670*/  LDG.E.U16 R23, desc[UR10][R4.64] ;  /* 0x0000000a04177981 */ /* 0x0002e2000c1e1500 */
[----:B0-----:R-:W-:-:S03]  /*1c680*/  IMAD.WIDE R6, R0, 0x2, R10 ;  /* 0x0000000200067825 */ /* 0x001fc600078e020a */
[----:B------:R-:W3:Y:S04]  /*1c690*/  LDL.64 R16, [R1+0x6e0] ;  /* 0x0006e00001107983 */ /* 0x000ee80000100a00 */
[----:B------:R-:W3:Y:S01]  /*1c6a0*/  LDL.64 R10, [R1+0x6c0] ;  /* 0x0006c000010a7983 */ /* 0x000ee20000100a00 */
[----:B-1----:R-:W-:-:S03]  /*1c6b0*/  IMAD.WIDE R4, R0, 0x2, R20 ;  /* 0x0000000200047825 */ /* 0x002fc600078e0214 */
[----:B------:R-:W3:Y:S04]  /*1c6c0*/  LDG.E.U16 R20, desc[UR10][R14.64] ;  /* 0x0000000a0e147981 */ /* 0x000ee8000c1e1500 */
[----:B------:R4:W3:Y:S04]  /*1c6d0*/  LDG.E.U16 R21, desc[UR10][R6.64] ;  /* 0x0000000a06157981 */ /* 0x0008e8000c1e1500 */
[----:B------:R0:W-:Y:S01]  /*1c6e0*/  STL [R1+0x70], R24 ;  /* 0x0000701801007387 */ /* 0x0001e20000100800 */
[----:B----4-:R-:W-:-:S03]  /*1c6f0*/  IMAD.WIDE R6, R0, 0x2, R18 ;  /* 0x0000000200067825 */ /* 0x010fc600078e0212 */
[----:B0-----:R2:W4:Y:S01]  /*1c700*/  LDG.E.U16 R24, desc[UR10][R4.64] ;  /* 0x0000000a04187981 */ /* 0x001522000c1e1500 */
[----:B-----5:R-:W-:-:S03]  /*1c710*/  IMAD.WIDE R14, R0, 0x2, R2 ;  /* 0x00000002000e7825 */ /* 0x020fc600078e0202 */
[----:B------:R-:W5:Y:S01]  /*1c720*/  LDL.64 R2, [R1+0x6a0] ;  /* 0x0006a00001027983 */ /* 0x000f620000100a00 */
[----:B--2---:R-:W-:-:S03]  /*1c730*/  IMAD.WIDE R4, R0, 0x2, R12 ;  /* 0x0000000200047825 */ /* 0x004fc600078e020c */
[----:B------:R0:W-:Y:S04]  /*1c740*/  STL [R1+0x6c], R28 ;  /* 0x00006c1c01007387 */ /* 0x0001e80000100800 */
[----:B------:R-:W2:Y:S04]  /*1c750*/  LDL.64 R18, [R1+0x680] ;  /* 0x0006800001127983 */ /* 0x000ea80000100a00 */
[----:B------:R-:W2:Y:S04]  /*1c760*/  LDL.64 R12, [R1+0x660] ;  /* 0x00066000010c7983 */ /* 0x000ea80000100a00 */
[----:B0-----:R0:W2:Y:S04]  /*1c770*/  LDG.E.U16 R28, desc[UR10][R14.64] ;  /* 0x0000000a0e1c7981 */ /* 0x0010a8000c1e1500 */
[----:B---3--:R1:W-:Y:S04]  /*1c780*/  STL [R1+0x68], R26 ;  /* 0x0000681a01007387 */ /* 0x0083e80000100800 */
[----:B------:R3:W-:Y:S01]  /*1c790*/  STL [R1+0x64], R27 ;  /* 0x0000641b01007387 */ /* 0x0007e20000100800 */
[----:B0-----:R-:W-:-:S03]  /*1c7a0*/  IMAD.WIDE R14, R0, 0x2, R8 ;  /* 0x00000002000e7825 */ /* 0x001fc600078e0208 */
[----:B-1----:R0:W2:Y:S04]  /*1c7b0*/  LDG.E.U16 R26, desc[UR10][R6.64] ;  /* 0x0000000a061a7981 */ /* 0x0020a8000c1e1500 */
[----:B---3--:R1:W3:Y:S04]  /*1c7c0*/  LDG.E.U16 R27, desc[UR10][R4.64] ;  /* 0x0000000a041b7981 */ /* 0x0082e8000c1e1500 */
[----:B------:R-:W3:Y:S04]  /*1c7d0*/  LDL.64 R8, [R1+0x640] ;  /* 0x0006400001087983 */ /* 0x000ee80000100a00 */
[----:B------:R0:W-:Y:S04]  /*1c7e0*/  STL [R1+0x5c], R25 ;  /* 0x00005c1901007387 */ /* 0x0001e80000100800 */
[----:B0-----:R5:W3:Y:S01]  /*1c7f0*/  LDG.E.U16 R25, desc[UR10][R14.64] ;  /* 0x0000000a0e197981 */ /* 0x001ae2000c1e1500 */
[----:B------:R-:W-:-:S03]  /*1c800*/  IMAD.WIDE R6, R0, 0x2, R16 ;  /* 0x0000000200067825 */ /* 0x000fc600078e0210 */
[----:B------:R-:W-:Y:S01]  /*1c810*/  STL [R1+0x60], R23 ;  /* 0x0000601701007387 */ /* 0x000fe20000100800 */
[----:B-1----:R-:W-:-:S03]  /*1c820*/  IMAD.WIDE R4, R0, 0x2, R10 ;  /* 0x0000000200047825 */ /* 0x002fc600078e020a */
[----:B------:R0:W-:Y:S04]  /*1c830*/  STL [R1+0x58], R22 ;  /* 0x0000581601007387 */ /* 0x0001e80000100800 */
[----:B0-----:R-:W3:Y:S04]  /*1c840*/  LDL.64 R22, [R1+0x620] ;  /* 0x0006200001167983 */ /* 0x001ee80000100a00 */
[----:B------:R-:W-:Y:S04]  /*1c850*/  STL [R1+0x50], R21 ;  /* 0x0000501501007387 */ /* 0x000fe80000100800 */
[----:B------:R0:W-:Y:S04]  /*1c860*/  STL [R1+0x54], R20 ;  /* 0x0000541401007387 */ /* 0x0001e80000100800 */
[----:B0-----:R-:W3:Y:S04]  /*1c870*/  LDL.64 R20, [R1+0x600] ;  /* 0x0006000001147983 */ /* 0x001ee80000100a00 */
[----:B----4-:R0:W-:Y:S04]  /*1c880*/  STL [R1+0x4c], R24 ;  /* 0x00004c1801007387 */ /* 0x0101e80000100800 */
[----:B0-----:R2:W4:Y:S01]  /*1c890*/  LDG.E.U16 R24, desc[UR10][R6.64] ;  /* 0x0000000a06187981 */ /* 0x001522000c1e1500 */
[----:B-----5:R-:W-:-:S04]  /*1c8a0*/  IMAD.WIDE R14, R0, 0x2, R2 ;  /* 0x00000002000e7825 */ /* 0x020fc800078e0202 */
[C---:B--2---:R-:W-:Y:S01]  /*1c8b0*/  IMAD.WIDE R6, R0.reuse, 0x2, R18 ;  /* 0x0000000200067825 */ /* 0x044fe200078e0212 */
[----:B------:R0:W-:Y:S04]  /*1c8c0*/  STL [R1+0x48], R28 ;  /* 0x0000481c01007387 */ /* 0x0001e80000100800 */
[----:B------:R-:W2:Y:S04]  /*1c8d0*/  LDL.64 R16, [R1+0x5e0] ;  /* 0x0005e00001107983 */ /* 0x000ea80000100a00 */
[----:B------:R-:W5:Y:S04]  /*1c8e0*/  LDL.64 R10, [R1+0x5c0] ;  /* 0x0005c000010a7983 */ /* 0x000f680000100a00 */
[----:B------:R-:W5:Y:S04]  /*1c8f0*/  LDL.64 R2, [R1+0x5a0] ;  /* 0x0005a00001027983 */ /* 0x000f680000100a00 */
[----:B0-----:R0:W5:Y:S04]  /*1c900*/  LDG.E.U16 R28, desc[UR10][R4.64] ;  /* 0x0000000a041c7981 */ /* 0x001168000c1e1500 */
[----:B------:R1:W-:Y:S04]  /*1c910*/  STL [R1+0x40], R26 ;  /* 0x0000401a01007387 */ /* 0x0003e80000100800 */
[----:B---3--:R3:W-:Y:S01]  /*1c920*/  STL [R1+0x44], R27 ;  /* 0x0000441b01007387 */ /* 0x0087e20000100800 */
[----:B0-----:R-:W-:-:S03]  /*1c930*/  IMAD.WIDE R4, R0, 0x2, R12 ;  /* 0x0000000200047825 */ /* 0x001fc600078e020c */
[----:B-1----:R0:W5:Y:S04]  /*1c940*/  LDG.E.U16 R26, desc[UR10][R14.64] ;  /* 0x0000000a0e1a7981 */ /* 0x002168000c1e1500 */
[----:B---3--:R1:W3:Y:S04]  /*1c950*/  LDG.E.U16 R27, desc[UR10][R6.64] ;  /* 0x0000000a061b7981 */ /* 0x0082e8000c1e1500 */
[----:B------:R1:W-:Y:S01]  /*1c960*/  STL [R1+0x3c], R25 ;  /* 0x00003c1901007387 */ /* 0x0003e20000100800 */
[----:B0-----:R-:W-:-:S03]  /*1c970*/  IMAD.WIDE R14, R0, 0x2, R8 ;  /* 0x00000002000e7825 */ /* 0x001fc600078e0208 */
[----:B------:R-:W3:Y:S04]  /*1c980*/  LDL.64 R12, [R1+0x560] ;  /* 0x00056000010c7983 */ /* 0x000ee80000100a00 */
[----:B------:R-:W3:Y:S04]  /*1c990*/  LDL.64 R8, [R1+0x540] ;  /* 0x0005400001087983 */ /* 0x000ee80000100a00 */
[----:B-1----:R0:W3:Y:S01]  /*1c9a0*/  LDG.E.U16 R25, desc[UR10][R4.64] ;  /* 0x0000000a04197981 */ /* 0x0020e2000c1e1500 */
[----:B------:R-:W-:-:S03]  /*1c9b0*/  IMAD.WIDE R6, R0, 0x2, R22 ;  /* 0x0000000200067825 */ /* 0x000fc600078e0216 */
[----:B------:R-:W3:Y:S01]  /*1c9c0*/  LDL.64 R18, [R1+0x580] ;  /* 0x0005800001127983 */ /* 0x000ee20000100a00 */
[----:B0-----:R-:W-:-:S03]  /*1c9d0*/  IMAD.WIDE R4, R0, 0x2, R20 ;  /* 0x0000000200047825 */ /* 0x001fc600078e0214 */
[----:B----4-:R0:W-:Y:S04]  /*1c9e0*/  STL [R1+0x38], R24 ;  /* 0x0000381801007387 */ /* 0x0101e80000100800 */
[----:B0-----:R2:W4:Y:S02]  /*1c9f0*/  LDG.E.U16 R24, desc[UR10][R14.64] ;  /* 0x0000000a0e187981 */ /* 0x001524000c1e1500 */
[C---:B--2---:R-:W-:Y:S02]  /*1ca00*/  IMAD.WIDE R14, R0.reuse, 0x2, R16 ;  /* 0x00000002000e7825 */ /* 0x044fe400078e0210 */
[----:B-----5:R0:W-:Y:S04]  /*1ca10*/  STL [R1+0x34], R28 ;  /* 0x0000341c01007387 */ /* 0x0201e80000100800 */
[----:B0-----:R0:W2:Y:S04]  /*1ca20*/  LDG.E.U16 R28, desc[UR10][R6.64] ;  /* 0x0000000a061c7981 */ /* 0x0010a8000c1e1500 */
[----:B------:R1:W-:Y:S04]  /*1ca30*/  STL [R1+0x30], R26 ;  /* 0x0000301a01007387 */ /* 0x0003e80000100800 */
[----:B------:R-:W5:Y:S01]  /*1ca40*/  LDL.64 R16, [R1+0x6f8] ;  /* 0x0006f80001107983 */ /* 0x000f620000100a00 */
[----:B0-----:R-:W-:-:S03]  /*1ca50*/  IMAD.WIDE R6, R0, 0x2, R10 ;  /* 0x0000000200067825 */ /* 0x001fc600078e020a */
[----:B------:R-:W4:Y:S04]  /*1ca60*/  LDL.64 R10, [R1+0x6d8] ;  /* 0x0006d800010a7983 */ /* 0x000f280000100a00 */
[----:B-1----:R0:W2:Y:S04]  /*1ca70*/  LDG.E.U16 R26, desc[UR10][R4.64] ;  /* 0x0000000a041a7981 */ /* 0x0020a8000c1e1500 */
[----:B---3--:R-:W-:Y:S01]  /*1ca80*/  STL [R1+0x2c], R27 ;  /* 0x00002c1b01007387 */ /* 0x008fe20000100800 */
[----:B0-----:R-:W-:-:S03]  /*1ca90*/  IMAD.WIDE R4, R0, 0x2, R2 ;  /* 0x0000000200047825 */ /* 0x001fc600078e0202 */
[----:B------:R-:W3:Y:S04]  /*1caa0*/  LDL.64 R2, [R1+0x6b8] ;  /* 0x0006b80001027983 */ /* 0x000ee80000100a00 */
[----:B------:R0:W-:Y:S04]  /*1cab0*/  STL [R1+0x28], R25 ;  /* 0x0000281901007387 */ /* 0x0001e80000100800 */
[----:B------:R1:W2:Y:S04]  /*1cac0*/  LDG.E.U16 R22, desc[UR10][R4.64] ;  /* 0x0000000a04167981 */ /* 0x0002a8000c1e1500 */
[----:B------:R-:W2:Y:S04]  /*1cad0*/  LDL.64 R20, [R1+0x698] ;  /* 0x0006980001147983 */ /* 0x000ea80000100a00 */
[----:B0-----:R0:W2:Y:S01]  /*1cae0*/  LDG.E.U16 R25, desc[UR10][R6.64] ;  /* 0x0000000a06197981 */ /* 0x0010a2000c1e1500 */
[----:B-1----:R-:W-:-:S03]  /*1caf0*/  IMAD.WIDE R4, R0, 0x2, R8 ;  /* 0x0000000200047825 */ /* 0x002fc600078e0208 */
[----:B------:R1:W2:Y:S01]  /*1cb00*/  LDG.E.U16 R27, desc[UR10][R14.64] ;  /* 0x0000000a0e1b7981 */ /* 0x0002a2000c1e1500 */
[----:B0-----:R-:W-:-:S03]  /*1cb10*/  IMAD.WIDE R6, R0, 0x2, R12 ;  /* 0x0000000200067825 */ /* 0x001fc600078e020c */
[----:B------:R-:W2:Y:S04]  /*1cb20*/  LDL.64 R12, [R1+0x658] ;  /* 0x00065800010c7983 */ /* 0x000ea80000100a00 */
[----:B------:R-:W2:Y:S04]  /*1cb30*/  LDG.E.U16 R8, desc[UR10][R6.64] ;  /* 0x0000000a06087981 */ /* 0x000ea8000c1e1500 */
[----:B------:R-:W2:Y:S01]  /*1cb40*/  LDG.E.U16 R7, desc[UR10][R4.64] ;  /* 0x0000000a04077981 */ /* 0x000ea2000c1e1500 */
[----:B-1----:R-:W-:-:S03]  /*1cb50*/  IMAD.WIDE R14, R0, 0x2, R18 ;  /* 0x00000002000e7825 */ /* 0x002fc600078e0212 */
[----:B------:R-:W2:Y:S04]  /*1cb60*/  LDL.64 R18, [R1+0x678] ;  /* 0x0006780001127983 */ /* 0x000ea80000100a00 */
[----:B------:R4:W2:Y:S01]  /*1cb70*/  LDG.E.U16 R23, desc[UR10][R14.64] ;  /* 0x0000000a0e177981 */ /* 0x0008a2000c1e1500 */
[----:B-----5:R-:W-:-:S04]  /*1cb80*/  IMAD.WIDE R16, R0, 0x2, R16 ;  /* 0x0000000200107825 */ /* 0x020fc800078e0210 */
[----:B----4-:R-:W-:-:S04]  /*1cb90*/  IMAD.WIDE R14, R0, 0x2, R10 ;  /* 0x00000002000e7825 */ /* 0x010fc800078e020a */
[C---:B---3--:R-:W-:Y:S02]  /*1cba0*/  IMAD.WIDE R4, R0.reuse, 0x2, R2 ;  /* 0x0000000200047825 */ /* 0x048fe400078e0202 */
[----:B------:R-:W3:Y:S04]  /*1cbb0*/  LDG.E.U16 R3, desc[UR10][R14.64] ;  /* 0x0000000a0e037981 */ /* 0x000ee8000c1e1500 */
[----:B------:R-:W4:Y:S04]  /*1cbc0*/  LDG.E.U16 R2, desc[UR10][R4.64] ;  /* 0x0000000a04027981 */ /* 0x000f28000c1e1500 */
[----:B--2---:R0:W-:Y:S04]  /*1cbd0*/  STL [R1+0x1d98], R8 ;  /* 0x001d980801007387 */ /* 0x0041e80000100800 */
[----:B------:R1:W-:Y:S04]  /*1cbe0*/  STL [R1+0x1d9c], R7 ;  /* 0x001d9c0701007387 */ /* 0x0003e80000100800 */
[----:B------:R-:W2:Y:S04]  /*1cbf0*/  LDL.64 R10, [R1+0x638] ;  /* 0x00063800010a7983 */ /* 0x000ea80000100a00 */
[----:B------:R5:W-:Y:S04]  /*1cc00*/  STL [R1+0x24], R24 ;  /* 0x0000241801007387 */ /* 0x000be80000100800 */
[----:B0-----:R-:W3:Y:S04]  /*1cc10*/  LDL.64 R8, [R1+0x618] ;  /* 0x0006180001087983 */ /* 0x001ee80000100a00 */
[----:B-1----:R-:W3:Y:S04]  /*1cc20*/  LDL.64 R6, [R1+0x5f8] ;  /* 0x0005f80001067983 */ /* 0x002ee80000100a00 */
[----:B-----5:R0:W5:Y:S04]  /*1cc30*/  LDG.E.U16 R24, desc[UR10][R16.64] ;  /* 0x0000000a10187981 */ /* 0x020168000c1e1500 */
[----:B------:R1:W-:Y:S01]  /*1cc40*/  STL [R1+0x20], R28 ;  /* 0x0000201c01007387 */ /* 0x0003e20000100800 */
[----:B0-----:R-:W-:-:S05]  /*1cc50*/  IMAD.WIDE R16, R0, 0x2, R20 ;  /* 0x0000000200107825 */ /* 0x001fca00078e0214 */
[----:B-1----:R-:W2:Y:S01]  /*1cc60*/  LDG.E.U16 R28, desc[UR10][R16.64] ;  /* 0x0000000a101c7981 */ /* 0x002ea2000c1e1500 */
[----:B------:R-:W-:-:S03]  /*1cc70*/  IMAD.WIDE R14, R0, 0x2, R18 ;  /* 0x00000002000e7825 */ /* 0x000fc600078e0212 */
[----:B----4-:R-:W-:Y:S04]  /*1cc80*/  STL [R1+0x1d60], R2 ;  /* 0x001d600201007387 */ /* 0x010fe80000100800 */
[----:B------:R0:W-:Y:S04]  /*1cc90*/  STL [R1+0x1c], R26 ;  /* 0x00001c1a01007387 */ /* 0x0001e80000100800 */
[----:B0-----:R-:W4:Y:S04]  /*1cca0*/  LDL.LU R26, [R1+0x4d0] ;  /* 0x0004d000011a7983 */ /* 0x001f280000300800 */
[----:B--2---:R-:W-:Y:S04]  /*1ccb0*/  STL [R1+0x1d64], R28 ;  /* 0x001d641c01007387 */ /* 0x004fe80000100800 */
[----:B------:R0:W-:Y:S04]  /*1ccc0*/  STL [R1+0x14], R27 ;  /* 0x0000141b01007387 */ /* 0x0001e80000100800 */
[----:B0-----:R-:W2:Y:S01]  /*1ccd0*/  LDG.E.U16 R27, desc[UR10][R14.64] ;  /* 0x0000000a0e1b7981 */ /* 0x001ea2000c1e1500 */
[----:B------:R-:W-:-:S03]  /*1cce0*/  IMAD.WIDE R4, R0, 0x2, R12 ;  /* 0x0000000200047825 */ /* 0x000fc600078e020c */
[----:B--2---:R-:W-:Y:S04]  /*1ccf0*/  STL [R1+0x1d68], R27 ;  /* 0x001d681b01007387 */ /* 0x004fe80000100800 */
[----:B------:R0:W-:Y:S04]  /*1cd00*/  STL [R1+0x10], R25 ;  /* 0x0000101901007387 */ /* 0x0001e80000100800 */
[----:B0-----:R-:W2:Y:S01]  /*1cd10*/  LDG.E.U16 R25, desc[UR10][R4.64] ;  /* 0x0000000a04197981 */ /* 0x001ea2000c1e1500 */
[----:B------:R-:W-:-:S03]  /*1cd20*/  IMAD.WIDE R16, R0, 0x2, R10 ;  /* 0x0000000200107825 */ /* 0x000fc600078e020a */
[----:B------:R-:W-:Y:S01]  /*1cd30*/  STL [R1+0x18], R22 ;  /* 0x0000181601007387 */ /* 0x000fe20000100800 */
[----:B---3--:R-:W-:-:S03]  /*1cd40*/  IMAD.WIDE R14, R0, 0x2, R6 ;  /* 0x00000002000e7825 */ /* 0x008fc600078e0206 */
[----:B------:R-:W3:Y:S04]  /*1cd50*/  LDG.E.U16 R6, desc[UR10][R16.64] ;  /* 0x0000000a10067981 */ /* 0x000ee8000c1e1500 */
[----:B--2---:R-:W-:Y:S04]  /*1cd60*/  STL [R1+0x1d6c], R25 ;  /* 0x001d6c1901007387 */ /* 0x004fe80000100800 */
[----:B------:R0:W-:Y:S04]  /*1cd70*/  STL [R1+0xc], R23 ;  /* 0x00000c1701007387 */ /* 0x0001e80000100800 */
[----:B------:R-:W2:Y:S04]  /*1cd80*/  LDL.64 R20, [R1+0x5b8] ;  /* 0x0005b80001147983 */ /* 0x000ea80000100a00 */
[----:B------:R-:W4:Y:S04]  /*1cd90*/  LDL.64 R18, [R1+0x598] ;  /* 0x0005980001127983 */ /* 0x000f280000100a00 */
[----:B0-----:R-:W4:Y:S04]  /*1cda0*/  LDL.64 R22, [R1+0x5d8] ;  /* 0x0005d80001167983 */ /* 0x001f280000100a00 */
[----:B-----5:R0:W-:Y:S02]  /*1cdb0*/  STL [R1+0x8], R24 ;  /* 0x0000081801007387 */ /* 0x0201e40000100800 */
[----:B0-----:R-:W0:Y:S01]  /*1cdc0*/  S2R R24, SR_TID.X ;  /* 0x0000000000187919 */ /* 0x001e220000002100 */
[----:B------:R-:W-:-:S06]  /*1cdd0*/  IMAD.WIDE R4, R0, 0x2, R8 ;  /* 0x0000000200047825 */ /* 0x000fcc00078e0208 */
[----:B------:R-:W5:Y:S04]  /*1cde0*/  LDG.E.U16 R5, desc[UR10][R4.64] ;  /* 0x0000000a04057981 */ /* 0x000f68000c1e1500 */
[----:B---3--:R1:W-:Y:S04]  /*1cdf0*/  STL [R1+0x1d70], R6 ;  /* 0x001d700601007387 */ /* 0x0083e80000100800 */
[----:B------:R-:W3:Y:S04]  /*1ce00*/  LDL.64 R10, [R1+0x578] ;  /* 0x00057800010a7983 */ /* 0x000ee80000100a00 */
[----:B------:R4:W3:Y:S04]  /*1ce10*/  LDG.E.U16 R4, desc[UR10][R14.64] ;  /* 0x0000000a0e047981 */ /* 0x0008e8000c1e1500 */
[----:B------:R-:W3:Y:S04]  /*1ce20*/  LDL.64 R8, [R1+0x558] ;  /* 0x0005580001087983 */ /* 0x000ee80000100a00 */
[----:B-1----:R-:W3:Y:S01]  /*1ce30*/  LDL.64 R6, [R1+0x538] ;  /* 0x0005380001067983 */ /* 0x002ee20000100a00 */
[----:B0-----:R-:W-:Y:S01]  /*1ce40*/  SHF.L.U32 R13, R24, 0x3, RZ ;  /* 0x00000003180d7819 */ /* 0x001fe200000006ff */
[----:B--2---:R-:W-:-:S04]  /*1ce50*/  IMAD.WIDE R16, R0, 0x2, R20 ;  /* 0x0000000200107825 */ /* 0x004fc800078e0214 */
[----:B----4-:R-:W-:-:S04]  /*1ce60*/  IMAD.WIDE R18, R0, 0x2, R18 ;  /* 0x0000000200127825 */ /* 0x010fc800078e0212 */
[----:B------:R-:W-:Y:S01]  /*1ce70*/  IMAD.WIDE R14, R0, 0x2, R22 ;  /* 0x00000002000e7825 */ /* 0x000fe200078e0216 */
[----:B------:R-:W2:Y:S04]  /*1ce80*/  LDG.E.U16 R24, desc[UR10][R18.64] ;  /* 0x0000000a12187981 */ /* 0x000ea8000c1e1500 */
[----:B------:R-:W4:Y:S04]  /*1ce90*/  LDG.E.U16 R22, desc[UR10][R14.64] ;  /* 0x0000000a0e167981 */ /* 0x000f28000c1e1500 */
[----:B------:R0:W2:Y:S02]  /*1cea0*/  LDG.E.U16 R23, desc[UR10][R16.64] ;  /* 0x0000000a10177981 */ /* 0x0000a4000c1e1500 */
[----:B0-----:R-:W-:-:S02]  /*1ceb0*/  FADD R16, -R29, R26 ;  /* 0x0000001a1d107221 */ /* 0x001fc40000000100 */
[----:B-----5:R-:W-:Y:S02]  /*1cec0*/  STL [R1+0x1d74], R5 ;  /* 0x001d740501007387 */ /* 0x020fe40000100800 */
[----:B------:R-:W-:Y:S02]  /*1ced0*/  FMUL R26, R16, 1.4426950216293334961 ;  /* 0x3fb8aa3b101a7820 */ /* 0x000fe40000400000 */
[----:B------:R-:W-:Y:S01]  /*1cee0*/  STL [R1+0x4], R3 ;  /* 0x0000040301007387 */ /* 0x000fe20000100800 */
[----:B---3--:R-:W-:-:S03]  /*1cef0*/  IMAD.WIDE R14, R0, 0x2, R10 ;  /* 0x00000002000e7825 */ /* 0x008fc600078e020a */
[----:B------:R-:W-:Y:S04]  /*1cf00*/  STL [R1+0x1d78], R4 ;  /* 0x001d780401007387 */ /* 0x000fe80000100800 */
[----:B------:R-:W3:Y:S01]  /*1cf10*/  LDL.LU R20, [R1+0x4bc] ;  /* 0x0004bc0001147983 */ /* 0x000ee20000300800 */
[----:B------:R-:W-:-:S03]  /*1cf20*/  IMAD.WIDE R16, R0, 0x2, R8 ;  /* 0x0000000200107825 */ /* 0x000fc600078e0208 */
[----:B------:R-:W5:Y:S01]  /*1cf30*/  LDL.LU R21, [R1+0x4ac] ;  /* 0x0004ac0001157983 */ /* 0x000f620000300800 */
[----:B------:R-:W-:Y:S01]  /*1cf40*/  IMAD.WIDE R18, R0, 0x2, R6 ;  /* 0x0000000200127825 */ /* 0x000fe200078e0206 */
[----:B------:R0:W1:Y:S02]  /*1cf50*/  MUFU.EX2 R29, R26 ;  /* 0x0000001a001d7308 */ /* 0x0000640000000800 */
[----:B0-----:R-:W3:Y:S04]  /*1cf60*/  LDG.E.U16 R26, desc[UR10][R14.64] ;  /* 0x0000000a0e1a7981 */ /* 0x001ee8000c1e1500 */
[----:B------:R-:W5:Y:S04]  /*1cf70*/  LDG.E.U16 R14, desc[UR10][R16.64] ;  /* 0x0000000a100e7981 */ /* 0x000f68000c1e1500 */
[----:B------:R-:W5:Y:S04]  /*1cf80*/  LDG.E.U16 R15, desc[UR10][R18.64] ;  /* 0x0000000a120f7981 */ /* 0x000f68000c1e1500 */
[----:B----4-:R-:W-:Y:S04]  /*1cf90*/  STL [R1+0x1d7c], R22 ;  /* 0x001d7c1601007387 */ /* 0x010fe80000100800 */
[----:B--2---:R-:W-:Y:S04]  /*1cfa0*/  STL [R1+0x1d80], R23 ;  /* 0x001d801701007387 */ /* 0x004fe80000100800 */
[----:B------:R-:W-:Y:S04]  /*1cfb0*/  STL [R1+0x1d84], R24 ;  /* 0x001d841801007387 */ /* 0x000fe80000100800 */
[----:B------:R-:W2:Y:S01]  /*1cfc0*/  LDL.LU R2, [R1+0x524] ;  /* 0x0005240001027983 */ /* 0x000ea20000300800 */
[----:B------:R-:W-:-:S05]  /*1cfd0*/  LOP3.LUT R13, R13, 0xe0, RZ, 0xc0, !PT ;  /* 0x000000e00d0d7812 */ /* 0x000fca00078ec0ff */
[----:B------:R-:W2:Y:S04]  /*1cfe0*/  LDS R3, [R13+UR6] ;  /* 0x000000060d037984 */ /* 0x000ea80008000800 */
[----:B------:R-:W-:Y:S04]  /*1cff0*/  STL [R1+0x150c], R0 ;  /* 0x00150c0001007387 */ /* 0x000fe80000100800 */
[----:B------:R-:W-:Y:S04]  /*1d000*/  LDS R0, [R13+UR6+0x300] ;  /* 0x000300060d007984 */ /* 0x000fe80008000800 */
[----:B---3--:R-:W-:Y:S04]  /*1d010*/  STL [R1+0x1d88], R26 ;  /* 0x001d881a01007387 */ /* 0x008fe80000100800 */
[----:B-----5:R-:W-:Y:S04]  /*1d020*/  STL [R1+0x1d8c], R14 ;  /* 0x001d8c0e01007387 */ /* 0x020fe80000100800 */
[----:B------:R-:W-:Y:S04]  /*1d030*/  STL [R1+0x1d90], R15 ;  /* 0x001d900f01007387 */ /* 0x000fe80000100800 */
[----:B-1----:R-:W-:Y:S01]  /*1d040*/  STL [R1+0x1d94], R29 ;  /* 0x001d941d01007387 */ /* 0x002fe20000100800 */
[----:B------:R-:W0:Y:S01]  /*1d050*/  S2R R19, SR_TID.X ;  /* 0x0000000000137919 */ /* 0x000e220000002100 */
[----:B--2---:R-:W-:-:S02]  /*1d060*/  FFMA R2, R29, R2, R3 ;  /* 0x000000021d027223 */ /* 0x004fc40000000003 */
[----:B------:R-:W1:Y:S04]  /*1d070*/  LDS R3, [R13+UR6+0x100] ;  /* 0x000100060d037984 */ /* 0x000e680008000800 */
[----:B------:R-:W-:Y:S04]  /*1d080*/  STL [R1+0x524], R2 ;  /* 0x0005240201007387 */ /* 0x000fe80000100800 */
[----:B------:R-:W2:Y:S04]  /*1d090*/  LDS R2, [R13+UR6+0x200] ;  /* 0x000200060d027984 */ /* 0x000ea80008000800 */
[----:B-1----:R-:W-:Y:S04]  /*1d0a0*/  STL [R1+0x4d4], R3 ;  /* 0x0004d40301007387 */ /* 0x002fe80000100800 */
[----:B--2---:R-:W-:Y:S04]  /*1d0b0*/  STL [R1+0x4d0], R2 ;  /* 0x0004d00201007387 */ /* 0x004fe80000100800 */
[----:B------:R1:W-:Y:S04]  /*1d0c0*/  STL [R1+0x4cc], R0 ;  /* 0x0004cc0001007387 */ /* 0x0003e80000100800 */
[----:B------:R-:W2:Y:S04]  /*1d0d0*/  LDL.LU R29, [R1+0x4a8] ;  /* 0x0004a800011d7983 */ /* 0x000ea80000300800 */
[----:B------:R-:W3:Y:S04]  /*1d0e0*/  LDL.LU R15, [R1+0x498] ;  /* 0x00049800010f7983 */ /* 0x000ee80000300800 */
[----:B------:R-:W4:Y:S04]  /*1d0f0*/  LDL.LU R14, [R1+0x488] ;  /* 0x00048800010e7983 */ /* 0x000f280000300800 */
[----:B------:R-:W5:Y:S04]  /*1d100*/  LDL.LU R26, [R1+0x478] ;  /* 0x00047800011a7983 */ /* 0x000f680000300800 */
[----:B-1----:R-:W5:Y:S04]  /*1d110*/  LDL.LU R0, [R1+0x468] ;  /* 0x0004680001007983 */ /* 0x002f680000300800 */
[----:B------:R-:W5:Y:S04]  /*1d120*/  LDL.LU R24, [R1+0x458] ;  /* 0x0004580001187983 */ /* 0x000f680000300800 */
        /* <DEDUP_REMOVED lines=10> */
[----:B------:R-:W2:Y:S01]  /*1d1d0*/  LDL.LU R8, [R1+0x2d8] ;  /* 0x0002d80001087983 */ /* 0x000ea20000300800 */
[C---:B0-----:R-:W-:Y:S01]  /*1d1e0*/  LOP3.LUT R16, R19.reuse, 0x7f, RZ, 0xc0, !PT ;  /* 0x0000007f13107812 */ /* 0x041fe200078ec0ff */
[----:B------:R-:W-:Y:S01]  /*1d1f0*/  BAR.SYNC.DEFER_BLOCKING 0x0 ;  /* 0x0000000000007b1d */ /* 0x000fe20000010000 */
[----:B------:R-:W-:-:S03]  /*1d200*/  LOP3.LUT P2, RZ, R19, 0x80, RZ, 0xc0, !PT ;  /* 0x0000008013ff7812 */ /* 0x000fc6000784c0ff */
[----:B------:R-:W-:Y:S01]  /*1d210*/  IMAD.SHL.U32 R16, R16, 0x2, RZ ;  /* 0x0000000210107824 */ /* 0x000fe200078e00ff */
[----:B------:R-:W-:Y:S02]  /*1d220*/  LOP3.LUT R17, R19, 0x7, RZ, 0xc0, !PT ;  /* 0x0000000713117812 */ /* 0x000fe400078ec0ff */
[----:B------:R-:W-:Y:S02]  /*1d230*/  SEL R18, RZ, 0x110, !P2 ;  /* 0x00000110ff127807 */ /* 0x000fe40005000000 */
[----:B------:R-:W-:Y:S01]  /*1d240*/  SHF.L.U32 R3, R17, 0x4, RZ ;  /* 0x0000000411037819 */ /* 0x000fe200000006ff */
[----:B------:R-:W3:Y:S01]  /*1d250*/  LDL.LU R9, [R1+0x2c0] ;  /* 0x0002c00001097983 */ /* 0x000ee20000300800 */
[----:B------:R-:W-:Y:S02]  /*1d260*/  LOP3.LUT R18, R18, R16, RZ, 0x3c, !PT ;  /* 0x0000001012127212 */ /* 0x000fe400078e3cff */
[C---:B------:R-:W-:Y:S01]  /*1d270*/  SHF.L.U32 R16, R19.reuse, 0x8, RZ ;  /* 0x0000000813107819 */ /* 0x040fe200000006ff */
[----:B------:R-:W-:Y:S01]  /*1d280*/  IMAD.SHL.U32 R19, R19, 0x2, RZ ;  /* 0x0000000213137824 */ /* 0x000fe200078e00ff */
[----:B------:R-:W4:Y:S02]  /*1d290*/  LDL.LU R10, [R1+0x298] ;  /* 0x00029800010a7983 */ /* 0x000f240000300800 */
[----:B------:R-:W-:-:S02]  /*1d2a0*/  LOP3.LUT R16, R3, 0xf00, R16, 0xf8, !PT ;  /* 0x00000f0003107812 */ /* 0x000fc400078ef810 */
[----:B------:R-:W-:Y:S01]  /*1d2b0*/  LOP3.LUT R3, R3, 0x30, R19, 0x78, !PT ;  /* 0x0000003003037812 */ /* 0x000fe200078e7813 */
[----:B------:R-:W5:Y:S01]  /*1d2c0*/  LDL.LU R11, [R1+0x288] ;  /* 0x00028800010b7983 */ /* 0x000f620000300800 */
[----:B------:R-:W0:Y:S03]  /*1d2d0*/  S2R R19, SR_TID.X ;  /* 0x0000000000137919 */ /* 0x000e260000002100 */
[----:B------:R-:W5:Y:S04]  /*1d2e0*/  LDL.LU R12, [R1+0x268] ;  /* 0x00026800010c7983 */ /* 0x000f680000300800 */
[----:B------:R1:W-:Y:S04]  /*1d2f0*/  STS.U16 [R18+UR6], R20 ;  /* 0x0000001412007988 */ /* 0x0003e80008000406 */
[----:B------:R-:W5:Y:S04]  /*1d300*/  LDL.LU R13, [R1+0x258] ;  /* 0x00025800010d7983 */ /* 0x000f680000300800 */
[----:B------:R1:W-:Y:S04]  /*1d310*/  STS.U16 [R18+UR6+0x800], R21 ;  /* 0x0008001512007988 */ /* 0x0003e80008000406 */
[----:B-1----:R-:W5:Y:S04]  /*1d320*/  LDL.LU R20, [R1+0x228] ;  /* 0x0002280001147983 */ /* 0x002f680000300800 */
[----:B------:R-:W5:Y:S01]  /*1d330*/  LDL.LU R21, [R1+0x200] ;  /* 0x0002000001157983 */ /* 0x000f620000300800 */
[----:B0-----:R-:W-:-:S04]  /*1d340*/  LOP3.LUT R19, R19, 0xe0, RZ, 0xc0, !PT ;  /* 0x000000e013137812 */ /* 0x001fc800078ec0ff */
[----:B------:R-:W-:-:S04]  /*1d350*/  LEA R17, R17, R19, 0x2 ;  /* 0x0000001311117211 */ /* 0x000fc800078e10ff */
[----:B------:R-:W-:Y:S02]  /*1d360*/  LEA R3, R17, R3, 0x6 ;  /* 0x0000000311037211 */ /* 0x000fe400078e30ff */
[----:B------:R-:W0:Y:S01]  /*1d370*/  S2R R17, SR_TID.X ;  /* 0x0000000000117919 */ /* 0x000e220000002100 */
[----:B------:R-:W-:-:S04]  /*1d380*/  SHF.R.U32.HI R19, RZ, 0x1, R19 ;  /* 0x00000001ff137819 */ /* 0x000fc80000011613 */
[----:B------:R-:W-:Y:S01]  /*1d390*/  LOP3.LUT R19, R16, R19, RZ, 0x3c, !PT ;  /* 0x0000001310137212 */ /* 0x000fe200078e3cff */
[----:B------:R-:W-:Y:S04]  /*1d3a0*/  STL [R1+0x1dbc], R3 ;  /* 0x001dbc0301007387 */ /* 0x000fe80000100800 */
[----:B------:R-:W-:Y:S01]  /*1d3b0*/  STL [R1+0x1dc0], R16 ;  /* 0x001dc01001007387 */ /* 0x000fe20000100800 */
[----:B0-----:R-:W-:-:S04]  /*1d3c0*/  LOP3.LUT R17, R17, 0x10, RZ, 0xc0, !PT ;  /* 0x0000001011117812 */ /* 0x001fc800078ec0ff */
[----:B------:R-:W-:-:S05]  /*1d3d0*/  LEA R17, R17, UR6, 0x3 ;  /* 0x0000000611117c11 */ /* 0x000fca000f8e18ff */
[----:B------:R-:W-:-:S05]  /*1d3e0*/  IMAD.IADD R17, R19, 0x1, R17 ;  /* 0x0000000113117824 */ /* 0x000fca00078e0211 */
[----:B------:R-:W-:Y:S04]  /*1d3f0*/  STL [R1+0x1dc4], R17 ;  /* 0x001dc41101007387 */ /* 0x000fe80000100800 */
[----:B--2---:R0:W-:Y:S04]  /*1d400*/  STS.U16 [R18+UR6+0x9000], R8 ;  /* 0x0090000812007988 */ /* 0x0041e80008000406 */
[----:B0-----:R-:W2:Y:S04]  /*1d410*/  LDL.LU R8, [R1+0x1f0] ;  /* 0x0001f00001087983 */ /* 0x001ea80000300800 */
[----:B------:R-:W3:Y:S04]  /*1d420*/  LDL.LU R17, [R1+0x1c0] ;  /* 0x0001c00001117983 */ /* 0x000ee80000300800 */
[----:B---3--:R0:W-:Y:S04]  /*1d430*/  STL [R1+0x1dc8], R17 ;  /* 0x001dc81101007387 */ /* 0x0081e80000100800 */
[----:B0-----:R-:W3:Y:S04]  /*1d440*/  LDL.LU R17, [R1+0x1d8] ;  /* 0x0001d80001117983 */ /* 0x001ee80000300800 */
[----:B------:R-:W-:Y:S04]  /*1d450*/  STS.U16 [R18+UR6+0x9800], R9 ;  /* 0x0098000912007988 */ /* 0x000fe80008000406 */
[----:B----4-:R-:W-:Y:S04]  /*1d460*/  STS.U16 [R18+UR6+0xa000], R10 ;  /* 0x00a0000a12007988 */ /* 0x010fe80008000406 */
[----:B-----5:R-:W-:Y:S04]  /*1d470*/  STS.U16 [R18+UR6+0xa800], R11 ;  /* 0x00a8000b12007988 */ /* 0x020fe80008000406 */
[----:B------:R-:W-:Y:S04]  /*1d480*/  STS.U16 [R18+UR6+0xb000], R12 ;  /* 0x00b0000c12007988 */ /* 0x000fe80008000406 */
[----:B------:R-:W-:Y:S04]  /*1d490*/  STS.U16 [R18+UR6+0xb800], R13 ;  /* 0x00b8000d12007988 */ /* 0x000fe80008000406 */
[----:B---3--:R0:W-:Y:S04]  /*1d4a0*/  STL [R1+0x1dcc], R17 ;  /* 0x001dcc1101007387 */ /* 0x0081e80000100800 */
[----:B0-----:R-:W3:Y:S04]  /*1d4b0*/  LDL.LU R17, [R1+0x1ec] ;  /* 0x0001ec0001117983 */ /* 0x001ee80000300800 */
[----:B------:R-:W4:Y:S04]  /*1d4c0*/  LDL.LU R16, [R1+0x1b0] ;  /* 0x0001b00001107983 */ /* 0x000f280000300800 */
[----:B------:R-:W5:Y:S04]  /*1d4d0*/  LDL.LU R3, [R1+0x1a0] ;  /* 0x0001a00001037983 */ /* 0x000f680000300800 */
[----:B------:R-:W5:Y:S04]  /*1d4e0*/  LDL.LU R9, [R1+0x19c] ;  /* 0x00019c0001097983 */ /* 0x000f680000300800 */
        /* <DEDUP_REMOVED lines=40> */
[----:B--2---:R0:W-:Y:S04]  /*1d770*/  STS.U16 [R18+UR6+0xd000], R8 ;  /* 0x00d0000812007988 */ /* 0x0041e80008000406 */
[----:B-1----:R-:W2:Y:S04]  /*1d780*/  LDL.LU R7, [R1+0x98] ;  /* 0x0000980001077983 */ /* 0x002ea80000300800 */
[----:B0-----:R-:W2:Y:S04]  /*1d790*/  LDL.LU R8, [R1+0x94] ;  /* 0x0000940001087983 */ /* 0x001ea80000300800 */
[----:B---3--:R0:W-:Y:S04]  /*1d7a0*/  STS.U16 [R18+UR6+0xd800], R17 ;  /* 0x00d8001112007988 */ /* 0x0081e80008000406 */
[----:B0-----:R-:W3:Y:S04]  /*1d7b0*/  LDL.LU R17, [R1+0x1dcc] ;  /* 0x001dcc0001117983 */ /* 0x001ee80000300800 */
[----:B---3--:R0:W-:Y:S04]  /*1d7c0*/  STS.U16 [R18+UR6+0xe000], R17 ;  /* 0x00e0001112007988 */ /* 0x0081e80008000406 */
[----:B0-----:R-:W3:Y:S04]  /*1d7d0*/  LDL.LU R17, [R1+0x1dc8] ;  /* 0x001dc80001117983 */ /* 0x001ee80000300800 */
        /* <DEDUP_REMOVED lines=19> */
[----:B---3--:R0:W-:Y:S04]  /*1d910*/  STS.U16 [R18+UR6+0xe800], R17 ;  /* 0x00e8001112007988 */ /* 0x0081e80008000406 */
[----:B0-----:R-:W2:Y:S04]  /*1d920*/  LDL.LU R17, [R1+0x1dc4] ;  /* 0x001dc40001117983 */ /* 0x001ea80000300800 */
[----:B------:R-:W3:Y:S04]  /*1d930*/  LDL.LU R16, [R1+0x1dc0] ;  /* 0x001dc00001107983 */ /* 0x000ee80000300800 */
[----:B------:R-:W4:Y:S04]  /*1d940*/  LDL.LU R3, [R1+0x1dbc] ;  /* 0x001dbc0001037983 */ /* 0x000f280000300800 */
[----:B------:R-:W5:Y:S04]  /*1d950*/  LDL.LU R9, [R1+0x1db8] ;  /* 0x001db80001097983 */ /* 0x000f680000300800 */
        /* <DEDUP_REMOVED lines=18> */
[----:B0-----:R-:W4:Y:S04]  /*1da80*/  LDL.LU R8, [R1+0x3c4] ;  /* 0x0003c40001087983 */ /* 0x001f280000300800 */
[----:B------:R-:W-:Y:S04]  /*1da90*/  STS.U16 [R18+UR6+0x15800], R26 ;  /* 0x0158001a12007988 */ /* 0x000fe80008000406 */
[----:B------:R-:W-:Y:S04]  /*1daa0*/  STS.U16 [R18+UR6+0x16000], R0 ;  /* 0x0160000012007988 */ /* 0x000fe80008000406 */
[----:B------:R-:W-:Y:S04]  /*1dab0*/  STS.U16 [R18+UR6+0x17800], R22 ;  /* 0x0178001612007988 */ /* 0x000fe80008000406 */
[----:B------:R-:W-:Y:S04]  /*1dac0*/  STS.U16 [R18+UR6+0x18000], R4 ;  /* 0x0180000412007988 */ /* 0x000fe80008000406 */
[----:B------:R-:W-:Y:S04]  /*1dad0*/  STS.U16 [R18+UR6+0x18800], R5 ;  /* 0x0188000512007988 */ /* 0x000fe80008000406 */
[----:B------:R-:W-:Y:S04]  /*1dae0*/  STS.U16 [R18+UR6+0x19800], R6 ;  /* 0x0198000612007988 */ /* 0x000fe80008000406 */
[----:B-----5:R-:W-:Y:S04]  /*1daf0*/  STS.U16 [R18+UR6+0x1f800], R9 ;  /* 0x01f8000912007988 */ /* 0x020fe80008000406 */
[----:B--2---:R0:W-:Y:S04]  /*1db00*/  STS.U16 [R18+UR6+0x1f000], R10 ;  /* 0x01f0000a12007988 */ /* 0x0041e80008000406 */
[----:B---3--:R-:W-:Y:S04]  /*1db10*/  STS.U16 [R18+UR6+0x1e800], R11 ;  /* 0x01e8000b12007988 */ /* 0x008fe80008000406 */
[----:B----4-:R-:W-:Y:S04]  /*1db20*/  STS.U16 [R18+UR6+0x1e000], R12 ;  /* 0x01e0000c12007988 */ /* 0x010fe80008000406 */
[----:B------:R-:W-:Y:S04]  /*1db30*/  STS.U16 [R18+UR6+0x1d800], R13 ;  /* 0x01d8000d12007988 */ /* 0x000fe80008000406 */
[----:B------:R-:W-:Y:S04]  /*1db40*/  STS.U16 [R18+UR6+0x1d000], R20 ;  /* 0x01d0001412007988 */ /* 0x000fe80008000406 */
[----:B------:R1:W-:Y:S01]  /*1db50*/  STS.U16 [R18+UR6+0x1c800], R21 ;  /* 0x01c8001512007988 */ /* 0x0003e20008000406 */
[----:B0-----:R-:W-:-:S03]  /*1db60*/  LOP3.LUT R10, R18, 0x20, RZ, 0x3c, !PT ;  /* 0x00000020120a7812 */ /* 0x001fc600078e3cff */
[----:B-1----:R-:W2:Y:S04]  /*1db70*/  LDL.LU R21, [R1+0x454] ;  /* 0x0004540001157983 */ /* 0x002ea80000300800 */
[----:B------:R-:W3:Y:S04]  /*1db80*/  LDL.LU R20, [R1+0x464] ;  /* 0x0004640001147983 */ /* 0x000ee80000300800 */
[----:B------:R-:W4:Y:S04]  /*1db90*/  LDL.LU R13, [R1+0x474] ;  /* 0x00047400010d7983 */ /* 0x000f280000300800 */
[----:B------:R-:W5:Y:S04]  /*1dba0*/  LDL.LU R12, [R1+0x484] ;  /* 0x00048400010c7983 */ /* 0x000f680000300800 */
[----:B------:R-:W5:Y:S04]  /*1dbb0*/  LDL.LU R11, [R1+0x494] ;  /* 0x00049400010b7983 */ /* 0x000f680000300800 */
        /* <DEDUP_REMOVED lines=9> */
[----:B------:R-:W5:Y:S04]  /*1dc50*/  LDL.LU R5, [R1+0x254] ;  /* 0x0002540001057983 */ /* 0x000f680000300800 */
[----:B------:R-:W5:Y:S04]  /*1dc60*/  LDL.LU R6, [R1+0x224] ;  /* 0x0002240001067983 */ /* 0x000f680000300800 */
[----:B-1----:R-:W5:Y:S04]  /*1dc70*/  LDL.LU R7, [R1+0x214] ;  /* 0x0002140001077983 */ /* 0x002f680000300800 */
[----:B------:R0:W-:Y:S04]  /*1dc80*/  STS.U16 [R10+UR6+0x5a00], R24 ;  /* 0x005a00180a007988 */ /* 0x0001e80008000406 */
[----:B------:R1:W-:Y:S04]  /*1dc90*/  STS.U16 [R10+UR6+0x6200], R23 ;  /* 0x006200170a007988 */ /* 0x0003e80008000406 */
[----:B------:R1:W-:Y:S04]  /*1dca0*/  STS.U16 [R10+UR6+0x7200], R28 ;  /* 0x0072001c0a007988 */ /* 0x0003e80008000406 */
[----:B0-----:R-:W5:Y:S04]  /*1dcb0*/  LDL.LU R24, [R1+0x204] ;  /* 0x0002040001187983 */ /* 0x001f680000300800 */
[----:B-1----:R-:W5:Y:S04]  /*1dcc0*/  LDL.LU R23, [R1+0x1f4] ;  /* 0x0001f40001177983 */ /* 0x002f680000300800 */
[----:B------:R-:W5:Y:S04]  /*1dcd0*/  LDL.LU R28, [R1+0x1e0] ;  /* 0x0001e000011c7983 */ /* 0x000f680000300800 */
[----:B------:R0:W-:Y:S04]  /*1dce0*/  STS.U16 [R10+UR6+0x6a00], R25 ;  /* 0x006a00190a007988 */ /* 0x0001e80008000406 */
[----:B------:R1:W-:Y:S04]  /*1dcf0*/  STS.U16 [R10+UR6+0x7a00], R2 ;  /* 0x007a00020a007988 */ /* 0x0003e80008000406 */
[----:B0-----:R-:W5:Y:S04]  /*1dd00*/  LDL.LU R25, [R1+0x1dc] ;  /* 0x0001dc0001197983 */ /* 0x001f680000300800 */
[----:B-1----:R-:W5:Y:S04]  /*1dd10*/  LDL.LU R2, [R1+0x1c8] ;  /* 0x0001c80001027983 */ /* 0x002f680000300800 */
[----:B------:R0:W-:Y:S04]  /*1dd20*/  STS.U16 [R10+UR6+0x8200], R8 ;  /* 0x008200080a007988 */ /* 0x0001e80008000406 */
[----:B0-----:R-:W5:Y:S04]  /*1dd30*/  LDL.LU R8, [R1+0x1b4] ;  /* 0x0001b40001087983 */ /* 0x001f680000300800 */
        /* <DEDUP_REMOVED lines=9> */
[----:B------:R0:W-:Y:S04]  /*1ddd0*/  STS.U16 [R10+UR6+0xb200], R27 ;  /* 0x00b2001b0a007988 */ /* 0x0001e80008000406 */
[----:B0-----:R-:W2:Y:S04]  /*1dde0*/  LDL.LU R27, [R1+0x1a4] ;  /* 0x0001a400011b7983 */ /* 0x001ea80000300800 */
[----:B------:R0:W-:Y:S04]  /*1ddf0*/  STS.U16 [R10+UR6+0xca00], R7 ;  /* 0x00ca00070a007988 */ /* 0x0001e80008000406 */
[----:B0-----:R-:W3:Y:S04]  /*1de00*/  LDL.LU R7, [R1+0x190] ;  /* 0x0001900001077983 */ /* 0x001ee80000300800 */
[----:B------:R-:W4:Y:S04]  /*1de10*/  LDL.LU R9, [R1+0x18c] ;  /* 0x00018c0001097983 */ /* 0x000f280000300800 */
[----:B------:R-:W5:Y:S04]  /*1de20*/  LDL.LU R11, [R1+0x178] ;  /* 0x00017800010b7983 */ /* 0x000f680000300800 */
[----:B------:R-:W4:Y:S04]  /*1de30*/  LDL.LU R12, [R1+0x164] ;  /* 0x00016400010c7983 */ /* 0x000f280000300800 */
[----:B------:R-:W4:Y:S04]  /*1de40*/  LDL.LU R13, [R1+0x158] ;  /* 0x00015800010d7983 */ /* 0x000f280000300800 */
[----:B------:R-:W4:Y:S04]  /*1de50*/  LDL.LU R20, [R1+0x148] ;  /* 0x0001480001147983 */ /* 0x000f280000300800 */
[----:B------:R-:W4:Y:S04]  /*1de60*/  LDL.LU R21, [R1+0x138] ;  /* 0x0001380001157983 */ /* 0x000f280000300800 */
[----:B------:R-:W4:Y:S04]  /*1de70*/  LDL.LU R19, [R1+0x134] ;  /* 0x0001340001137983 */ /* 0x000f280000300800 */
[----:B------:R-:W4:Y:S04]  /*1de80*/  LDL.LU R29, [R1+0x124] ;  /* 0x00012400011d7983 */ /* 0x000f280000300800 */
[----:B------:R0:W-:Y:S04]  /*1de90*/  STS.U16 [R10+UR6+0xaa00], R4 ;  /* 0x00aa00040a007988 */ /* 0x0001e80008000406 */
[----:B------:R-:W5:Y:S04]  /*1dea0*/  LDL.LU R22, [R1+0x118] ;  /* 0x0001180001167983 */ /* 0x000f680000300800 */
[----:B------:R1:W-:Y:S04]  /*1deb0*/  STS.U16 [R10+UR6+0xba00], R5 ;  /* 0x00ba00050a007988 */ /* 0x0003e80008000406 */
[----:B0-----:R-:W4:Y:S04]  /*1dec0*/  LDL.LU R4, [R1+0x110] ;  /* 0x0001100001047983 */ /* 0x001f280000300800 */
[----:B------:R0:W-:Y:S04]  /*1ded0*/  STS.U16 [R10+UR6+0xc200], R6 ;  /* 0x00c200060a007988 */ /* 0x0001e80008000406 */
[----:B-1----:R-:W4:Y:S04]  /*1dee0*/  LDL.LU R5, [R1+0x104] ;  /* 0x0001040001057983 */ /* 0x002f280000300800 */
[----:B------:R1:W-:Y:S04]  /*1def0*/  STS.U16 [R10+UR6+0xe200], R28 ;  /* 0x00e2001c0a007988 */ /* 0x0003e80008000406 */
[----:B0-----:R-:W4:Y:S04]  /*1df00*/  LDL.LU R6, [R1+0xe8] ;  /* 0x0000e80001067983 */ /* 0x001f280000300800 */
[----:B-1----:R-:W4:Y:S04]  /*1df10*/  LDL.LU R28, [R1+0xe0] ;  /* 0x0000e000011c7983 */ /* 0x002f280000300800 */
[----:B------:R0:W-:Y:S04]  /*1df20*/  STS.U16 [R10+UR6+0xf200], R2 ;  /* 0x00f200020a007988 */ /* 0x0001e80008000406 */
[----:B0-----:R-:W4:Y:S04]  /*1df30*/  LDL.LU R2, [R1+0x8c] ;  /* 0x00008c0001027983 */ /* 0x001f280000300800 */
        /* <DEDUP_REMOVED lines=13> */
[----:B------:R1:W-:Y:S04]  /*1e010*/  STS.U16 [R10+UR6+0xea00], R25 ;  /* 0x00ea00190a007988 */ /* 0x0003e80008000406 */
[----:B0-----:R-:W4:Y:S04]  /*1e020*/  LDL.LU R23, [R1+0x70] ;  /* 0x0000700001177983 */ /* 0x001f280000300800 */
[----:B-1----:R-:W4:Y:S04]  /*1e030*/  LDL.LU R25, [R1+0x6c] ;  /* 0x00006c0001197983 */ /* 0x002f280000300800 */
[----:B--2---:R0:W-:Y:S04]  /*1e040*/  STS.U16 [R10+UR6+0x10200], R27 ;  /* 0x0102001b0a007988 */ /* 0x0041e80008000406 */
[----:B0-----:R-:W2:Y:S04]  /*1e050*/  LDL.LU R27, [R1+0x68] ;  /* 0x00006800011b7983 */ /* 0x001ea80000300800 */
[----:B---3--:R0:W-:Y:S04]  /*1e060*/  STS.U16 [R10+UR6+0x10a00], R7 ;  /* 0x010a00070a007988 */ /* 0x0081e80008000406 */
[----:B0-----:R-:W3:Y:S04]  /*1e070*/  LDL.LU R7, [R1+0x1d9c] ;  /* 0x001d9c0001077983 */ /* 0x001ee80000300800 */
[----:B-----5:R0:W-:Y:S04]  /*1e080*/  STS.U16 [R10+UR6+0x15200], R22 ;  /* 0x015200160a007988 */ /* 0x0201e80008000406 */
[----:B----4-:R1:W-:Y:S04]  /*1e090*/  STS.U16 [R10+UR6+0x15a00], R4 ;  /* 0x015a00040a007988 */ /* 0x0103e80008000406 */
[----:B0-----:R-:W4:Y:S04]  /*1e0a0*/  LDL.LU R22, [R1+0x64] ;  /* 0x0000640001167983 */ /* 0x001f280000300800 */
[----:B------:R0:W-:Y:S04]  /*1e0b0*/  STS.U16 [R10+UR6+0x16200], R5 ;  /* 0x016200050a007988 */ /* 0x0001e80008000406 */
[----:B-1----:R-:W5:Y:S04]  /*1e0c0*/  LDL.LU R4, [R1+0x5c] ;  /* 0x00005c0001047983 */ /* 0x002f680000300800 */
[----:B------:R1:W-:Y:S04]  /*1e0d0*/  STS.U16 [R10+UR6+0x16a00], R6 ;  /* 0x016a00060a007988 */ /* 0x0003e80008000406 */
[----:B0-----:R-:W3:Y:S04]  /*1e0e0*/  LDL.LU R5, [R1+0x58] ;  /* 0x0000580001057983 */ /* 0x001ee80000300800 */
[----:B------:R0:W-:Y:S04]  /*1e0f0*/  STS.U16 [R10+UR6+0x17200], R28 ;  /* 0x0172001c0a007988 */ /* 0x0001e80008000406 */
[----:B-1----:R-:W3:Y:S04]  /*1e100*/  LDL.LU R6, [R1+0x60] ;  /* 0x0000600001067983 */ /* 0x002ee80000300800 */
[----:B0-----:R-:W3:Y:S04]  /*1e110*/  LDL.LU R28, [R1+0x54] ;  /* 0x00005400011c7983 */ /* 0x001ee80000300800 */
[----:B------:R0:W-:Y:S04]  /*1e120*/  STS.U16 [R10+UR6+0x17a00], R2 ;  /* 0x017a00020a007988 */ /* 0x0001e80008000406 */
[----:B0-----:R-:W3:Y:S04]  /*1e130*/  LDL.LU R2, [R1+0x50] ;  /* 0x0000500001027983 */ /* 0x001ee80000300800 */
[----:B------:R-:W-:Y:S04]  /*1e140*/  STS.U16 [R10+UR6+0x11a00], R11 ;  /* 0x011a000b0a007988 */ /* 0x000fe80008000406 */
[----:B------:R-:W-:Y:S04]  /*1e150*/  STS.U16 [R10+UR6+0x12200], R12 ;  /* 0x0122000c0a007988 */ /* 0x000fe80008000406 */
[----:B------:R-:W-:Y:S04]  /*1e160*/  STS.U16 [R10+UR6+0x12a00], R13 ;  /* 0x012a000d0a007988 */ /* 0x000fe80008000406 */
[----:B------:R-:W-:Y:S04]  /*1e170*/  STS.U16 [R10+UR6+0x13200], R20 ;  /* 0x013200140a007988 */ /* 0x000fe80008000406 */
[----:B------:R-:W-:Y:S04]  /*1e180*/  STS.U16 [R10+UR6+0x13a00], R21 ;  /* 0x013a00150a007988 */ /* 0x000fe80008000406 */
[----:B------:R-:W-:Y:S04]  /*1e190*/  STS.U16 [R10+UR6+0x14200], R19 ;  /* 0x014200130a007988 */ /* 0x000fe80008000406 */
[----:B------:R0:W-:Y:S04]  /*1e1a0*/  STS.U16 [R10+UR6+0x1aa00], R8 ;  /* 0x01aa00080a007988 */ /* 0x0001e80008000406 */
[----:B0-----:R-:W3:Y:S04]  /*1e1b0*/  LDL.LU R8, [R1+0x4c] ;  /* 0x00004c0001087983 */ /* 0x001ee80000300800 */
[----:B------:R-:W3:Y:S04]  /*1e1c0*/  LDL.LU R11, [R1+0x4b4] ;  /* 0x0004b400010b7983 */ /* 0x000ee80000300800 */
[----:B------:R-:W3:Y:S04]  /*1e1d0*/  LDL.LU R12, [R1+0x4a0] ;  /* 0x0004a000010c7983 */ /* 0x000ee80000300800 */
[----:B------:R-:W3:Y:S04]  /*1e1e0*/  LDL.LU R13, [R1+0x490] ;  /* 0x00049000010d7983 */ /* 0x000ee80000300800 */
[----:B------:R-:W3:Y:S04]  /*1e1f0*/  LDL.LU R20, [R1+0x480] ;  /* 0x0004800001147983 */ /* 0x000ee80000300800 */
[----:B------:R-:W3:Y:S04]  /*1e200*/  LDL.LU R21, [R1+0x470] ;  /* 0x0004700001157983 */ /* 0x000ee80000300800 */
[----:B------:R0:W-:Y:S04]  /*1e210*/  STS.U16 [R10+UR6+0x14a00], R29 ;  /* 0x014a001d0a007988 */ /* 0x0001e80008000406 */
[----:B------:R-:W3:Y:S04]  /*1e220*/  LDL.LU R19, [R1+0x460] ;  /* 0x0004600001137983 */ /* 0x000ee80000300800 */
[----:B------:R1:W-:Y:S04]  /*1e230*/  STS.U16 [R10+UR6+0x18a00], R14 ;  /* 0x018a000e0a007988 */ /* 0x0003e80008000406 */
[----:B0-----:R-:W3:Y:S04]  /*1e240*/  LDL.LU R29, [R1+0x450] ;  /* 0x00045000011d7983 */ /* 0x001ee80000300800 */
[----:B------:R0:W-:Y:S04]  /*1e250*/  STS.U16 [R10+UR6+0x19200], R26 ;  /* 0x0192001a0a007988 */ /* 0x0001e80008000406 */
[----:B-1----:R-:W3:Y:S04]  /*1e260*/  LDL.LU R14, [R1+0x440] ;  /* 0x00044000010e7983 */ /* 0x002ee80000300800 */
[----:B------:R1:W-:Y:S04]  /*1e270*/  STS.U16 [R10+UR6+0x19a00], R0 ;  /* 0x019a00000a007988 */ /* 0x0003e80008000406 */
[----:B0-----:R-:W3:Y:S04]  /*1e280*/  LDL.LU R26, [R1+0x430] ;  /* 0x00043000011a7983 */ /* 0x001ee80000300800 */
[----:B------:R0:W-:Y:S04]  /*1e290*/  STS.U16 [R10+UR6+0x1a200], R24 ;  /* 0x01a200180a007988 */ /* 0x0001e80008000406 */
[----:B-1----:R-:W3:Y:S04]  /*1e2a0*/  LDL.LU R0, [R1+0x420] ;  /* 0x0004200001007983 */ /* 0x002ee80000300800 */
[----:B------:R1:W-:Y:S04]  /*1e2b0*/  STS.U16 [R10+UR6+0x1ba00], R25 ;  /* 0x01ba00190a007988 */ /* 0x0003e80008000406 */
[----:B0-----:R-:W3:Y:S04]  /*1e2c0*/  LDL.LU R24, [R1+0x410] ;  /* 0x0004100001187983 */ /* 0x001ee80000300800 */
[----:B-1----:R-:W3:Y:S04]  /*1e2d0*/  LDL.LU R25, [R1+0x400] ;  /* 0x0004000001197983 */ /* 0x002ee80000300800 */
[----:B------:R-:W-:Y:S04]  /*1e2e0*/  STS.U16 [R10+UR6+0x18200], R15 ;  /* 0x0182000f0a007988 */ /* 0x000fe80008000406 */
[----:B------:R-:W-:Y:S04]  /*1e2f0*/  STS.U16 [R10+UR6+0x1b200], R23 ;  /* 0x01b200170a007988 */ /* 0x000fe80008000406 */
[----:B--2---:R0:W-:Y:S04]  /*1e300*/  STS.U16 [R10+UR6+0x1c200], R27 ;  /* 0x01c2001b0a007988 */ /* 0x0041e80008000406 */
[----:B0-----:R-:W2:Y:S04]  /*1e310*/  LDL.LU R27, [R1+0x3f0] ;  /* 0x0003f000011b7983 */ /* 0x001ea80000300800 */
[----:B----4-:R-:W-:Y:S04]  /*1e320*/  STS.U16 [R10+UR6+0x1ca00], R22 ;  /* 0x01ca00160a007988 */ /* 0x010fe80008000406 */
[----:B-----5:R-:W-:Y:S04]  /*1e330*/  STS.U16 [R10+UR6+0x1d200], R4 ;  /* 0x01d200040a007988 */ /* 0x020fe80008000406 */
[----:B---3--:R-:W-:Y:S04]  /*1e340*/  STS.U16 [R10+UR6+0x1da00], R5 ;  /* 0x01da00050a007988 */ /* 0x008fe80008000406 */
[----:B------:R0:W-:Y:S04]  /*1e350*/  STS.U16 [R10+UR6+0x1ea00], R28 ;  /* 0x01ea001c0a007988 */ /* 0x0001e80008000406 */
[----:B0-----:R-:W3:Y:S04]  /*1e360*/  LDL.LU R28, [R1+0x3e0] ;  /* 0x0003e000011c7983 */ /* 0x001ee80000300800 */
[----:B------:R-:W4:Y:S04]  /*1e370*/  LDL.LU R15, [R1+0x3d0] ;  /* 0x0003d000010f7983 */ /* 0x000f280000300800 */
[----:B------:R-:W5:Y:S04]  /*1e380*/  LDL.LU R23, [R1+0x3c0] ;  /* 0x0003c00001177983 */ /* 0x000f680000300800 */
[----:B------:R-:W4:Y:S04]  /*1e390*/  LDL.LU R22, [R1+0x2e0] ;  /* 0x0002e00001167983 */ /* 0x000f280000300800 */
[----:B------:R-:W4:Y:S04]  /*1e3a0*/  LDL.LU R4, [R1+0x2d0] ;  /* 0x0002d00001047983 */ /* 0x000f280000300800 */
[----:B------:R0:W-:Y:S04]  /*1e3b0*/  STS.U16 [R10+UR6+0x1f200], R2 ;  /* 0x01f200020a007988 */ /* 0x0001e80008000406 */
[----:B------:R-:W4:Y:S04]  /*1e3c0*/  LDL.LU R5, [R1+0x2b0] ;  /* 0x0002b00001057983 */ /* 0x000f280000300800 */
[----:B0-----:R-:W5:Y:S04]  /*1e3d0*/  LDL.LU R2, [R1+0x290] ;  /* 0x0002900001027983 */ /* 0x001f680000300800 */
[----:B------:R0:W-:Y:S04]  /*1e3e0*/  STS.U16 [R10+UR6+0x11200], R9 ;  /* 0x011200090a007988 */ /* 0x0001e80008000406 */
[----:B------:R-:W-:Y:S01]  /*1e3f0*/  STS.U16 [R10+UR6+0x1e200], R6 ;  /* 0x01e200060a007988 */ /* 0x000fe20008000406 */
[----:B0-----:R-:W-:-:S03]  /*1e400*/  LOP3.LUT R9, R18, 0x40, RZ, 0x3c, !PT ;  /* 0x0000004012097812 */ /* 0x001fc600078e3cff */
[----:B------:R0:W-:Y:S04]  /*1e410*/  STS.U16 [R10+UR6+0x1fa00], R8 ;  /* 0x01fa00080a007988 */ /* 0x0001e80008000406 */
[----:B0-----:R-:W4:Y:S04]  /*1e420*/  LDL.LU R10, [R1+0x4c4] ;  /* 0x0004c400010a7983 */ /* 0x001f280000300800 */
[----:B------:R-:W4:Y:S04]  /*1e430*/  LDL.LU R6, [R1+0x280] ;  /* 0x0002800001067983 */ /* 0x000f280000300800 */
[----:B------:R-:W4:Y:S04]  /*1e440*/  LDL.LU R8, [R1+0x260] ;  /* 0x0002600001087983 */ /* 0x000f280000300800 */
[----:B------:R0:W-:Y:S04]  /*1e450*/  STS.U16 [R9+UR6+0x4400], R14 ;  /* 0x0044000e09007988 */ /* 0x0001e80008000406 */
        /* <DEDUP_REMOVED lines=9> */
[----:B--2---:R0:W-:Y:S04]  /*1e4f0*/  STS.U16 [R9+UR6+0x6c00], R27 ;  /* 0x006c001b09007988 */ /* 0x0041e80008000406 */
[----:B0-----:R-:W2:Y:S04]  /*1e500*/  LDL.LU R27, [R1+0x1e4] ;  /* 0x0001e400011b7983 */ /* 0x001ea80000300800 */
[----:B---3--:R0:W-:Y:S04]  /*1e510*/  STS.U16 [R9+UR6+0x7400], R28 ;  /* 0x0074001c09007988 */ /* 0x0081e80008000406 */
[----:B0-----:R-:W3:Y:S04]  /*1e520*/  LDL.LU R28, [R1+0x1d0] ;  /* 0x0001d000011c7983 */ /* 0x001ee80000300800 */
[----:B-----5:R0:W-:Y:S04]  /*1e530*/  STS.U16 [R9+UR6+0xa400], R2 ;  /* 0x00a4000209007988 */ /* 0x0201e80008000406 */
[----:B0-----:R-:W5:Y:S04]  /*1e540*/  LDL.LU R2, [R1+0x1cc] ;  /* 0x0001cc0001027983 */ /* 0x001f680000300800 */
[----:B------:R-:W-:Y:S04]  /*1e550*/  STS.U16 [R9+UR6+0xc00], R11 ;  /* 0x000c000b09007988 */ /* 0x000fe80008000406 */
[----:B------:R-:W-:Y:S04]  /*1e560*/  STS.U16 [R9+UR6+0x1400], R12 ;  /* 0x0014000c09007988 */ /* 0x000fe80008000406 */
[----:B------:R-:W-:Y:S04]  /*1e570*/  STS.U16 [R9+UR6+0x1c00], R13 ;  /* 0x001c000d09007988 */ /* 0x000fe80008000406 */
[----:B------:R-:W-:Y:S04]  /*1e580*/  STS.U16 [R9+UR6+0x2400], R20 ;  /* 0x0024001409007988 */ /* 0x000fe80008000406 */
[----:B----4-:R-:W-:Y:S04]  /*1e590*/  STS.U16 [R9+UR6+0x400], R10 ;  /* 0x0004000a09007988 */ /* 0x010fe80008000406 */
[----:B------:R0:W-:Y:S04]  /*1e5a0*/  STS.U16 [R9+UR6+0xb400], R8 ;  /* 0x00b4000809007988 */ /* 0x0001e80008000406 */
[----:B------:R1:W-:Y:S04]  /*1e5b0*/  STS.U16 [R9+UR6+0x2c00], R21 ;  /* 0x002c001509007988 */ /* 0x0003e80008000406 */
[----:B0-----:R-:W4:Y:S04]  /*1e5c0*/  LDL.LU R8, [R1+0x1b8] ;  /* 0x0001b80001087983 */ /* 0x001f280000300800 */
[----:B------:R-:W4:Y:S04]  /*1e5d0*/  LDL.LU R10, [R1+0x1a8] ;  /* 0x0001a800010a7983 */ /* 0x000f280000300800 */
[----:B------:R-:W4:Y:S04]  /*1e5e0*/  LDL.LU R11, [R1+0x194] ;  /* 0x00019400010b7983 */ /* 0x000f280000300800 */
[----:B------:R-:W4:Y:S04]  /*1e5f0*/  LDL.LU R12, [R1+0x180] ;  /* 0x00018000010c7983 */ /* 0x000f280000300800 */
[----:B------:R-:W4:Y:S04]  /*1e600*/  LDL.LU R13, [R1+0x17c] ;  /* 0x00017c00010d7983 */ /* 0x000f280000300800 */
[----:B------:R-:W4:Y:S04]  /*1e610*/  LDL.LU R20, [R1+0x168] ;  /* 0x0001680001147983 */ /* 0x000f280000300800 */
        /* <DEDUP_REMOVED lines=32> */
[----:B0-----:R-:W5:Y:S04]  /*1e820*/  LDL.LU R2, [R1+0x2c] ;  /* 0x00002c0001027983 */ /* 0x001f680000300800 */
[----:B----4-:R0:W-:Y:S04]  /*1e830*/  STS.U16 [R9+UR6+0xfc00], R8 ;  /* 0x00fc000809007988 */ /* 0x0101e80008000406 */
[----:B0-----:R-:W4:Y:S04]  /*1e840*/  LDL.LU R8, [R1+0x1d98] ;  /* 0x001d980001087983 */ /* 0x001f280000300800 */
[----:B------:R0:W-:Y:S04]  /*1e850*/  STS.U16 [R9+UR6+0x11400], R12 ;  /* 0x0114000c09007988 */ /* 0x0001e80008000406 */
[----:B0-----:R-:W4:Y:S04]  /*1e860*/  LDL.LU R12, [R1+0x28] ;  /* 0x00002800010c7983 */ /* 0x001f280000300800 */
[----:B------:R-:W-:Y:S04]  /*1e870*/  STS.U16 [R9+UR6+0x10400], R10 ;  /* 0x0104000a09007988 */ /* 0x000fe80008000406 */
[----:B------:R-:W-:Y:S04]  /*1e880*/  STS.U16 [R9+UR6+0x10c00], R11 ;  /* 0x010c000b09007988 */ /* 0x000fe80008000406 */
[----:B------:R-:W-:Y:S04]  /*1e890*/  STS.U16 [R9+UR6+0x11c00], R13 ;  /* 0x011c000d09007988 */ /* 0x000fe80008000406 */
[----:B------:R-:W-:Y:S04]  /*1e8a0*/  STS.U16 [R9+UR6+0x12400], R20 ;  /* 0x0124001409007988 */ /* 0x000fe80008000406 */
        /* <DEDUP_REMOVED lines=31> */
[----:B--2---:R0:W-:Y:S04]  /*1eaa0*/  STS.U16 [R9+UR6+0x19c00], R27 ;  /* 0x019c001b09007988 */ /* 0x0041e80008000406 */
[----:B-1----:R-:W2:Y:S04]  /*1eab0*/  LDL.LU R24, [R1+0x41c] ;  /* 0x00041c0001187983 */ /* 0x002ea80000300800 */
[----:B0-----:R-:W2:Y:S04]  /*1eac0*/  LDL.LU R27, [R1+0x40c] ;  /* 0x00040c00011b7983 */ /* 0x001ea80000300800 */
[----:B---3--:R0:W-:Y:S04]  /*1ead0*/  STS.U16 [R9+UR6+0x1a400], R28 ;  /* 0x01a4001c09007988 */ /* 0x0081e80008000406 */
[----:B0-----:R-:W3:Y:S04]  /*1eae0*/  LDL.LU R28, [R1+0x3fc] ;  /* 0x0003fc00011c7983 */ /* 0x001ee80000300800 */
[----:B-----5:R0:W-:Y:S04]  /*1eaf0*/  STS.U16 [R9+UR6+0x1ac00], R2 ;  /* 0x01ac000209007988 */ /* 0x0201e80008000406 */
[----:B0-----:R-:W5:Y:S04]  /*1eb00*/  LDL.LU R2, [R1+0x3ec] ;  /* 0x0003ec0001027983 */ /* 0x001f680000300800 */
[----:B------:R-:W-:Y:S04]  /*1eb10*/  STS.U16 [R9+UR6+0x1fc00], R7 ;  /* 0x01fc000709007988 */ /* 0x000fe80008000406 */
[----:B----4-:R-:W-:Y:S04]  /*1eb20*/  STS.U16 [R9+UR6+0x1f400], R8 ;  /* 0x01f4000809007988 */ /* 0x010fe80008000406 */
[----:B------:R0:W-:Y:S02]  /*1eb30*/  STS.U16 [R9+UR6+0x1b400], R12 ;  /* 0x01b4000c09007988 */ /* 0x0001e40008000406 */
[----:B0-----:R-:W-:-:S02]  /*1eb40*/  LOP3.LUT R12, R18, 0x60, RZ, 0x3c, !PT ;  /* 0x00000060120c7812 */ /* 0x001fc400078e3cff */
        /* <DEDUP_REMOVED lines=20> */
[----:B0-----:R-:W4:Y:S04]  /*1ec90*/  LDL.LU R29, [R1+0x28c] ;  /* 0x00028c00011d7983 */ /* 0x001f280000300800 */
[----:B------:R-:W-:Y:S04]  /*1eca0*/  STS.U16 [R12+UR6+0x3e00], R14 ;  /* 0x003e000e0c007988 */ /* 0x000fe80008000406 */
[----:B-1----:R-:W4:Y:S04]  /*1ecb0*/  LDL.LU R15, [R1+0x26c] ;  /* 0x00026c00010f7983 */ /* 0x002f280000300800 */
[----:B------:R-:W4:Y:S04]  /*1ecc0*/  LDL.LU R13, [R1+0x25c] ;  /* 0x00025c00010d7983 */ /* 0x000f280000300800 */
[----:B------:R-:W4:Y:S04]  /*1ecd0*/  LDL.LU R20, [R1+0x22c] ;  /* 0x00022c0001147983 */ /* 0x000f280000300800 */
[----:B------:R-:W4:Y:S04]  /*1ece0*/  LDL.LU R21, [R1+0x220] ;  /* 0x0002200001157983 */ /* 0x000f280000300800 */
[----:B--2---:R0:W-:Y:S04]  /*1ecf0*/  STS.U16 [R12+UR6+0x5e00], R27 ;  /* 0x005e001b0c007988 */ /* 0x0041e80008000406 */
[----:B0-----:R-:W2:Y:S04]  /*1ed00*/  LDL.LU R27, [R1+0x210] ;  /* 0x00021000011b7983 */ /* 0x001ea80000300800 */
[----:B---3--:R0:W-:Y:S04]  /*1ed10*/  STS.U16 [R12+UR6+0x6600], R28 ;  /* 0x0066001c0c007988 */ /* 0x0081e80008000406 */
[----:B0-----:R-:W3:Y:S04]  /*1ed20*/  LDL.LU R28, [R1+0x20c] ;  /* 0x00020c00011c7983 */ /* 0x001ee80000300800 */
[----:B-----5:R0:W-:Y:S04]  /*1ed30*/  STS.U16 [R12+UR6+0x6e00], R2 ;  /* 0x006e00020c007988 */ /* 0x0201e80008000406 */
[----:B0-----:R-:W5:Y:S04]  /*1ed40*/  LDL.LU R2, [R1+0x1fc] ;  /* 0x0001fc0001027983 */ /* 0x001f680000300800 */
[----:B------:R0:W-:Y:S04]  /*1ed50*/  STS.U16 [R12+UR6+0x4600], R26 ;  /* 0x0046001a0c007988 */ /* 0x0001e80008000406 */
[----:B------:R-:W5:Y:S04]  /*1ed60*/  LDL.LU R14, [R1+0x1e8] ;  /* 0x0001e800010e7983 */ /* 0x000f680000300800 */
[----:B------:R1:W-:Y:S04]  /*1ed70*/  STS.U16 [R12+UR6+0x5600], R24 ;  /* 0x005600180c007988 */ /* 0x0003e80008000406 */
[----:B0-----:R-:W5:Y:S04]  /*1ed80*/  LDL.LU R26, [R1+0x1d4] ;  /* 0x0001d400011a7983 */ /* 0x001f680000300800 */
[----:B-1----:R-:W5:Y:S04]  /*1ed90*/  LDL.LU R24, [R1+0x1c4] ;  /* 0x0001c40001187983 */ /* 0x002f680000300800 */
[----:B------:R-:W-:Y:S04]  /*1eda0*/  STS.U16 [R12+UR6+0x4e00], R0 ;  /* 0x004e00000c007988 */ /* 0x000fe80008000406 */
[----:B----4-:R0:W-:Y:S04]  /*1edb0*/  STS.U16 [R12+UR6+0x7600], R23 ;  /* 0x007600170c007988 */ /* 0x0101e80008000406 */
        /* <DEDUP_REMOVED lines=37> */
[----:B------:R1:W-:Y:S04]  /*1f010*/  STS.U16 [R12+UR6+0xf600], R24 ;  /* 0x00f600180c007988 */ /* 0x0003e80008000406 */
[----:B0-----:R-:W5:Y:S04]  /*1f020*/  LDL.LU R14, [R1+0x1d8c] ;  /* 0x001d8c00010e7983 */ /* 0x001f680000300800 */
[----:B-1----:R-:W5:Y:S04]  /*1f030*/  LDL.LU R26, [R1+0x1d88] ;  /* 0x001d8800011a7983 */ /* 0x002f680000300800 */
[----:B------:R-:W5:Y:S04]  /*1f040*/  LDL.LU R24, [R1+0x1d84] ;  /* 0x001d840001187983 */ /* 0x000f680000300800 */
        /* <DEDUP_REMOVED lines=11> */
[----:B------:R-:W-:Y:S04]  /*1f100*/  STS.U16 [R12+UR6+0x12e00], R7 ;  /* 0x012e00070c007988 */ /* 0x000fe80008000406 */
[----:B-1----:R-:W4:Y:S04]  /*1f110*/  LDL.LU R25, [R1+0x1d6c] ;  /* 0x001d6c0001197983 */ /* 0x002f280000300800 */
[----:B------:R-:W-:Y:S04]  /*1f120*/  STS.U16 [R12+UR6+0x13e00], R8 ;  /* 0x013e00080c007988 */ /* 0x000fe80008000406 */
[----:B------:R-:W-:Y:S04]  /*1f130*/  STS.U16 [R12+UR6+0x14600], R18 ;  /* 0x014600120c007988 */ /* 0x000fe80008000406 */
[----:B------:R0:W-:Y:S04]  /*1f140*/  STS.U16 [R12+UR6+0x15e00], R19 ;  /* 0x015e00130c007988 */ /* 0x0001e80008000406 */
[----:B------:R1:W-:Y:S04]  /*1f150*/  STS.U16 [R12+UR6+0x16600], R0 ;  /* 0x016600000c007988 */ /* 0x0003e80008000406 */
[----:B0-----:R-:W4:Y:S04]  /*1f160*/  LDL.LU R19, [R1+0x510] ;  /* 0x0005100001137983 */ /* 0x001f280000300800 */
[----:B-1----:R-:W4:Y:S04]  /*1f170*/  LDL.LU R0, [R1+0x514] ;  /* 0x0005140001007983 */ /* 0x002f280000300800 */
        /* <DEDUP_REMOVED lines=16> */
[----:B-----5:R0:W-:Y:S04]  /*1f280*/  STS.U16 [R12+UR6+0x19e00], R2 ;  /* 0x019e00020c007988 */ /* 0x0201e80008000406 */
[----:B0-----:R-:W5:Y:S04]  /*1f290*/  LDL.LU R2, [R1+0x1d5c] ;  /* 0x001d5c0001027983 */ /* 0x001f680000300800 */
[----:B------:R-:W5:Y:S04]  /*1f2a0*/  LDL.LU R13, [R1+0x518] ;  /* 0x00051800010d7983 */ /* 0x000f680000300800 */
[----:B---3--:R0:W-:Y:S04]  /*1f2b0*/  STS.U16 [R12+UR6+0x1a600], R28 ;  /* 0x01a6001c0c007988 */ /* 0x0081e80008000406 */
[----:B--2---:R1:W-:Y:S04]  /*1f2c0*/  STS.U16 [R12+UR6+0x1ae00], R27 ;  /* 0x01ae001b0c007988 */ /* 0x0043e80008000406 */
[----:B----4-:R2:W-:Y:S04]  /*1f2d0*/  STS.U16 [R12+UR6+0x1b600], R25 ;  /* 0x01b600190c007988 */ /* 0x0105e80008000406 */
[----:B0-----:R-:W3:Y:S04]  /*1f2e0*/  LDL.LU R28, [R1+0x4e0] ;  /* 0x0004e000011c7983 */ /* 0x001ee80000300800 */
[----:B-1----:R-:W4:Y:S04]  /*1f2f0*/  LDL.LU R27, [R1+0x4f0] ;  /* 0x0004f000011b7983 */ /* 0x002f280000300800 */
[----:B--2---:R-:W2:Y:S04]  /*1f300*/  LDL.LU R25, [R1+0x4f8] ;  /* 0x0004f80001197983 */ /* 0x004ea80000300800 */
[----:B------:R0:W-:Y:S04]  /*1f310*/  STS.U16 [R12+UR6+0x1be00], R6 ;  /* 0x01be00060c007988 */ /* 0x0001e80008000406 */
[----:B------:R1:W-:Y:S04]  /*1f320*/  STS.U16 [R12+UR6+0x1c600], R5 ;  /* 0x01c600050c007988 */ /* 0x0003e80008000406 */
[----:B------:R1:W-:Y:S04]  /*1f330*/  STS.U16 [R12+UR6+0x1d600], R22 ;  /* 0x01d600160c007988 */ /* 0x0003e80008000406 */
[----:B0-----:R-:W2:Y:S04]  /*1f340*/  LDL.LU R6, [R1+0x50c] ;  /* 0x00050c0001067983 */ /* 0x001ea80000300800 */
[----:B-1----:R-:W2:Y:S04]  /*1f350*/  LDL.LU R5, [R1+0x504] ;  /* 0x0005040001057983 */ /* 0x002ea80000300800 */
[----:B------:R-:W2:Y:S04]  /*1f360*/  LDL.LU R22, [R1+0x500] ;  /* 0x0005000001167983 */ /* 0x000ea80000300800 */
[----:B------:R0:W-:Y:S04]  /*1f370*/  STS.U16 [R12+UR6+0x1de00], R23 ;  /* 0x01de00170c007988 */ /* 0x0001e80008000406 */
[----:B0-----:R-:W2:Y:S04]  /*1f380*/  LDL.LU R23, [R1+0x508] ;  /* 0x0005080001177983 */ /* 0x001ea80000300800 */
[----:B------:R0:W-:Y:S04]  /*1f390*/  STS.U16 [R12+UR6+0x18e00], R20 ;  /* 0x018e00140c007988 */ /* 0x0001e80008000406 */
[----:B------:R1:W-:Y:S04]  /*1f3a0*/  STS.U16 [R12+UR6+0x19600], R21 ;  /* 0x019600150c007988 */ /* 0x0003e80008000406 */
[----:B------:R1:W-:Y:S04]  /*1f3b0*/  STS.U16 [R12+UR6+0x1ce00], R4 ;  /* 0x01ce00040c007988 */ /* 0x0003e80008000406 */
[----:B0-----:R-:W2:Y:S04]  /*1f3c0*/  LDL.LU R20, [R1+0x51c] ;  /* 0x00051c0001147983 */ /* 0x001ea80000300800 */
[----:B-1----:R-:W2:Y:S01]  /*1f3d0*/  LDL R21, [R1+0x2bc] ;  /* 0x0002bc0001157983 */ /* 0x002ea20000100800 */
[----:B------:R-:W-:-:S03]  /*1f3e0*/  F2FP.F16.F32.PACK_AB R4, R19, R0 ;  /* 0x000000001304723e */ /* 0x000fc600000000ff */
[----:B------:R-:W2:Y:S04]  /*1f3f0*/  LDL.LU R19, [R1+0x520] ;  /* 0x0005200001137983 */ /* 0x000ea80000300800 */
[----:B------:R-:W2:Y:S01]  /*1f400*/  LDL R0, [R1+0x2b8] ;  /* 0x0002b80001007983 */ /* 0x000ea20000100800 */
[----:B-----5:R-:W-:-:S03]  /*1f410*/  F2FP.F16.F32.PACK_AB R11, R11, R2 ;  /* 0x000000020b0b723e */ /* 0x020fc600000000ff */
[----:B------:R-:W5:Y:S01]  /*1f420*/  LDL.LU R2, [R1+0x1d58] ;  /* 0x001d580001027983 */ /* 0x000f620000300800 */
[----:B------:R-:W-:Y:S02]  /*1f430*/  F2FP.F16.F32.PACK_AB R10, R18, R10 ;  /* 0x0000000a120a723e */ /* 0x000fe400000000ff */
[----:B------:R-:W0:Y:S01]  /*1f440*/  S2R R18, SR_TID.X ;  /* 0x0000000000127919 */ /* 0x000e220000002100 */
[----:B------:R-:W-:Y:S04]  /*1f450*/  STS.U16 [R12+UR6+0x1e600], R24 ;  /* 0x01e600180c007988 */ /* 0x000fe80008000406 */
[----:B------:R-:W-:Y:S01]  /*1f460*/  STS.U16 [R12+UR6+0x1ee00], R26 ;  /* 0x01ee001a0c007988 */ /* 0x000fe20008000406 */
[----:B---3--:R-:W-:-:S03]  /*1f470*/  F2FP.F16.F32.PACK_AB R9, R28, R9 ;  /* 0x000000091c09723e */ /* 0x008fc600000000ff */
[----:B------:R-:W-:Y:S01]  /*1f480*/  STS.U16 [R12+UR6+0x1f600], R14 ;  /* 0x01f6000e0c007988 */ /* 0x000fe20008000406 */
[----:B----4-:R-:W-:Y:S02]  /*1f490*/  F2FP.F16.F32.PACK_AB R8, R27, R8 ;  /* 0x000000081b08723e */ /* 0x010fe400000000ff */
[----:B--2---:R-:W-:Y:S01]  /*1f4a0*/  F2FP.F16.F32.PACK_AB R7, R25, R7 ;  /* 0x000000071907723e */ /* 0x004fe200000000ff */
[----:B------:R-:W-:Y:S01]  /*1f4b0*/  STS.U16 [R12+UR6+0x1fe00], R15 ;  /* 0x01fe000f0c007988 */ /* 0x000fe20008000406 */
[----:B------:R-:W-:Y:S02]  /*1f4c0*/  F2FP.F16.F32.PACK_AB R5, R22, R5 ;  /* 0x000000051605723e */ /* 0x000fe400000000ff */
[----:B------:R-:W-:-:S05]  /*1f4d0*/  F2FP.F16.F32.PACK_AB R6, R23, R6 ;  /* 0x000000061706723e */ /* 0x000fca00000000ff */
[----:B------:R-:W-:Y:S04]  /*1f4e0*/  STSM.16.M88.4 [R17+0x28000], R4 ;  /* 0x0280000411007844 */ /* 0x000fe80000000200 */
[----:B------:R-:W-:Y:S01]  /*1f4f0*/  STSM.16.M88.4 [R17+0x29000], R8 ;  /* 0x0290000811007844 */ /* 0x000fe20000000200 */
[----:B------:R-:W-:Y:S01]  /*1f500*/  BAR.SYNC.DEFER_BLOCKING 0x0 ;  /* 0x0000000000007b1d */ /* 0x000fe20000010000 */
[----:B0-----:R-:W-:-:S05]  /*1f510*/  LOP3.LUT R28, R16, 0x10, R18, 0x78, !PT ;  /* 0x00000010101c7812 */ /* 0x001fca00078e7812 */
[----:B------:R-:W0:Y:S04]  /*1f520*/  LDSM.16.M88.4 R8, [R28+UR6+0x28000] ;  /* 0x028000061c08783b */ /* 0x000e280008000200 */
[----:B------:R-:W1:Y:S04]  /*1f530*/  LDSM.16.M88.4 R24, [R3+UR6] ;  /* 0x000000060318783b */ /* 0x000e680008000200 */
[----:B0-----:R-:W-:Y:S04]  /*1f540*/  STL.64 [R1+0x1d50], R10 ;  /* 0x001d500a01007387 */ /* 0x001fe80000100a00 */
[----:B------:R-:W-:Y:S04]  /*1f550*/  STL.64 [R1+0x1d48], R8 ;  /* 0x001d480801007387 */ /* 0x000fe80000100a00 */
[----:B------:R-:W0:Y:S04]  /*1f560*/  LDSM.16.M88.4 R8, [R3+UR6+0x4000] ;  /* 0x004000060308783b */ /* 0x000e280008000200 */
[----:B-1----:R-:W-:Y:S04]  /*1f570*/  STL.64 [R1+0x90], R24 ;  /* 0x0000901801007387 */ /* 0x002fe80000100a00 */
[----:B------:R-:W-:Y:S04]  /*1f580*/  STL.64 [R1+0x98], R26 ;  /* 0x0000981a01007387 */ /* 0x000fe80000100a00 */
[----:B0-----:R-:W-:Y:S01]  /*1f590*/  STL.64 [R1+0x80], R8 ;  /* 0x0000800801007387 */ /* 0x001fe20000100a00 */
[----:B------:R-:W-:-:S03]  /*1f5a0*/  IMAD.MOV.U32 R22, RZ, RZ, R9 ;  /* 0x000000ffff167224 */ /* 0x000fc600078e0009 */
[----:B------:R0:W-:Y:S04]  /*1f5b0*/  STL.64 [R1+0x88], R10 ;  /* 0x0000880a01007387 */ /* 0x0001e80000100a00 */
[----:B0-----:R-:W2:Y:S04]  /*1f5c0*/  LDL.LU R10, [R1+0x240] ;  /* 0x00024000010a7983 */ /* 0x001ea80000300800 */
[----:B------:R-:W3:Y:S04]  /*1f5d0*/  LDL.LU R9, [R1+0x244] ;  /* 0x0002440001097983 */ /* 0x000ee80000300800 */
[----:B------:R-:W4:Y:S01]  /*1f5e0*/  LDL.LU R8, [R1+0x230] ;  /* 0x0002300001087983 */ /* 0x000f220000300800 */
[----:B-----5:R-:W-:-:S04]  /*1f5f0*/  FADD R4, -R2, R13 ;  /* 0x0000000d02047221 */ /* 0x020fc80000000100 */
[----:B------:R-:W-:-:S04]  /*1f600*/  FMUL R4, R4, 1.4426950216293334961 ;  /* 0x3fb8aa3b04047820 */ /* 0x000fc80000400000 */
[----:B------:R0:W1:Y:S02]  /*1f610*/  MUFU.EX2 R2, R4 ;  /* 0x0000000400027308 */ /* 0x0000640000000800 */
[----:B0-----:R-:W0:Y:S04]  /*1f620*/  LDSM.16.M88.4 R4, [R3+UR6+0x8000] ;  /* 0x008000060304783b */ /* 0x001e280008000200 */
[----:B0-----:R-:W-:Y:S04]  /*1f630*/  STL.64 [R1+0x70], R4 ;  /* 0x0000700401007387 */ /* 0x001fe80000100a00 */
[----:B------:R0:W-:Y:S04]  /*1f640*/  STL.64 [R1+0x78], R6 ;  /* 0x0000780601007387 */ /* 0x0001e80000100a00 */
[----:B0-----:R-:W5:Y:S01]  /*1f650*/  LDL.LU R7, [R1+0x234] ;  /* 0x0002340001077983 */ /* 0x001f620000300800 */
[----:B------:R-:W-:-:S03]  /*1f660*/  FADD R4, -R0, R19 ;  /* 0x0000001300047221 */ /* 0x000fc60000000100 */
[----:B------:R-:W4:Y:S01]  /*1f670*/  LDL.LU R6, [R1+0x270] ;  /* 0x0002700001067983 */ /* 0x000f220000300800 */
[----:B------:R-:W-:Y:S01]  /*1f680*/  FMUL R18, R4, 1.4426950216293334961 ;  /* 0x3fb8aa3b04127820 */ /* 0x000fe20000400000 */
[----:B------:R-:W-:Y:S02]  /*1f690*/  MOV R15, R24 ;  /* 0x00000018000f7202 */ /* 0x000fe40000000f00 */
[----:B------:R-:W4:Y:S01]  /*1f6a0*/  LDL.LU R0, [R1+0x248] ;  /* 0x0002480001007983 */ /* 0x000f220000300800 */
[----:B------:R-:W-:-:S03]  /*1f6b0*/  MOV R14, R25 ;  /* 0x00000019000e7202 */ /* 0x000fc60000000f00 */
[----:B-1----:R-:W-:Y:S04]  /*1f6c0*/  STL [R1+0x2c0], R2 ;  /* 0x0002c00201007387 */ /* 0x002fe80000100800 */
[----:B------:R-:W-:Y:S04]  /*1f6d0*/  STL [R1+0x1d24], R18 ;  /* 0x001d241201007387 */ /* 0x000fe80000100800 */
[----:B------:R-:W0:Y:S04]  /*1f6e0*/  LDSM.16.M88.4 R24, [R3+UR6+0xc000] ;  /* 0x00c000060318783b */ /* 0x000e280008000200 */
[----:B------:R-:W1:Y:S01]  /*1f6f0*/  LDSM.16.M88.4 R16, [R3+UR6+0x10000] ;  /* 0x010000060310783b */ /* 0x000e620008000200 */
[----:B------:R-:W-:-:S04]  /*1f700*/  FADD R5, -R21, R20 ;  /* 0x0000001415057221 */ /* 0x000fc80000000100 */
[----:B------:R-:W-:-:S06]  /*1f710*/  FMUL R5, R5, 1.4426950216293334961 ;  /* 0x3fb8aa3b05057820 */ /* 0x000fcc0000400000 */
[----:B------:R-:W1:Y:S01]  /*1f720*/  MUFU.EX2 R5, R5 ;  /* 0x0000000500057308 */ /* 0x000e620000000800 */
[----:B0-----:R5:W-:Y:S01]  /*1f730*/  STL.64 [R1+0x60], R24 ;  /* 0x0000601801007387 */ /* 0x001be20000100a00 */
[----:B-1----:R-:W-:-:S03]  /*1f740*/  MOV R23, R17 ;  /* 0x0000001100177202 */ /* 0x002fc60000000f00 */
[----:B------:R-:W-:Y:S04]  /*1f750*/  STL.64 [R1+0x68], R26 ;  /* 0x0000681a01007387 */ /* 0x000fe80000100a00 */
[----:B------:R3:W-:Y:S04]  /*1f760*/  STL [R1+0x2b4], R5 ;  /* 0x0002b40501007387 */ /* 0x0007e80000100800 */
[----:B------:R-:W-:Y:S04]  /*1f770*/  STL.64 [R1+0x50], R16 ;  /* 0x0000501001007387 */ /* 0x000fe80000100a00 */
[----:B------:R0:W-:Y:S04]  /*1f780*/  STL.64 [R1+0x58], R18 ;  /* 0x0000581201007387 */ /* 0x0001e80000100a00 */
[----:B------:R-:W-:Y:S01]  /*1f790*/  STL [R1+0x1d20], R23 ;  /* 0x001d201701007387 */ /* 0x000fe20000100800 */
[----:B-----5:R-:W-:-:S03]  /*1f7a0*/  FMUL R25, R29, R7 ;  /* 0x000000071d197220 */ /* 0x020fc60000400000 */
[----:B------:R-:W5:Y:S04]  /*1f7b0*/  LDL.LU R7, [R1+0x24c] ;  /* 0x00024c0001077983 */ /* 0x000f680000300800 */
[----:B------:R-:W5:Y:S04]  /*1f7c0*/  LDL.LU R13, [R1+0x274] ;  /* 0x00027400010d7983 */ /* 0x000f680000300800 */
[----:B------:R-:W5:Y:S01]  /*1f7d0*/  LDL.LU R20, [R1+0x2f0] ;  /* 0x0002f00001147983 */ /* 0x000f620000300800 */
[C---:B--2---:R-:W-:Y:S01]  /*1f7e0*/  FMUL R4, R29.reuse, R10 ;  /* 0x0000000a1d047220 */ /* 0x044fe20000400000 */
[C---:B---3--:R-:W-:Y:S01]  /*1f7f0*/  FMUL R5, R29.reuse, R9 ;  /* 0x000000091d057220 */ /* 0x048fe20000400000 */
[C---:B----4-:R-:W-:Y:S01]  /*1f800*/  FMUL R24, R29.reuse, R8 ;  /* 0x000000081d187220 */ /* 0x050fe20000400000 */
[----:B0-----:R-:W2:Y:S04]  /*1f810*/  LDL.LU R19, [R1+0x2f4] ;  /* 0x0002f40001137983 */ /* 0x001ea80000300800 */
[----:B------:R-:W0:Y:S04]  /*1f820*/  LDSM.16.M88.4 R8, [R3+UR6+0x14000] ;  /* 0x014000060308783b */ /* 0x000e280008000200 */
[----:B------:R-:W3:Y:S04]  /*1f830*/  LDL.LU R17, [R1+0x304] ;  /* 0x0003040001117983 */ /* 0x000ee80000300800 */
[----:B0-----:R-:W-:Y:S04]  /*1f840*/  STL.64 [R1+0xb0], R8 ;  /* 0x0000b00801007387 */ /* 0x001fe80000100a00 */
[----:B------:R-:W-:Y:S04]  /*1f850*/  STL.64 [R1+0xb8], R10 ;  /* 0x0000b80a01007387 */ /* 0x000fe80000100a00 */
[----:B------:R-:W0:Y:S01]  /*1f860*/  LDSM.16.M88.4 R8, [R3+UR6+0x18000] ;  /* 0x018000060308783b */ /* 0x000e220008000200 */
[----:B------:R-:W-:Y:S01]  /*1f870*/  FMUL R12, R29, R6 ;  /* 0x000000061d0c7220 */ /* 0x000fe20000400000 */
[----:B------:R-:W-:-:S02]  /*1f880*/  FMUL R6, R2, R0 ;  /* 0x0000000002067220 */ /* 0x000fc40000400000 */
[----:B0-----:R-:W-:Y:S01]  /*1f890*/  STL.64 [R1+0xc0], R8 ;  /* 0x0000c00801007387 */ /* 0x001fe20000100a00 */
[----:B------:R-:W-:Y:S01]  /*1f8a0*/  MOV R18, R8 ;  /* 0x0000000800127202 */ /* 0x000fe20000000f00 */
[----:B------:R-:W-:Y:S01]  /*1f8b0*/  IMAD.MOV.U32 R23, RZ, RZ, R9 ;  /* 0x000000ffff177224 */ /* 0x000fe200078e0009 */
[----:B------:R-:W-:Y:S01]  /*1f8c0*/  MOV R0, R11 ;  /* 0x0000000b00007202 */ /* 0x000fe20000000f00 */
[----:B------:R-:W-:Y:S04]  /*1f8d0*/  STL [R1+0xc8], R10 ;  /* 0x0000c80a01007387 */ /* 0x000fe80000100800 */
[----:B------:R-:W0:Y:S04]  /*1f8e0*/  LDSM.16.M88.4 R8, [R3+UR6+0x1c000] ;  /* 0x01c000060308783b */ /* 0x000e280008000200 */
[----:B------:R-:W4:Y:S04]  /*1f8f0*/  LDL.LU R16, [R1+0x300] ;  /* 0x0003000001107983 */ /* 0x000f280000300800 */
[----:B------:R-:W4:Y:S04]  /*1f900*/  LDL.LU R26, [R1+0x238] ;  /* 0x00023800011a7983 */ /* 0x000f280000300800 */
[----:B------:R-:W4:Y:S04]  /*1f910*/  LDL.LU R27, [R1+0x23c] ;  /* 0x00023c00011b7983 */ /* 0x000f280000300800 */
[----:B------:R-:W-:Y:S04]  /*1f920*/  STL [R1+0x1c7c], R0 ;  /* 0x001c7c0001007387 */ /* 0x000fe80000100800 */
[----:B0-----:R-:W-:Y:S04]  /*1f930*/  STL.64 [R1+0xd0], R8 ;  /* 0x0000d00801007387 */ /* 0x001fe80000100a00 */
[----:B------:R0:W-:Y:S04]  /*1f940*/  STL.64 [R1+0xd8], R10 ;  /* 0x0000d80a01007387 */ /* 0x0001e80000100a00 */
[----:B0-----:R-:W4:Y:S04]  /*1f950*/  LDL.LU.64 R10, [R1+0x1d50] ;  /* 0x001d5000010a7983 */ /* 0x001f280000300a00 */
[----:B------:R-:W4:Y:S04]  /*1f960*/  LDL.LU.64 R8, [R1+0x1d48] ;  /* 0x001d480001087983 */ /* 0x000f280000300a00 */
[----:B------:R-:W-:Y:S01]  /*1f970*/  STL [R1+0x1c78], R3 ;  /* 0x001c780301007387 */ /* 0x000fe20000100800 */
[----:B-----5:R-:W-:-:S03]  /*1f980*/  FMUL R0, R29, R20 ;  /* 0x000000141d007220 */ /* 0x020fc60000400000 */
[----:B------:R-:W5:Y:S01]  /*1f990*/  LDL.LU R20, [R1+0x310] ;  /* 0x0003100001147983 */ /* 0x000f620000300800 */
[----:B------:R-:W-:-:S03]  /*1f9a0*/  FMUL R7, R2, R7 ;  /* 0x0000000702077220 */ /* 0x000fc60000400000 */
[----:B------:R-:W-:Y:S01]  /*1f9b0*/  STL [R1], R0 ;  /* 0x0000000001007387 */ /* 0x000fe20000100800 */
[----:B------:R-:W-:-:S03]  /*1f9c0*/  IMAD.MOV.U32 R21, RZ, RZ, R14 ;  /* 0x000000ffff157224 */ /* 0x000fc600078e000e */
[----:B------:R-:W-:Y:S01]  /*1f9d0*/  STL.64 [R1+0x1d40], R22 ;  /* 0x001d401601007387 */ /* 0x000fe20000100a00 */
[C---:B--2---:R-:W-:Y:S01]  /*1f9e0*/  FMUL R19, R29.reuse, R19 ;  /* 0x000000131d137220 */ /* 0x044fe20000400000 */
[C---:B---3--:R-:W-:Y:S01]  /*1f9f0*/  FMUL R17, R29.reuse, R17 ;  /* 0x000000111d117220 */ /* 0x048fe20000400000 */
[----:B----4-:R-:W-:Y:S01]  /*1fa00*/  FMUL R16, R29, R16 ;  /* 0x000000101d107220 */ /* 0x010fe20000400000 */
[----:B-----5:R0:W-:Y:S04]  /*1fa10*/  STL [R1+0x1d38], R20 ;  /* 0x001d381401007387 */ /* 0x0201e80000100800 */
[----:B------:R-:W2:Y:S01]  /*1fa20*/  LDL.LU R14, [R1+0x278] ;  /* 0x00027800010e7983 */ /* 0x000ea20000300800 */
[----:B0-----:R-:W-:-:S03]  /*1fa30*/  MOV R20, R15 ;  /* 0x0000000f00147202 */ /* 0x001fc60000000f00 */
[----:B------:R-:W3:Y:S04]  /*1fa40*/  LDL.LU R15, [R1+0x27c] ;  /* 0x00027c00010f7983 */ /* 0x000ee80000300800 */
[----:B------:R-:W4:Y:S01]  /*1fa50*/  LDL.LU.64 R22, [R1+0x1d40] ;  /* 0x001d400001167983 */ /* 0x000f220000300a00 */
[----:B------:R-:W-:Y:S03]  /*1fa60*/  HMMA.16816.F32 R4, R8, R20, R4 ;  /* 0x000000140804723c */ /* 0x000fe60000001804 */
[----:B------:R-:W5:Y:S04]  /*1fa70*/  LDL.LU R20, [R1+0x1d38] ;  /* 0x001d380001147983 */ /* 0x000f680000300800 */
[----:B------:R-:W5:-:S15]  /*1fa80*/  LDL.LU R21, [R1+0x314] ;  /* 0x0003140001157983 */ /* 0x000f5e0000300800 */
[----:B------:R-:W-:-:S01]  /*1fa90*/  NOP ;  /* 0x0000000000007918 */ /* 0x000fc20000000000 */
[----:B------:R-:W-:Y:S04]  /*1faa0*/  STL.64 [R1+0xa0], R4 ;  /* 0x0000a00401007387 */ /* 0x000fe80000100a00 */
[----:B------:R-:W-:Y:S04]  /*1fab0*/  STL.64 [R1+0xa8], R6 ;  /* 0x0000a80601007387 */ /* 0x000fe80000100a00 */
[----:B------:R-:W0:Y:S04]  /*1fac0*/  LDSM.16.M88.4 R4, [R28+UR6+0x29000] ;  /* 0x029000061c04783b */ /* 0x000e280008000200 */
[----:B------:R1:W-:Y:S04]  /*1fad0*/  STL.64 [R1+0x1d30], R18 ;  /* 0x001d301201007387 */ /* 0x0003e80000100a00 */
[----:B-1----:R-:W2:Y:S04]  /*1fae0*/  LDL.LU R18, [R1+0x320] ;  /* 0x0003200001127983 */ /* 0x002ea80000300800 */
[----:B------:R-:W3:Y:S04]  /*1faf0*/  LDL.LU R19, [R1+0x324] ;  /* 0x0003240001137983 */ /* 0x000ee80000300800 */
[----:B------:R1:W-:Y:S04]  /*1fb00*/  STL.64 [R1+0x1d28], R16 ;  /* 0x001d281001007387 */ /* 0x0003e80000100a00 */
[----:B-1----:R-:W5:Y:S04]  /*1fb10*/  LDL R16, [R1+0x70] ;  /* 0x0000700001107983 */ /* 0x002f680000100800 */
[----:B------:R-:W5:Y:S04]  /*1fb20*/  LDL R17, [R1+0x74] ;  /* 0x0000740001117983 */ /* 0x000f680000100800 */
[----:B------:R-:W5:Y:S04]  /*1fb30*/  LDL.LU R3, [R1+0x2f8] ;  /* 0x0002f80001037983 */ /* 0x000f680000300800 */
[----:B------:R-:W5:Y:S04]  /*1fb40*/  LDL.LU R0, [R1+0x2fc] ;  /* 0x0002fc0001007983 */ /* 0x000f680000300800 */
[----:B0-----:R-:W-:Y:S04]  /*1fb50*/  STL.64 [R1+0x1ce8], R6 ;  /* 0x001ce80601007387 */ /* 0x001fe80000100a00 */
[----:B------:R0:W-:Y:S04]  /*1fb60*/  STL.64 [R1+0x1ce0], R4 ;  /* 0x001ce00401007387 */ /* 0x0001e80000100a00 */
[----:B0-----:R-:W2:Y:S01]  /*1fb70*/  LDL R4, [R1+0x80] ;  /* 0x0000800001047983 */ /* 0x001ea20000100800 */
[C---:B------:R-:W-:Y:S01]  /*1fb80*/  FMUL R26, R2.reuse, R26 ;  /* 0x0000001a021a7220 */ /* 0x040fe20000400000 */
[----:B------:R-:W-:Y:S01]  /*1fb90*/  FMUL R27, R2, R27 ;  /* 0x0000001b021b7220 */ /* 0x000fe20000400000 */
[----:B----4-:R-:W-:-:S07]  /*1fba0*/  MOV R5, R22 ;  /* 0x0000001600057202 */ /* 0x010fce0000000f00 */
[----:B--2---:R-:W-:Y:S01]  /*1fbb0*/  HMMA.16816.F32 R4, R8, R4, R24 ;  /* 0x000000040804723c */ /* 0x004fe20000001818 */
[----:B------:R-:W2:Y:S06]  /*1fbc0*/  LDL.LU R26, [R1+0x330] ;  /* 0x00033000011a7983 */ /* 0x000eac0000300800 */
[C---:B------:R-:W-:Y:S01]  /*1fbd0*/  FMUL R24, R29.reuse, R18 ;  /* 0x000000121d187220 */ /* 0x040fe20000400000 */
[----:B---3--:R-:W-:-:S15]  /*1fbe0*/  FMUL R25, R29, R19 ;  /* 0x000000131d197220 */ /* 0x008fde0000400000 */
[----:B------:R-:W-:Y:S04]  /*1fbf0*/  STL.64 [R1+0x130], R4 ;  /* 0x0001300401007387 */ /* 0x000fe80000100a00 */
[----:B------:R-:W-:Y:S04]  /*1fc00*/  STL.64 [R1+0x138], R6 ;  /* 0x0001380601007387 */ /* 0x000fe80000100a00 */
[----:B------:R-:W3:Y:S04]  /*1fc10*/  LDL.LU R22, [R1+0x334] ;  /* 0x0003340001167983 */ /* 0x000ee80000300800 */
[----:B------:R0:W-:Y:S04]  /*1fc20*/  STL.64 [R1+0x1d08], R24 ;  /* 0x001d081801007387 */ /* 0x0001e80000100a00 */
[----:B0-----:R-:W4:Y:S04]  /*1fc30*/  LDL R24, [R1+0x60] ;  /* 0x0000600001187983 */ /* 0x001f280000100800 */
[----:B------:R-:W4:Y:S04]  /*1fc40*/  LDL R25, [R1+0x64] ;  /* 0x0000640001197983 */ /* 0x000f280000100800 */
[----:B------:R-:W2:Y:S01]  /*1fc50*/  LDL.LU.64 R18, [R1+0x1d30] ;  /* 0x001d300001127983 */ /* 0x000ea20000300a00 */
[----:B------:R-:W-:Y:S01]  /*1fc60*/  FMUL R13, R29, R13 ;  /* 0x0000000d1d0d7220 */ /* 0x000fe20000400000 */
[C---:B------:R-:W-:Y:S01]  /*1fc70*/  FMUL R14, R2.reuse, R14 ;  /* 0x0000000e020e7220 */ /* 0x040fe20000400000 */
[----:B------:R-:W-:-:S07]  /*1fc80*/  FMUL R15, R2, R15 ;  /* 0x0000000f020f7220 */ /* 0x000fce0000400000 */
[----:B-----5:R-:W-:Y:S01]  /*1fc90*/  HMMA.16816.F32 R12, R8, R16, R12 ;  /* 0x00000010080c723c */ /* 0x020fe2000000180c */
[----:B------:R-:W5:Y:S01]  /*1fca0*/  LDL.LU.64 R16, [R1+0x1d28] ;  /* 0x001d280001107983 */ /* 0x000f620000300a00 */
[----:B------:R-:W-:Y:S02]  /*1fcb0*/  IMAD.MOV.U32 R5, RZ, RZ, R23 ;  /* 0x000000ffff057224 */ /* 0x000fe400078e0017 */
[----:B------:R-:W-:Y:S01]  /*1fcc0*/  FMUL R7, R2, R3 ;  /* 0x0000000302077220 */ /* 0x000fe20000400000 */
[----:B--2---:R-:W-:Y:S02]  /*1fcd0*/  MOV R4, R18 ;  /* 0x0000001200047202 */ /* 0x004fe40000000f00 */
[----:B------:R-:W2:-:S15]  /*1fce0*/  LDL.LU R18, [R1+0x1d24] ;  /* 0x001d240001127983 */ /* 0x000e9e0000300800 */
[----:B------:R-:W-:-:S01]  /*1fcf0*/  NOP ;  /* 0x0000000000007918 */ /* 0x000fc20000000000 */
[----:B------:R3:W-:Y:S04]  /*1fd00*/  STL.64 [R1+0x120], R12 ;  /* 0x0001200c01007387 */ /* 0x0007e80000100a00 */
[----:B------:R-:W-:Y:S04]  /*1fd10*/  STL.64 [R1+0x128], R14 ;  /* 0x0001280e01007387 */ /* 0x000fe80000100a00 */
[----:B------:R-:W4:Y:S04]  /*1fd20*/  LDL.LU R23, [R1+0x1d20] ;  /* 0x001d200001177983 */ /* 0x000f280000300800 */
[----:B------:R-:W5:Y:S01]  /*1fd30*/  LDL.LU R6, [R1+0x308] ;  /* 0x0003080001067983 */ /* 0x000f620000300800 */
[----:B---3--:R-:W-:-:S03]  /*1fd40*/  FMUL R13, R29, R22 ;  /* 0x000000161d0d7220 */ /* 0x008fc60000400000 */
[----:B------:R-:W3:Y:S04]  /*1fd50*/  LDL.LU R3, [R1+0x30c] ;  /* 0x00030c0001037983 */ /* 0x000ee80000300800 */
[----:B------:R0:W-:Y:S04]  /*1fd60*/  STL.64 [R1+0x1cf0], R4 ;  /* 0x001cf00401007387 */ /* 0x0001e80000100a00 */
[----:B0-----:R-:W5:Y:S04]  /*1fd70*/  LDL R4, [R1+0xb0] ;  /* 0x0000b00001047983 */ /* 0x001f680000100800 */
[----:B------:R-:W5:Y:S04]  /*1fd80*/  LDL R5, [R1+0xb4] ;  /* 0x0000b40001057983 */ /* 0x000f680000100800 */
[----:B------:R-:W4:Y:S01]  /*1fd90*/  LDL.LU R22, [R1+0x318] ;  /* 0x0003180001167983 */ /* 0x000f220000300800 */
[C---:B------:R-:W-:Y:S01]  /*1fda0*/  FMUL R20, R29.reuse, R20 ;  /* 0x000000141d147220 */ /* 0x040fe20000400000 */
[----:B------:R-:W-:Y:S01]  /*1fdb0*/  FMUL R21, R29, R21 ;  /* 0x000000151d157220 */ /* 0x000fe20000400000 */
[----:B--2---:R-:W0:Y:S01]  /*1fdc0*/  MUFU.EX2 R14, R18 ;  /* 0x00000012000e7308 */ /* 0x004e220000000800 */
[----:B----4-:R-:W-:Y:S04]  /*1fdd0*/  STL.64 [R1+0x1d18], R22 ;  /* 0x001d181601007387 */ /* 0x010fe80000100a00 */
[----:B0-----:R-:W-:Y:S04]  /*1fde0*/  STL [R1+0x2b0], R14 ;  /* 0x0002b00e01007387 */ /* 0x001fe80000100800 */
[----:B------:R0:W-:Y:S04]  /*1fdf0*/  STL.64 [R1+0x1d10], R20 ;  /* 0x001d101401007387 */ /* 0x0001e80000100a00 */
[----:B0-----:R-:W2:Y:S01]  /*1fe00*/  LDL.LU R20, [R1] ;  /* 0x0000000001147983 */ /* 0x001ea20000300800 */
[----:B------:R-:W-:Y:S01]  /*1fe10*/  FMUL R0, R2, R0 ;  /* 0x0000000002007220 */ /* 0x000fe20000400000 */
[----:B------:R-:W-:-:S02]  /*1fe20*/  MOV R21, R19 ;  /* 0x0000001300157202 */ /* 0x000fc40000000f00 */
[----:B------:R-:W-:Y:S01]  /*1fe30*/  MOV R22, R7 ;  /* 0x0000000700167202 */ /* 0x000fe20000000f00 */
[----:B------:R-:W-:Y:S02]  /*1fe40*/  IMAD.MOV.U32 R23, RZ, RZ, R0 ;  /* 0x000000ffff177224 */ /* 0x000fe400078e0000 */
[----:B------:R-:W-:Y:S01]  /*1fe50*/  FMUL R12, R29, R26 ;  /* 0x0000001a1d0c7220 */ /* 0x000fe20000400000 */
[----:B------:R-:W4:Y:S04]  /*1fe60*/  LDL.LU R15, [R1+0x31c] ;  /* 0x00031c00010f7983 */ /* 0x000f280000300800 */
[----:B------:R-:W4:Y:S04]  /*1fe70*/  LDL.LU R14, [R1+0x328] ;  /* 0x00032800010e7983 */ /* 0x000f280000300800 */
[----:B------:R-:W4:Y:S01]  /*1fe80*/  LDL.LU R7, [R1+0x32c] ;  /* 0x00032c0001077983 */ /* 0x000f220000300800 */
[----:B---3--:R-:W-:-:S03]  /*1fe90*/  FMUL R19, R2, R3 ;  /* 0x0000000302137220 */ /* 0x008fc60000400000 */
[----:B------:R-:W3:Y:S01]  /*1fea0*/  LDL.LU R0, [R1+0x338] ;  /* 0x0003380001007983 */ /* 0x000ee20000300800 */
[----:B-----5:R-:W-:Y:S01]  /*1feb0*/  FMUL R18, R2, R6 ;  /* 0x0000000602127220 */ /* 0x020fe20000400000 */
[----:B--2---:R-:W-:Y:S02]  /*1fec0*/  HMMA.16816.F32 R24, R8, R24, R20 ;  /* 0x000000180818723c */ /* 0x004fe40000001814 */
[----:B------:R-:W2:Y:S04]  /*1fed0*/  LDL.LU.64 R22, [R1+0x1d18] ;  /* 0x001d180001167983 */ /* 0x000ea80000300a00 */
[----:B------:R-:W5:-:S15]  /*1fee0*/  LDL.LU.64 R20, [R1+0x1d10] ;  /* 0x001d100001147983 */ /* 0x000f5e0000300a00 */
[----:B------:R-:W-:-:S02]  /*1fef0*/  NOP ;  /* 0x0000000000007918 */ /* 0x000fc40000000000 */
[----:B------:R0:W-:Y:S01]  /*1ff00*/  STL [R1+0x164], R25 ;  /* 0x0001641901007387 */ /* 0x0001e20000100800 */
[----:B------:R-:W-:-:S03]  /*1ff10*/  MOV R3, R24 ;  /* 0x0000001800037202 */ /* 0x000fc60000000f00 */
[----:B------:R-:W-:Y:S04]  /*1ff20*/  STL [R1+0x168], R26 ;  /* 0x0001681a01007387 */ /* 0x000fe80000100800 */
[----:B0-----:R-:W5:Y:S04]  /*1ff30*/  LDL.LU.64 R24, [R1+0x1d08] ;  /* 0x001d080001187983 */ /* 0x001f680000300a00 */
[----:B------:R-:W4:Y:S01]  /*1ff40*/  LDL.LU R6, [R1+0x33c] ;  /* 0x00033c0001067983 */ /* 0x000f220000300800 */
[----:B------:R-:W-:-:S03]  /*1ff50*/  MOV R29, R27 ;  /* 0x0000001b001d7202 */ /* 0x000fc60000000f00 */
[----:B----4-:R-:W-:Y:S04]  /*1ff60*/  STL [R1+0x1d00], R6 ;  /* 0x001d000601007387 */ /* 0x010fe80000100800 */
[----:B------:R0:W-:Y:S04]  /*1ff70*/  STL.64 [R1+0x1cf8], R4 ;  /* 0x001cf80401007387 */ /* 0x0001e80000100a00 */
[----:B0-----:R-:W4:Y:S01]  /*1ff80*/  LDL R4, [R1+0x50] ;  /* 0x0000500001047983 */ /* 0x001f220000100800 */
[----:B--2---:R-:W-:-:S03]  /*1ff90*/  IMAD.MOV.U32 R5, RZ, RZ, R23 ;  /* 0x000000ffff057224 */ /* 0x004fc600078e0017 */
[----:B------:R0:W-:Y:S04]  /*1ffa0*/  STL [R1+0x1c84], R29 ;  /* 0x001c841d01007387 */ /* 0x0001e80000100800 */
[----:B------:R1:W-:Y:S04]  /*1ffb0*/  STL [R1+0x1c80], R3 ;  /* 0x001c800301007387 */ /* 0x0003e80000100800 */
[----:B------:R-:W2:Y:S01]  /*1ffc0*/  LDL.LU R6, [R1+0x1d00] ;  /* 0x001d000001067983 */ /* 0x000ea20000300800 */
[----:B----4-:R-:W-:Y:S03]  /*1ffd0*/  HMMA.16816.F32 R16, R8, R4, R16 ;  /* 0x000000040810723c */ /* 0x010fe60000001810 */
[----:B------:R-:W5:Y:S01]  /*1ffe0*/  LDL.LU.64 R4, [R1+0x1cf8] ;  /* 0x001cf80001047983 */ /* 0x000f620000300a00 */
[C---:B------:R-:W-:Y:S01]  /*1fff0*/  FMUL R22, R2.reuse, R22 ;  /* 0x0000001602167220 */ /* 0x040fe20000400000 */
[C---:B------:R-:W-:Y:S01]  /*20000*/  FMUL R23, R2.reuse, R15 ;  /* 0x0000000f02177220 */ /* 0x040fe20000400000 */
[C---:B------:R-:W-:Y:S01]  /*20010*/  FMUL R26, R2.reuse, R14 ;  /* 0x0000000e021a7220 */ /* 0x040fe20000400000 */
[----:B---3--:R-:W-:-:S15]  /*20020*/  FMUL R14, R2, R0 ;  /* 0x00000000020e7220 */ /* 0x008fde0000400000 */
[----:B------:R-:W-:-:S02]  /*20030*/  NOP ;  /* 0x0000000000007918 */ /* 0x000fc40000000000 */
[----:B0-----:R-:W-:Y:S01]  /*20040*/  MOV R29, R17 ;  /* 0x00000011001d7202 */ /* 0x001fe20000000f00 */
[----:B------:R0:W-:Y:S01]  /*20050*/  STL [R1+0x150], R16 ;  /* 0x0001501001007387 */ /* 0x0001e20000100800 */
[----:B-1----:R-:W-:Y:S01]  /*20060*/  MOV R3, R18 ;  /* 0x0000001200037202 */ /* 0x002fe20000000f00 */
[----:B------:R-:W-:Y:S02]  /*20070*/  IMAD.MOV.U32 R0, RZ, RZ, R19 ;  /* 0x000000ffff007224 */ /* 0x000fe400078e0013 */
[----:B0-----:R-:W3:Y:S04]  /*20080*/  LDL.LU.64 R16, [R1+0xd0] ;  /* 0x0000d00001107983 */ /* 0x001ee80000300a00 */
[----:B------:R0:W-:Y:S04]  /*20090*/  STL [R1+0x1ca8], R29 ;  /* 0x001ca81d01007387 */ /* 0x0001e80000100800 */
[----:B0-----:R-:W4:Y:S04]  /*200a0*/  LDL R29, [R1+0x2b4] ;  /* 0x0002b400011d7983 */ /* 0x001f280000100800 */
[----:B------:R0:W-:Y:S04]  /*200b0*/  STL [R1+0x1c8c], R3 ;  /* 0x001c8c0301007387 */ /* 0x0001e80000100800 */
[----:B------:R-:W-:Y:S01]  /*200c0*/  STL [R1+0x1c88], R0 ;  /* 0x001c880001007387 */ /* 0x000fe20000100800 */
[----:B-----5:R-:W-:Y:S03]  /*200d0*/  HMMA.16816.F32 R20, R8, R4, R20 ;  /* 0x000000040814723c */ /* 0x020fe60000001814 */
[----:B------:R-:W5:Y:S01]  /*200e0*/  LDL.LU.64 R4, [R1+0x1cf0] ;  /* 0x001cf00001047983 */ /* 0x000f620000300a00 */
[C---:B------:R-:W-:Y:S01]  /*200f0*/  FMUL R27, R2.reuse, R7 ;  /* 0x00000007021b7220 */ /* 0x040fe20000400000 */
[----:B--2---:R-:W-:-:S15]  /*20100*/  FMUL R15, R2, R6 ;  /* 0x00000006020f7220 */ /* 0x004fde0000400000 */
[----:B------:R-:W-:-:S04]  /*20110*/  NOP ;  /* 0x0000000000007918 */ /* 0x000fc80000000000 */
[----:B0-----:R-:W-:Y:S01]  /*20120*/  MOV R3, R20 ;  /* 0x0000001400037202 */ /* 0x001fe20000000f00 */
[----:B------:R0:W-:Y:S04]  /*20130*/  STL.64 [R1+0x148], R22 ;  /* 0x0001481601007387 */ /* 0x0001e80000100a00 */
[----:B------:R-:W-:Y:S04]  /*20140*/  STL [R1+0x1cd8], R3 ;  /* 0x001cd80301007387 */ /* 0x000fe80000100800 */
[----:B0-----:R-:W2:Y:S04]  /*20150*/  LDL R23, [R1+0x2b0] ;  /* 0x0002b00001177983 */ /* 0x001ea80000100800 */
[----:B------:R-:W2:Y:S01]  /*20160*/  LDL.LU.64 R6, [R1+0x1ce8] ;  /* 0x001ce80001067983 */ /* 0x000ea20000300a00 */
[C---:B-----5:R-:W-:Y:S03]  /*20170*/  HMMA.16816.F32 R24, R8.reuse, R4, R24 ;  /* 0x000000040818723c */ /* 0x060fe60000001818 */
[----:B------:R-:W5:Y:S03]  /*20180*/  LDL.LU.64 R4, [R1+0x1ce0] ;  /* 0x001ce00001047983 */ /* 0x000f660000300a00 */
[----:B---3--:R-:W-:-:S15]  /*20190*/  HMMA.16816.F32 R8, R8, R16, R12 ;  /* 0x000000100808723c */ /* 0x008fde000000180c */
[----:B------:R-:W-:-:S02]  /*201a0*/  NOP ;  /* 0x0000000000007918 */ /* 0x000fc40000000000 */
[----:B------:R-:W-:Y:S04]  /*201b0*/  STL.64 [R1+0x170], R24 ;  /* 0x0001701801007387 */ /* 0x000fe80000100a00 */
[----:B------:R-:W-:Y:S04]  /*201c0*/  STL.64 [R1+0x178], R26 ;  /* 0x0001781a01007387 */ /* 0x000fe80000100a00 */
[----:B------:R0:W-:Y:S04]  /*201d0*/  STL.64 [R1+0x110], R8 ;  /* 0x0001100801007387 */ /* 0x0001e80000100a00 */
[----:B------:R1:W-:Y:S04]  /*201e0*/  STL.64 [R1+0x118], R10 ;  /* 0x0001180a01007387 */ /* 0x0003e80000100a00 */
[----:B0-----:R-:W4:Y:S04]  /*201f0*/  LDL.LU R8, [R1+0x340] ;  /* 0x0003400001087983 */ /* 0x001f280000300800 */
[----:B------:R-:W3:Y:S04]  /*20200*/  LDL.LU R9, [R1+0x344] ;  /* 0x0003440001097983 */ /* 0x000ee80000300800 */
[----:B------:R-:W5:Y:S04]  /*20210*/  LDL.LU R12, [R1+0x350] ;  /* 0x00035000010c7983 */ /* 0x000f680000300800 */
[----:B------:R-:W5:Y:S04]  /*20220*/  LDL.LU R13, [R1+0x354] ;  /* 0x00035400010d7983 */ /* 0x000f680000300800 */
[----:B-1----:R-:W2:Y:S04]  /*20230*/  LDL.LU R10, [R1+0x348] ;  /* 0x00034800010a7983 */ /* 0x002ea80000300800 */
[----:B------:R-:W5:Y:S04]  /*20240*/  LDL.LU R11, [R1+0x34c] ;  /* 0x00034c00010b7983 */ /* 0x000f680000300800 */
[----:B------:R-:W5:Y:S04]  /*20250*/  LDL.LU R14, [R1+0x358] ;  /* 0x00035800010e7983 */ /* 0x000f680000300800 */
[----:B------:R-:W5:Y:S04]  /*20260*/  LDL.LU R2, [R1+0x35c] ;  /* 0x00035c0001027983 */ /* 0x000f680000300800 */
[----:B------:R-:W4:Y:S04]  /*20270*/  LDL.LU R24, [R1+0x360] ;  /* 0x0003600001187983 */ /* 0x000f280000300800 */
[----:B----4-:R0:W-:Y:S04]  /*20280*/  STL [R1+0x1cdc], R24 ;  /* 0x001cdc1801007387 */ /* 0x0101e80000100800 */
[----:B0-----:R-:W4:Y:S04]  /*20290*/  LDL.LU R24, [R1+0x90] ;  /* 0x0000900001187983 */ /* 0x001f280000300800 */
[----:B------:R-:W4:Y:S01]  /*202a0*/  LDL.LU R25, [R1+0x94] ;  /* 0x0000940001197983 */ /* 0x000f220000300800 */
[C---:B------:R-:W-:Y:S01]  /*202b0*/  FMUL R8, R29.reuse, R8 ;  /* 0x000000081d087220 */ /* 0x040fe20000400000 */
[----:B---3--:R-:W-:Y:S01]  /*202c0*/  FMUL R9, R29, R9 ;  /* 0x000000091d097220 */ /* 0x008fe20000400000 */
[C---:B--2---:R-:W-:Y:S01]  /*202d0*/  FMUL R10, R23.reuse, R10 ;  /* 0x0000000a170a7220 */ /* 0x044fe20000400000 */
[----:B-----5:R-:W-:Y:S01]  /*202e0*/  FMUL R11, R23, R11 ;  /* 0x0000000b170b7220 */ /* 0x020fe20000400000 */
[----:B------:R-:W-:Y:S01]  /*202f0*/  MOV R0, R21 ;  /* 0x0000001500007202 */ /* 0x000fe20000000f00 */
[----:B------:R-:W-:Y:S01]  /*20300*/  IMAD.MOV.U32 R3, RZ, RZ, R16 ;  /* 0x000000ffff037224 */ /* 0x000fe200078e0010 */
[----:B------:R-:W2:Y:S01]  /*20310*/  LDL.LU R18, [R1+0x364] ;  /* 0x0003640001127983 */ /* 0x000ea20000300800 */
[----:B------:R-:W-:-:S03]  /*20320*/  MOV R21, R17 ;  /* 0x0000001100157202 */ /* 0x000fc60000000f00 */
[----:B------:R-:W3:Y:S04]  /*20330*/  LDL.LU R16, [R1+0x370] ;  /* 0x0003700001107983 */ /* 0x000ee80000300800 */
[----:B------:R-:W5:Y:S04]  /*20340*/  LDL.LU R17, [R1+0x374] ;  /* 0x0003740001117983 */ /* 0x000f680000300800 */
[----:B------:R-:W3:Y:S04]  /*20350*/  LDL.LU R22, [R1+0x368] ;  /* 0x0003680001167983 */ /* 0x000ee80000300800 */
[----:B------:R-:W5:Y:S01]  /*20360*/  LDL.LU R19, [R1+0x36c] ;  /* 0x00036c0001137983 */ /* 0x000f620000300800 */
[----:B----4-:R-:W-:Y:S03]  /*20370*/  HMMA.16816.F32 R8, R4, R24, R8 ;  /* 0x000000180408723c */ /* 0x010fe60000001808 */
[----:B------:R-:W4:-:S15]  /*20380*/  LDL.LU R24, [R1+0x1cdc] ;  /* 0x001cdc0001187983 */ /* 0x000f1e0000300800 */
[----:B------:R-:W-:-:S05]  /*20390*/  NOP ;  /* 0x0000000000007918 */ /* 0x000fca0000000000 */
[----:B------:R0:W-:Y:S04]  /*203a0*/  STL.64 [R1+0x100], R8 ;  /* 0x0001000801007387 */ /* 0x0001e80000100a00 */
[----:B------:R-:W-:Y:S04]  /*203b0*/  STL [R1+0x108], R10 ;  /* 0x0001080a01007387 */ /* 0x000fe80000100800 */
[----:B0-----:R-:W2:Y:S04]  /*203c0*/  LDL.LU R8, [R1+0x80] ;  /* 0x0000800001087983 */ /* 0x001ea80000300800 */
[----:B------:R-:W2:Y:S01]  /*203d0*/  LDL.LU R9, [R1+0x84] ;  /* 0x0000840001097983 */ /* 0x000ea20000300800 */
[C---:B------:R-:W-:Y:S01]  /*203e0*/  FMUL R12, R29.reuse, R12 ;  /* 0x0000000c1d0c7220 */ /* 0x040fe20000400000 */
[----:B------:R-:W-:Y:S01]  /*203f0*/  FMUL R13, R29, R13 ;  /* 0x0000000d1d0d7220 */ /* 0x000fe20000400000 */
[C---:B------:R-:W-:Y:S01]  /*20400*/  FMUL R14, R23.reuse, R14 ;  /* 0x0000000e170e7220 */ /* 0x040fe20000400000 */
[----:B------:R-:W-:Y:S01]  /*20410*/  FMUL R15, R23, R2 ;  /* 0x00000002170f7220 */ /* 0x000fe20000400000 */
[----:B------:R-:W-:-:S02]  /*20420*/  MOV R2, R11 ;  /* 0x0000000b00027202 */ /* 0x000fc40000000f00 */
[----:B------:R-:W-:-:S03]  /*20430*/  LOP3.LUT R20, R28, 0x20, RZ, 0x3c, !PT ;  /* 0x000000201c147812 */ /* 0x000fc600078e3cff */
[----:B------:R0:W-:Y:S04]  /*20440*/  STL [R1+0x1c28], R2 ;  /* 0x001c280201007387 */ /* 0x0001e80000100800 */
[----:B0-----:R-:W5:Y:S01]  /*20450*/  LDL.LU R2, [R1+0x37c] ;  /* 0x00037c0001027983 */ /* 0x001f620000300800 */
[----:B--2---:R-:W-:Y:S07]  /*20460*/  HMMA.16816.F32 R8, R4, R8, R12 ;  /* 0x000000080408723c */ /* 0x004fee000000180c */
[C---:B------:R-:W-:Y:S01]  /*20470*/  FMUL R13, R29.reuse, R18 ;  /* 0x000000121d0d7220 */ /* 0x040fe20000400000 */
[----:B----4-:R-:W-:-:S15]  /*20480*/  FMUL R12, R29, R24 ;  /* 0x000000181d0c7220 */ /* 0x010fde0000400000 */
[----:B------:R-:W-:Y:S04]  /*20490*/  STL.64 [R1+0xf0], R8 ;  /* 0x0000f00801007387 */ /* 0x000fe80000100a00 */
[----:B------:R-:W-:Y:S04]  /*204a0*/  STL.64 [R1+0xf8], R10 ;  /* 0x0000f80a01007387 */ /* 0x000fe80000100a00 */
[----:B------:R-:W-:Y:S04]  /*204b0*/  STL [R1+0x200], R20 ;  /* 0x0002001401007387 */ /* 0x000fe80000100800 */
[----:B------:R-:W2:Y:S04]  /*204c0*/  LDL.LU R18, [R1+0x378] ;  /* 0x0003780001127983 */ /* 0x000ea80000300800 */
[----:B------:R-:W4:Y:S04]  /*204d0*/  LDL.LU R27, [R1+0x384] ;  /* 0x00038400011b7983 */ /* 0x000f280000300800 */
[----:B------:R-:W4:Y:S04]  /*204e0*/  LDL.LU R26, [R1+0x390] ;  /* 0x00039000011a7983 */ /* 0x000f280000300800 */
[----:B------:R-:W3:Y:S04]  /*204f0*/  LDL.LU R25, [R1+0x394] ;  /* 0x0003940001197983 */ /* 0x000ee80000300800 */
[----:B------:R-:W3:Y:S04]  /*20500*/  LDL.LU R24, [R1+0x388] ;  /* 0x0003880001187983 */ /* 0x000ee80000300800 */
[----:B------:R-:W0:Y:S04]  /*20510*/  LDSM.16.M88.4 R8, [R20+UR6+0x28000] ;  /* 0x028000061408783b */ /* 0x000e280008000200 */
[----:B----4-:R-:W-:Y:S04]  /*20520*/  STL.64 [R1+0x1cd0], R26 ;  /* 0x001cd01a01007387 */ /* 0x010fe80000100a00 */
[----:B---3--:R1:W-:Y:S04]  /*20530*/  STL.64 [R1+0x1cc8], R24 ;  /* 0x001cc81801007387 */ /* 0x0083e80000100a00 */
[----:B-1----:R-:W3:Y:S04]  /*20540*/  LDL.LU R24, [R1+0x70] ;  /* 0x0000700001187983 */ /* 0x002ee80000300800 */
[----:B------:R-:W3:Y:S01]  /*20550*/  LDL.LU R25, [R1+0x74] ;  /* 0x0000740001197983 */ /* 0x000ee20000300800 */
[C---:B------:R-:W-:Y:S01]  /*20560*/  FMUL R14, R23.reuse, R22 ;  /* 0x00000016170e7220 */ /* 0x040fe20000400000 */
[----:B-----5:R-:W-:-:S02]  /*20570*/  FMUL R15, R23, R19 ;  /* 0x00000013170f7220 */ /* 0x020fc40000400000 */
[----:B------:R-:W4:Y:S04]  /*20580*/  LDL.LU R22, [R1+0x38c] ;  /* 0x00038c0001167983 */ /* 0x000f280000300800 */
[----:B0-----:R0:W-:Y:S04]  /*20590*/  STL.64 [R1+0x1ca0], R10 ;  /* 0x001ca00a01007387 */ /* 0x0011e80000100a00 */
[----:B0-----:R-:W5:Y:S04]  /*205a0*/  LDL.LU R11, [R1+0x380] ;  /* 0x00038000010b7983 */ /* 0x001f680000300800 */
[----:B------:R0:W-:Y:S04]  /*205b0*/  STL.64 [R1+0x1c98], R8 ;  /* 0x001c980801007387 */ /* 0x0001e80000100a00 */
[----:B------:R1:W-:Y:S04]  /*205c0*/  STL [R1+0x1c90], R20 ;  /* 0x001c901401007387 */ /* 0x0003e80000100800 */
[----:B0-----:R-:W5:Y:S01]  /*205d0*/  LDL.LU R8, [R1+0xc0] ;  /* 0x0000c00001087983 */ /* 0x001f620000300800 */
[----:B-1----:R-:W-:-:S03]  /*205e0*/  IMAD.MOV.U32 R20, RZ, RZ, R3 ;  /* 0x000000ffff147224 */ /* 0x002fc600078e0003 */
[----:B------:R-:W5:Y:S04]  /*205f0*/  LDL.LU R9, [R1+0xc4] ;  /* 0x0000c40001097983 */ /* 0x000f680000300800 */
[----:B------:R-:W5:Y:S04]  /*20600*/  LDL.LU R3, [R1+0x1cd8] ;  /* 0x001cd80001037983 */ /* 0x000f680000300800 */
[----:B------:R-:W5:Y:S01]  /*20610*/  LDL.LU.64 R26, [R1+0x1cd0] ;  /* 0x001cd000011a7983 */ /* 0x000f620000300a00 */
[----:B---3--:R-:W-:Y:S03]  /*20620*/  HMMA.16816.F32 R12, R4, R24, R12 ;  /* 0x00000018040c723c */ /* 0x008fe6000000180c */
[----:B------:R-:W3:-:S15]  /*20630*/  LDL.LU.64 R24, [R1+0x1cc8] ;  /* 0x001cc80001187983 */ /* 0x000ede0000300a00 */
[----:B------:R-:W-:-:S05]  /*20640*/  NOP ;  /* 0x0000000000007918 */ /* 0x000fca0000000000 */
[----:B------:R0:W-:Y:S04]  /*20650*/  STL.64 [R1+0xe0], R12 ;  /* 0x0000e00c01007387 */ /* 0x0001e80000100a00 */
[----:B------:R-:W-:Y:S04]  /*20660*/  STL [R1+0xec], R15 ;  /* 0x0000ec0f01007387 */ /* 0x000fe80000100800 */
[----:B0-----:R-:W4:Y:S04]  /*20670*/  LDL.LU R12, [R1+0x60] ;  /* 0x00006000010c7983 */ /* 0x001f280000300800 */
[----:B------:R-:W4:Y:S01]  /*20680*/  LDL.LU R13, [R1+0x64] ;  /* 0x00006400010d7983 */ /* 0x000f220000300800 */
[C---:B------:R-:W-:Y:S01]  /*20690*/  FMUL R16, R29.reuse, R16 ;  /* 0x000000101d107220 */ /* 0x040fe20000400000 */
[----:B------:R-:W-:Y:S01]  /*206a0*/  FMUL R17, R29, R17 ;  /* 0x000000111d117220 */ /* 0x000fe20000400000 */
[C---:B--2---:R-:W-:Y:S01]  /*206b0*/  FMUL R18, R23.reuse, R18 ;  /* 0x0000001217127220 */ /* 0x044fe20000400000 */
[----:B------:R-:W-:Y:S01]  /*206c0*/  FMUL R19, R23, R2 ;  /* 0x0000000217137220 */ /* 0x000fe20000400000 */
[----:B------:R-:W-:-:S05]  /*206d0*/  MOV R2, R14 ;  /* 0x0000000e00027202 */ /* 0x000fca0000000f00 */
[----:B------:R0:W-:Y:S04]  /*206e0*/  STL [R1+0x1c2c], R2 ;  /* 0x001c2c0201007387 */ /* 0x0001e80000100800 */
[----:B0-----:R-:W2:Y:S01]  /*206f0*/  LDL.LU R2, [R1+0x39c] ;  /* 0x00039c0001027983 */ /* 0x001ea20000300800 */
[----:B----4-:R-:W-:Y:S07]  /*20700*/  HMMA.16816.F32 R12, R4, R12, R16 ;  /* 0x0000000c040c723c */ /* 0x010fee0000001810 */
[----:B------:R-:W-:Y:S01]  /*20710*/  FMUL R19, R23, R22 ;  /* 0x0000001617137220 */ /* 0x000fe20000400000 */
[----:B-----5:R-:W-:-:S15]  /*20720*/  FMUL R16, R29, R11 ;  /* 0x0000000b1d107220 */ /* 0x020fde0000400000 */
[----:B------:R-:W-:Y:S04]  /*20730*/  STL.64 [R1+0x40], R12 ;  /* 0x0000400c01007387 */ /* 0x000fe80000100a00 */
[----:B------:R0:W-:Y:S04]  /*20740*/  STL.64 [R1+0x48], R14 ;  /* 0x0000480e01007387 */ /* 0x0001e80000100a00 */
[----:B0-----:R-:W4:Y:S04]  /*20750*/  LDL.LU R14, [R1+0x398] ;  /* 0x00039800010e7983 */ /* 0x001f280000300800 */
[----:B------:R-:W5:Y:S04]  /*20760*/  LDL.LU R22, [R1+0x3ac] ;  /* 0x0003ac0001167983 */ /* 0x000f680000300800 */
[----:B------:R-:W3:Y:S04]  /*20770*/  LDL.LU R11, [R1+0x3b8] ;  /* 0x0003b800010b7983 */ /* 0x000ee80000300800 */
[----:B------:R-:W3:Y:S04]  /*20780*/  LDL.LU R10, [R1+0x3bc] ;  /* 0x0003bc00010a7983 */ /* 0x000ee80000300800 */
[----:B---3--:R-:W-:Y:S04]  /*20790*/  STL.64 [R1+0x1cb8], R10 ;  /* 0x001cb80a01007387 */ /* 0x008fe80000100a00 */
[----:B------:R0:W-:Y:S04]  /*207a0*/  STL.64 [R1+0x1cb0], R8 ;  /* 0x001cb00801007387 */ /* 0x0001e80000100a00 */
[----:B0-----:R-:W3:Y:S04]  /*207b0*/  LDL.LU R8, [R1+0xb0] ;  /* 0x0000b00001087983 */ /* 0x001ee80000300800 */
[----:B------:R-:W3:Y:S01]  /*207c0*/  LDL.LU R9, [R1+0xb4] ;  /* 0x0000b40001097983 */ /* 0x000ee20000300800 */
[----:B------:R-:W-:Y:S01]  /*207d0*/  FMUL R17, R29, R27 ;  /* 0x0000001b1d117220 */ /* 0x000fe20000400000 */
[----:B------:R-:W-:-:S02]  /*207e0*/  FMUL R18, R23, R24 ;  /* 0x0000001817127220 */ /* 0x000fc40000400000 */
[----:B---3--:R0:W-:Y:S04]  /*207f0*/  STL.64 [R1+0x1cc0], R8 ;  /* 0x001cc00801007387 */ /* 0x0081e80000100a00 */
[----:B0-----:R-:W3:Y:S04]  /*20800*/  LDL.LU R8, [R1+0x50] ;  /* 0x0000500001087983 */ /* 0x001ee80000300800 */
[----:B------:R-:W3:Y:S01]  /*20810*/  LDL.LU R9, [R1+0x54] ;  /* 0x0000540001097983 */ /* 0x000ee20000300800 */
[C---:B------:R-:W-:Y:S01]  /*20820*/  FMUL R13, R29.reuse, R25 ;  /* 0x000000191d0d7220 */ /* 0x040fe20000400000 */
[----:B------:R-:W-:-:S02]  /*20830*/  FMUL R12, R29, R26 ;  /* 0x0000001a1d0c7220 */ /* 0x000fc40000400000 */
[----:B------:R-:W5:Y:S04]  /*20840*/  LDL.LU R24, [R1+0x130] ;  /* 0x0001300001187983 */ /* 0x000f680000300800 */
[----:B------:R-:W5:Y:S04]  /*20850*/  LDL.LU R25, [R1+0x134] ;  /* 0x0001340001197983 */ /* 0x000f680000300800 */
[----:B------:R-:W5:Y:S04]  /*20860*/  LDL.LU R26, [R1+0x138] ;  /* 0x00013800011a7983 */ /* 0x000f680000300800 */
[----:B------:R-:W5:Y:S01]  /*20870*/  LDL.LU R27, [R1+0x13c] ;  /* 0x00013c00011b7983 */ /* 0x000f620000300800 */
[----:B---3--:R-:W-:Y:S03]  /*20880*/  HMMA.16816.F32 R16, R4, R8, R16 ;  /* 0x000000080410723c */ /* 0x008fe60000001810 */
[----:B------:R-:W3:Y:S01]  /*20890*/  LDL.LU.64 R8, [R1+0x1cc0] ;  /* 0x001cc00001087983 */ /* 0x000ee20000300a00 */
[C---:B--2---:R-:W-:Y:S01]  /*208a0*/  FMUL R15, R23.reuse, R2 ;  /* 0x00000002170f7220 */ /* 0x044fe20000400000 */
[----:B----4-:R-:W-:-:S15]  /*208b0*/  FMUL R14, R23, R14 ;  /* 0x0000000e170e7220 */ /* 0x010fde0000400000 */
[----:B------:R-:W-:-:S03]  /*208c0*/  NOP ;  /* 0x0000000000007918 */ /* 0x000fc60000000000 */
[----:B------:R0:W-:Y:S01]  /*208d0*/  STL.64 [R1+0x30], R16 ;  /* 0x0000301001007387 */ /* 0x0001e20000100a00 */
[----:B------:R-:W-:-:S03]  /*208e0*/  MOV R2, R19 ;  /* 0x0000001300027202 */ /* 0x000fc60000000f00 */
[----:B------:R1:W-:Y:S04]  /*208f0*/  STL [R1+0x38], R18 ;  /* 0x0000381201007387 */ /* 0x0003e80000100800 */
[----:B0-----:R-:W2:Y:S04]  /*20900*/  LDL.LU R16, [R1+0x3a0] ;  /* 0x0003a00001107983 */ /* 0x001ea80000300800 */
[----:B------:R-:W4:Y:S04]  /*20910*/  LDL.LU R17, [R1+0x3a4] ;  /* 0x0003a40001117983 */ /* 0x000f280000300800 */
[----:B-1----:R-:W5:Y:S04]  /*20920*/  LDL.LU R18, [R1+0x3b4] ;  /* 0x0003b40001127983 */ /* 0x002f680000300800 */
[----:B------:R-:W5:Y:S04]  /*20930*/  LDL.LU R19, [R1+0x3a8] ;  /* 0x0003a80001137983 */ /* 0x000f680000300800 */
[----:B------:R0:W-:Y:S04]  /*20940*/  STL [R1+0x1c30], R2 ;  /* 0x001c300201007387 */ /* 0x0001e80000100800 */
[----:B0-----:R-:W5:Y:S04]  /*20950*/  LDL.LU R2, [R1+0x3b0] ;  /* 0x0003b00001027983 */ /* 0x001f680000300800 */
[----:B------:R-:W5:Y:S01]  /*20960*/  LDL.LU.64 R10, [R1+0x1cb8] ;  /* 0x001cb800010a7983 */ /* 0x000f620000300a00 */
[----:B---3--:R-:W-:Y:S03]  /*20970*/  HMMA.16816.F32 R12, R4, R8, R12 ;  /* 0x00000008040c723c */ /* 0x008fe6000000180c */
[----:B------:R-:W3:-:S15]  /*20980*/  LDL.LU.64 R8, [R1+0x1cb0] ;  /* 0x001cb00001087983 */ /* 0x000ede0000300a00 */
[----:B------:R-:W-:-:S05]  /*20990*/  NOP ;  /* 0x0000000000007918 */ /* 0x000fca0000000000 */
[----:B------:R5:W-:Y:S04]  /*209a0*/  STL.64 [R1+0x20], R12 ;  /* 0x0000200c01007387 */ /* 0x000be80000100a00 */
[----:B------:R0:W-:Y:S01]  /*209b0*/  STL.64 [R1+0x28], R14 ;  /* 0x0000280e01007387 */ /* 0x0001e20000100a00 */
[C---:B--2---:R-:W-:Y:S01]  /*209c0*/  FMUL R16, R29.reuse, R16 ;  /* 0x000000101d107220 */ /* 0x044fe20000400000 */
[C---:B----4-:R-:W-:Y:S01]  /*209d0*/  FMUL R17, R29.reuse, R17 ;  /* 0x000000111d117220 */ /* 0x050fe20000400000 */
[----:B-----5:R-:W-:Y:S01]  /*209e0*/  FMUL R13, R29, R18 ;  /* 0x000000121d0d7220 */ /* 0x020fe20000400000 */
[C---:B------:R-:W-:Y:S01]  /*209f0*/  FMUL R18, R23.reuse, R19 ;  /* 0x0000001317127220 */ /* 0x040fe20000400000 */
[----:B------:R-:W-:Y:S01]  /*20a00*/  FMUL R19, R23, R22 ;  /* 0x0000001617137220 */ /* 0x000fe20000400000 */
[----:B------:R-:W-:-:S02]  /*20a10*/  FMUL R12, R29, R2 ;  /* 0x000000021d0c7220 */ /* 0x000fc40000400000 */
[----:B------:R-:W2:Y:S01]  /*20a20*/  LDL.LU R29, [R1+0x1ca8] ;  /* 0x001ca800011d7983 */ /* 0x000ea20000300800 */
[C---:B0-----:R-:W-:Y:S01]  /*20a30*/  FMUL R14, R23.reuse, R11 ;  /* 0x0000000b170e7220 */ /* 0x041fe20000400000 */
[----:B------:R-:W-:Y:S02]  /*20a40*/  FMUL R15, R23, R10 ;  /* 0x0000000a170f7220 */ /* 0x000fe40000400000 */
[----:B------:R-:W4:Y:S01]  /*20a50*/  LDL.LU.64 R10, [R1+0x1ca0] ;  /* 0x001ca000010a7983 */ /* 0x000f220000300a00 */
[C---:B---3--:R-:W-:Y:S03]  /*20a60*/  HMMA.16816.F32 R16, R4.reuse, R8, R16 ;  /* 0x000000080410723c */ /* 0x048fe60000001810 */
[----:B------:R-:W4:Y:S03]  /*20a70*/  LDL.LU.64 R8, [R1+0x1c98] ;  /* 0x001c980001087983 */ /* 0x000f260000300a00 */
[----:B------:R-:W-:-:S15]  /*20a80*/  HMMA.16816.F32 R4, R4, R20, R12 ;  /* 0x000000140404723c */ /* 0x000fde000000180c */
[----:B------:R-:W-:-:S02]  /*20a90*/  NOP ;  /* 0x0000000000007918 */ /* 0x000fc40000000000 */
[----:B------:R-:W-:Y:S04]  /*20aa0*/  STL.64 [R1+0x10], R16 ;  /* 0x0000101001007387 */ /* 0x000fe80000100a00 */
[----:B------:R0:W-:Y:S04]  /*20ab0*/  STL.64 [R1+0x18], R18 ;  /* 0x0000181201007387 */ /* 0x0001e80000100a00 */
[----:B0-----:R-:W4:Y:S04]  /*20ac0*/  LDL.LU.64 R18, [R1+0x98] ;  /* 0x0000980001127983 */ /* 0x001f280000300a00 */
[----:B------:R-:W3:Y:S04]  /*20ad0*/  LDL.LU R20, [R1+0x1c90] ;  /* 0x001c900001147983 */ /* 0x000ee80000300800 */
[----:B------:R-:W4:Y:S04]  /*20ae0*/  LDL.LU R12, [R1+0xa0] ;  /* 0x0000a000010c7983 */ /* 0x000f280000300800 */
[----:B------:R-:W-:Y:S04]  /*20af0*/  STL.64 [R1], R4 ;  /* 0x0000000401007387 */ /* 0x000fe80000100a00 */
[----:B------:R4:W-:Y:S04]  /*20b00*/  STL.64 [R1+0x8], R6 ;  /* 0x0000080601007387 */ /* 0x0009e80000100a00 */
[----:B------:R-:W4:Y:S04]  /*20b10*/  LDL.LU R13, [R1+0xa4] ;  /* 0x0000a400010d7983 */ /* 0x000f280000300800 */
[----:B------:R-:W4:Y:S04]  /*20b20*/  LDL.LU R14, [R1+0xa8] ;  /* 0x0000a800010e7983 */ /* 0x000f280000300800 */
[----:B------:R-:W4:Y:S04]  /*20b30*/  LDL.LU R15, [R1+0xac] ;  /* 0x0000ac00010f7983 */ /* 0x000f280000300800 */
[----:B---3--:R-:W0:Y:S01]  /*20b40*/  LDSM.16.M88.4 R20, [R20+UR6+0x29000] ;  /* 0x029000061414783b */ /* 0x008e220008000200 */
[----:B----4-:R-:W-:Y:S07]  /*20b50*/  HMMA.16816.F32 R4, R8, R18, R12 ;  /* 0x000000120804723c */ /* 0x010fee000000180c */
[----:B------:R-:W-:-:S05]  /*20b60*/  IMAD.MOV.U32 R13, RZ, RZ, R18 ;  /* 0x000000ffff0d7224 */ /* 0x000fca00078e0012 */
[----:B------:R-:W-:Y:S11]  /*20b70*/  STL [R1+0x1c34], R13 ;  /* 0x001c340d01007387 */ /* 0x000ff60000100800 */
[----:B------:R1:W-:Y:S04]  /*20b80*/  STL.64 [R1+0x1b58], R6 ;  /* 0x001b580601007387 */ /* 0x0003e80000100a00 */
[----:B------:R3:W-:Y:S04]  /*20b90*/  STL.64 [R1+0x1b50], R4 ;  /* 0x001b500401007387 */ /* 0x0007e80000100a00 */
[----:B-1----:R-:W4:Y:S01]  /*20ba0*/  LDL.LU.64 R6, [R1+0x88] ;  /* 0x0000880001067983 */ /* 0x002f220000300a00 */
[----:B------:R-:W-:-:S03]  /*20bb0*/  MOV R12, R19 ;  /* 0x00000013000c7202 */ /* 0x000fc60000000f00 */
[----:B------:R-:W5:Y:S04]  /*20bc0*/  LDL.LU.64 R18, [R1+0x78] ;  /* 0x0000780001127983 */ /* 0x000f680000300a00 */
[----:B0-----:R-:W-:Y:S04]  /*20bd0*/  STL.64 [R1+0x1c10], R22 ;  /* 0x001c101601007387 */ /* 0x001fe80000100a00 */
[----:B------:R0:W-:Y:S01]  /*20be0*/  STL.64 [R1+0x1c08], R20 ;  /* 0x001c081401007387 */ /* 0x0001e20000100a00 */
[----:B---3--:R-:W-:Y:S02]  /*20bf0*/  MOV R4, R3 ;  /* 0x0000000300047202 */ /* 0x008fe40000000f00 */
[----:B------:R-:W-:Y:S01]  /*20c00*/  MOV R5, R0 ;  /* 0x0000000000057202 */ /* 0x000fe20000000f00 */
[----:B0-----:R-:W5:Y:S04]  /*20c10*/  LDL.LU R20, [R1+0x120] ;  /* 0x0001200001147983 */ /* 0x001f680000300800 */
[----:B------:R-:W5:Y:S04]  /*20c20*/  LDL.LU R21, [R1+0x124] ;  /* 0x0001240001157983 */ /* 0x000f680000300800 */
[----:B------:R-:W5:Y:S04]  /*20c30*/  LDL.LU R22, [R1+0x128] ;  /* 0x0001280001167983 */ /* 0x000f680000300800 */
[----:B------:R-:W5:Y:S01]  /*20c40*/  LDL.LU R23, [R1+0x12c] ;  /* 0x00012c0001177983 */ /* 0x000f620000300800 */
[----:B----4-:R-:W-:Y:S01]  /*20c50*/  MOV R15, R6 ;  /* 0x00000006000f7202 */ /* 0x010fe20000000f00 */
[----:B------:R-:W-:-:S05]  /*20c60*/  IMAD.MOV.U32 R14, RZ, RZ, R7 ;  /* 0x000000ffff0e7224 */ /* 0x000fca00078e0007 */
[----:B------:R-:W-:Y:S04]  /*20c70*/  STL.64 [R1+0x1c50], R14 ;  /* 0x001c500e01007387 */ /* 0x000fe80000100a00 */
[----:B------:R0:W-:Y:S04]  /*20c80*/  STL [R1+0x1c48], R12 ;  /* 0x001c480c01007387 */ /* 0x0001e80000100800 */
[----:B------:R-:W3:Y:S01]  /*20c90*/  LDL.LU R3, [R1+0x1c8c] ;  /* 0x001c8c0001037983 */ /* 0x000ee20000300800 */
[----:B------:R-:W-:Y:S03]  /*20ca0*/  HMMA.16816.F32 R24, R8, R6, R24 ;  /* 0x000000060818723c */ /* 0x000fe60000001818 */
[----:B------:R-:W4:Y:S04]  /*20cb0*/  LDL.LU R0, [R1+0x1c88] ;  /* 0x001c880001007983 */ /* 0x000f280000300800 */
[----:B------:R-:W5:Y:S04]  /*20cc0*/  LDL.LU R6, [R1+0x148] ;  /* 0x0001480001067983 */ /* 0x000f680000300800 */
[----:B------:R-:W5:Y:S04]  /*20cd0*/  LDL.LU R7, [R1+0x14c] ;  /* 0x00014c0001077983 */ /* 0x000f680000300800 */
[----:B0-----:R-:W5:Y:S01]  /*20ce0*/  LDL.LU R12, [R1+0x150] ;  /* 0x00015000010c7983 */ /* 0x001f620000300800 */
[----:B--2---:R-:W-:-:S03]  /*20cf0*/  IMAD.MOV.U32 R13, RZ, RZ, R29 ;  /* 0x000000ffff0d7224 */ /* 0x004fc600078e001d */
[----:B------:R-:W2:Y:S01]  /*20d00*/  LDL.LU R29, [R1+0x1c84] ;  /* 0x001c8400011d7983 */ /* 0x000ea20000300800 */
[----:B---3--:R-:W-:-:S03]  /*20d10*/  MOV R14, R3 ;  /* 0x00000003000e7202 */ /* 0x008fc60000000f00 */
[----:B------:R-:W3:Y:S01]  /*20d20*/  LDL.LU R3, [R1+0x1c80] ;  /* 0x001c800001037983 */ /* 0x000ee20000300800 */
[----:B----4-:R-:W-:-:S03]  /*20d30*/  MOV R15, R0 ;  /* 0x00000000000f7202 */ /* 0x010fc60000000f00 */
[----:B------:R-:W4:Y:S04]  /*20d40*/  LDL.LU R0, [R1+0x1c7c] ;  /* 0x001c7c0001007983 */ /* 0x000f280000300800 */
[----:B------:R0:W-:Y:S04]  /*20d50*/  STL.64 [R1+0x1c60], R14 ;  /* 0x001c600e01007387 */ /* 0x0001e80000100a00 */
[----:B-----5:R-:W-:Y:S04]  /*20d60*/  STL.64 [R1+0x1c58], R12 ;  /* 0x001c580c01007387 */ /* 0x020fe80000100a00 */
[----:B0-----:R-:W5:Y:S04]  /*20d70*/  LDL.LU.64 R14, [R1+0x68] ;  /* 0x00006800010e7983 */ /* 0x001f680000300a00 */
[----:B-----5:R-:W-:Y:S04]  /*20d80*/  STL.64 [R1+0x1c70], R14 ;  /* 0x001c700e01007387 */ /* 0x020fe80000100a00 */
[----:B------:R0:W-:Y:S04]  /*20d90*/  STL.64 [R1+0x1c40], R6 ;  /* 0x001c400601007387 */ /* 0x0001e80000100a00 */
[----:B------:R3:W-:Y:S04]  /*20da0*/  STL.64 [R1+0x1c38], R4 ;  /* 0x001c380401007387 */ /* 0x0007e80000100a00 */
[----:B0-----:R-:W5:Y:S01]  /*20db0*/  LDL.LU.64 R6, [R1+0x58] ;  /* 0x0000580001067983 */ /* 0x001f620000300a00 */
[----:B---3--:R-:W-:Y:S01]  /*20dc0*/  IMAD.MOV.U32 R4, RZ, RZ, R3 ;  /* 0x000000ffff047224 */ /* 0x008fe200078e0003 */
[----:B------:R-:W-:Y:S02]  /*20dd0*/  HMMA.16816.F32 R12, R8, R18, R20 ;  /* 0x00000012080c723c */ /* 0x000fe40000001814 */
[----:B-----5:R0:W-:Y:S04]  /*20de0*/  STL.64 [R1+0x1c68], R6 ;  /* 0x001c680601007387 */ /* 0x0201e80000100a00 */
[----:B------:R-:W3:Y:S04]  /*20df0*/  LDL.LU R3, [R1+0x1c78] ;  /* 0x001c780001037983 */ /* 0x000ee80000300800 */
[----:B------:R-:W5:Y:S04]  /*20e00*/  LDL.LU R5, [R1+0x164] ;  /* 0x0001640001057983 */ /* 0x000f680000300800 */
[----:B0-----:R-:W5:Y:S04]  /*20e10*/  LDL.LU R6, [R1+0x168] ;  /* 0x0001680001067983 */ /* 0x001f680000300800 */
[----:B------:R4:W-:Y:S01]  /*20e20*/  STL.64 [R1+0x1b68], R26 ;  /* 0x001b681a01007387 */ /* 0x0009e20000100a00 */
[----:B--2---:R-:W-:Y:S01]  /*20e30*/  MOV R7, R29 ;  /* 0x0000001d00077202 */ /* 0x004fe20000000f00 */
[----:B------:R-:W-:Y:S01]  /*20e40*/  IMAD.MOV.U32 R21, RZ, RZ, R18 ;  /* 0x000000ffff157224 */ /* 0x000fe200078e0012 */
[----:B------:R-:W-:Y:S01]  /*20e50*/  MOV R20, R19 ;  /* 0x0000001300147202 */ /* 0x000fe20000000f00 */
[----:B------:R-:W-:Y:S01]  /*20e60*/  STL.64 [R1+0x1b60], R24 ;  /* 0x001b601801007387 */ /* 0x000fe20000100a00 */
[----:B----4-:R-:W-:-:S03]  /*20e70*/  MOV R27, R0 ;  /* 0x00000000001b7202 */ /* 0x010fc60000000f00 */
[----:B------:R-:W2:Y:S01]  /*20e80*/  LDL.LU R26, [R1+0xc8] ;  /* 0x0000c800011a7983 */ /* 0x000ea20000300800 */
[----:B------:R-:W-:-:S05]  /*20e90*/  LOP3.LUT R0, R28, 0x40, RZ, 0x3c, !PT ;  /* 0x000000401c007812 */ /* 0x000fca00078e3cff */
[----:B------:R-:W0:Y:S01]  /*20ea0*/  LDSM.16.M88.4 R16, [R0+UR6+0x28000] ;  /* 0x028000060010783b */ /* 0x000e220008000200 */
[----:B---3--:R-:W-:-:S03]  /*20eb0*/  LOP3.LUT R29, R3, 0x40, RZ, 0x3c, !PT ;  /* 0x00000040031d7812 */ /* 0x008fc600078e3cff */
[----:B------:R-:W-:Y:S04]  /*20ec0*/  STL [R1+0x1a88], R3 ;  /* 0x001a880301007387 */ /* 0x000fe80000100800 */
[----:B------:R-:W-:Y:S04]  /*20ed0*/  STL.64 [R1+0xa0], R12 ;  /* 0x0000a00c01007387 */ /* 0x000fe80000100a00 */
[----:B------:R-:W-:Y:S04]  /*20ee0*/  STL.64 [R1+0xa8], R14 ;  /* 0x0000a80e01007387 */ /* 0x000fe80000100a00 */
[----:B------:R-:W1:Y:S04]  /*20ef0*/  LDSM.16.M88.4 R12, [R29+UR6] ;  /* 0x000000061d0c783b */ /* 0x000e680008000200 */
[----:B------:R-:W-:Y:S04]  /*20f00*/  STL [R1+0x204], R0 ;  /* 0x0002040001007387 */ /* 0x000fe80000100800 */
[----:B0-----:R0:W-:Y:S04]  /*20f10*/  STL.64 [R1+0x1b78], R18 ;  /* 0x001b781201007387 */ /* 0x0011e80000100a00 */
[----:B------:R-:W-:Y:S04]  /*20f20*/  STL.64 [R1+0x1b70], R16 ;  /* 0x001b701001007387 */ /* 0x000fe80000100a00 */
[----:B0-----:R-:W3:Y:S04]  /*20f30*/  LDL.LU.64 R18, [R1+0xb8] ;  /* 0x0000b80001127983 */ /* 0x001ee80000300a00 */
[----:B-1----:R-:W-:Y:S01]  /*20f40*/  STL [R1+0x180], R12 ;  /* 0x0001800c01007387 */ /* 0x002fe20000100800 */
[----:B------:R-:W-:-:S03]  /*20f50*/  MOV R3, R13 ;  /* 0x0000000d00037202 */ /* 0x000fc60000000f00 */
[----:B------:R-:W-:Y:S04]  /*20f60*/  STL.64 [R1+0x188], R14 ;  /* 0x0001880e01007387 */ /* 0x000fe80000100a00 */
[----:B------:R-:W0:Y:S04]  /*20f70*/  LDSM.16.M88.4 R12, [R29+UR6+0x4000] ;  /* 0x004000061d0c783b */ /* 0x000e280008000200 */
[----:B0-----:R-:W-:Y:S01]  /*20f80*/  STL.64 [R1+0x190], R12 ;  /* 0x0001900c01007387 */ /* 0x001fe20000100a00 */
[----:B------:R-:W-:Y:S01]  /*20f90*/  IMAD.MOV.U32 R25, RZ, RZ, R12 ;  /* 0x000000ffff197224 */ /* 0x000fe200078e000c */
[----:B------:R-:W-:-:S02]  /*20fa0*/  MOV R24, R13 ;  /* 0x0000000d00187202 */ /* 0x000fc40000000f00 */
[----:B------:R-:W-:Y:S04]  /*20fb0*/  STL.64 [R1+0x198], R14 ;  /* 0x0001980e01007387 */ /* 0x000fe80000100a00 */
[----:B------:R-:W0:Y:S04]  /*20fc0*/  LDSM.16.M88.4 R12, [R29+UR6+0x8000] ;  /* 0x008000061d0c783b */ /* 0x000e280008000200 */
[----:B0-----:R-:W-:Y:S04]  /*20fd0*/  STL.64 [R1+0x1a0], R12 ;  /* 0x0001a00c01007387 */ /* 0x001fe80000100a00 */
[----:B------:R-:W-:Y:S04]  /*20fe0*/  STL.64 [R1+0x1a8], R14 ;  /* 0x0001a80e01007387 */ /* 0x000fe80000100a00 */
[----:B------:R-:W0:Y:S04]  /*20ff0*/  LDSM.16.M88.4 R12, [R29+UR6+0xc000] ;  /* 0x00c000061d0c783b */ /* 0x000e280008000200 */
[----:B0-----:R-:W-:Y:S04]  /*21000*/  STL.64 [R1+0x1c0], R12 ;  /* 0x0001c00c01007387 */ /* 0x001fe80000100a00 */
[----:B------:R0:W-:Y:S04]  /*21010*/  STL.64 [R1+0x1c8], R14 ;  /* 0x0001c80e01007387 */ /* 0x0001e80000100a00 */
[----:B0-----:R-:W5:Y:S02]  /*21020*/  LDL.LU.64 R14, [R1+0x1c70] ;  /* 0x001c7000010e7983 */ /* 0x001f640000300a00 */
[----:B-----5:R-:W-:Y:S06]  /*21030*/  HMMA.16816.F32 R4, R8, R14, R4 ;  /* 0x0000000e0804723c */ /* 0x020fec0000001804 */
[----:B------:R-:W-:Y:S01]  /*21040*/  MOV R23, R14 ;  /* 0x0000000e00177202 */ /* 0x000fe20000000f00 */
[----:B------:R-:W-:-:S02]  /*21050*/  IMAD.MOV.U32 R22, RZ, RZ, R15 ;  /* 0x000000ffff167224 */ /* 0x000fc400078e000f */
[----:B------:R-:W0:-:S14]  /*21060*/  LDSM.16.M88.4 R12, [R29+UR6+0x10000] ;  /* 0x010000061d0c783b */ /* 0x000e1c0008000200 */
[----:B------:R-:W-:Y:S04]  /*21070*/  STL.64 [R1+0x120], R4 ;  /* 0x0001200401007387 */ /* 0x000fe80000100a00 */
[----:B------:R1:W-:Y:S04]  /*21080*/  STL.64 [R1+0x128], R6 ;  /* 0x0001280601007387 */ /* 0x0003e80000100a00 */
[----:B-1----:R-:W4:Y:S04]  /*21090*/  LDL.LU.64 R6, [R1+0x1c68] ;  /* 0x001c680001067983 */ /* 0x002f280000300a00 */
[----:B0-----:R-:W-:Y:S04]  /*210a0*/  STL.64 [R1+0x1b0], R12 ;  /* 0x0001b00c01007387 */ /* 0x001fe80000100a00 */
[----:B------:R-:W-:Y:S04]  /*210b0*/  STL.64 [R1+0x1b8], R14 ;  /* 0x0001b80e01007387 */ /* 0x000fe80000100a00 */
[----:B------:R-:W0:Y:S04]  /*210c0*/  LDSM.16.M88.4 R12, [R29+UR6+0x14000] ;  /* 0x014000061d0c783b */ /* 0x000e280008000200 */
[----:B0-----:R-:W-:Y:S04]  /*210d0*/  STL.64 [R1+0x1e0], R12 ;  /* 0x0001e00c01007387 */ /* 0x001fe80000100a00 */
[----:B------:R0:W-:Y:S04]  /*210e0*/  STL.64 [R1+0x1e8], R14 ;  /* 0x0001e80e01007387 */ /* 0x0001e80000100a00 */
[----:B0-----:R-:W5:Y:S04]  /*210f0*/  LDL.LU.64 R14, [R1+0x1c60] ;  /* 0x001c6000010e7983 */ /* 0x001f680000300a00 */
[----:B------:R-:W5:Y:S01]  /*21100*/  LDL.LU.64 R12, [R1+0x1c58] ;  /* 0x001c5800010c7983 */ /* 0x000f620000300a00 */
[----:B----4-:R-:W-:Y:S01]  /*21110*/  MOV R2, R7 ;  /* 0x0000000700027202 */ /* 0x010fe20000000f00 */
[----:B-----5:R-:W-:-:S15]  /*21120*/  HMMA.16816.F32 R12, R8, R6, R12 ;  /* 0x00000006080c723c */ /* 0x020fde000000180c */
[----:B------:R-:W-:-:S08]  /*21130*/  NOP ;  /* 0x0000000000007918 */ /* 0x000fd00000000000 */
[----:B------:R0:W-:Y:S02]  /*21140*/  STL.64 [R1+0x130], R12 ;  /* 0x0001300c01007387 */ /* 0x0001e40000100a00 */
[----:B0-----:R-:W-:Y:S02]  /*21150*/  MOV R13, R6 ;  /* 0x00000006000d7202 */ /* 0x001fe40000000f00 */
[----:B------:R-:W0:Y:S04]  /*21160*/  LDSM.16.M88.4 R4, [R29+UR6+0x18000] ;  /* 0x018000061d04783b */ /* 0x000e280008000200 */
[----:B------:R1:W-:Y:S04]  /*21170*/  STL.64 [R1+0x138], R14 ;  /* 0x0001380e01007387 */ /* 0x0003e80000100a00 */
[----:B-1----:R-:W4:Y:S04]  /*21180*/  LDL.LU.64 R14, [R1+0x1c50] ;  /* 0x001c5000010e7983 */ /* 0x002f280000300a00 */
[----:B------:R-:W5:Y:S04]  /*21190*/  LDL.LU R12, [R1+0x1c48] ;  /* 0x001c4800010c7983 */ /* 0x000f680000300800 */
[----:B0-----:R-:W-:Y:S04]  /*211a0*/  STL.64 [R1+0x1d0], R4 ;  /* 0x0001d00401007387 */ /* 0x001fe80000100a00 */
[----:B------:R0:W-:Y:S04]  /*211b0*/  STL.64 [R1+0x1d8], R6 ;  /* 0x0001d80601007387 */ /* 0x0001e80000100a00 */
[----:B0-----:R-:W3:Y:S04]  /*211c0*/  LDL.LU.64 R6, [R1+0x1c40] ;  /* 0x001c400001067983 */ /* 0x001ee80000300a00 */
[----:B------:R-:W3:Y:S02]  /*211d0*/  LDL.LU.64 R4, [R1+0x1c38] ;  /* 0x001c380001047983 */ /* 0x000ee40000300a00 */
[----:B---3--:R-:W-:-:S15]  /*211e0*/  HMMA.16816.F32 R4, R8, R18, R4 ;  /* 0x000000120804723c */ /* 0x008fde0000001804 */
[----:B------:R-:W-:-:S08]  /*211f0*/  NOP ;  /* 0x0000000000007918 */ /* 0x000fd00000000000 */
[----:B------:R0:W-:Y:S02]  /*21200*/  STL.64 [R1+0x140], R4 ;  /* 0x0001400401007387 */ /* 0x0001e40000100a00 */
[----:B0-----:R-:W-:Y:S01]  /*21210*/  IMAD.MOV.U32 R5, RZ, RZ, R18 ;  /* 0x000000ffff057224 */ /* 0x001fe200078e0012 */
[----:B------:R-:W-:Y:S02]  /*21220*/  MOV R4, R19 ;  /* 0x0000001300047202 */ /* 0x000fe40000000f00 */
[----:B------:R-:W0:Y:S04]  /*21230*/  LDSM.16.M88.4 R16, [R29+UR6+0x1c000] ;  /* 0x01c000061d10783b */ /* 0x000e280008000200 */
[----:B------:R-:W-:Y:S04]  /*21240*/  STL.64 [R1+0x148], R6 ;  /* 0x0001480601007387 */ /* 0x000fe80000100a00 */
[----:B0-----:R0:W-:Y:S04]  /*21250*/  STL.64 [R1+0x1f0], R16 ;  /* 0x0001f01001007387 */ /* 0x0011e80000100a00 */
[----:B------:R1:W-:Y:S04]  /*21260*/  STL.64 [R1+0x1f8], R18 ;  /* 0x0001f81201007387 */ /* 0x0003e80000100a00 */
[----:B0-----:R-:W3:Y:S04]  /*21270*/  LDL.LU R16, [R1+0x10] ;  /* 0x0000100001107983 */ /* 0x001ee80000300800 */
[----:B------:R-:W3:Y:S04]  /*21280*/  LDL.LU R17, [R1+0x14] ;  /* 0x0000140001117983 */ /* 0x000ee80000300800 */
[----:B-1----:R-:W2:Y:S04]  /*21290*/  LDL.LU R18, [R1+0x18] ;  /* 0x0000180001127983 */ /* 0x002ea80000300800 */
[----:B------:R-:W2:Y:S04]  /*212a0*/  LDL.LU R19, [R1+0x1c] ;  /* 0x00001c0001137983 */ /* 0x000ea80000300800 */
[----:B--2---:R0:W-:Y:S04]  /*212b0*/  STL.64 [R1+0x1b88], R18 ;  /* 0x001b881201007387 */ /* 0x0041e80000100a00 */
[----:B---3--:R-:W-:Y:S01]  /*212c0*/  STL.64 [R1+0x1b80], R16 ;  /* 0x001b801001007387 */ /* 0x008fe20000100a00 */
[----:B0-----:R-:W-:Y:S01]  /*212d0*/  MOV R18, R5 ;  /* 0x0000000500127202 */ /* 0x001fe20000000f00 */
[----:B------:R-:W-:-:S05]  /*212e0*/  IMAD.MOV.U32 R19, RZ, RZ, R4 ;  /* 0x000000ffff137224 */ /* 0x000fca00078e0004 */
[----:B------:R0:W-:Y:S04]  /*212f0*/  STL.64 [R1+0x1ba0], R18 ;  /* 0x001ba01201007387 */ /* 0x0001e80000100a00 */
[----:B------:R-:W2:Y:S04]  /*21300*/  LDL.LU R4, [R1] ;  /* 0x0000000001047983 */ /* 0x000ea80000300800 */
[----:B------:R-:W2:Y:S04]  /*21310*/  LDL.LU R5, [R1+0x4] ;  /* 0x0000040001057983 */ /* 0x000ea80000300800 */
[----:B------:R-:W3:Y:S04]  /*21320*/  LDL.LU R6, [R1+0x8] ;  /* 0x0000080001067983 */ /* 0x000ee80000300800 */
[----:B------:R-:W3:Y:S01]  /*21330*/  LDL.LU R7, [R1+0xc] ;  /* 0x00000c0001077983 */ /* 0x000ee20000300800 */
[----:B0-----:R-:W-:-:S02]  /*21340*/  MOV R18, R13 ;  /* 0x0000000d00127202 */ /* 0x001fc40000000f00 */
[----:B------:R-:W-:Y:S01]  /*21350*/  MOV R19, R2 ;  /* 0x0000000200137202 */ /* 0x000fe20000000f00 */
[----:B------:R-:W5:Y:S04]  /*21360*/  LDL.LU R13, [R1+0x1c34] ;  /* 0x001c3400010d7983 */ /* 0x000f680000300800 */
[----:B------:R-:W4:Y:S04]  /*21370*/  LDL.LU R2, [R1+0x1c30] ;  /* 0x001c300001027983 */ /* 0x000f280000300800 */
[----:B------:R-:W-:Y:S04]  /*21380*/  STL.64 [R1+0x1bb8], R18 ;  /* 0x001bb81201007387 */ /* 0x000fe80000100a00 */
[----:B---3--:R-:W-:Y:S04]  /*21390*/  STL.64 [R1+0x1b98], R6 ;  /* 0x001b980601007387 */ /* 0x008fe80000100a00 */
[----:B--2---:R0:W-:Y:S04]  /*213a0*/  STL.64 [R1+0x1b90], R4 ;  /* 0x001b900401007387 */ /* 0x0041e80000100a00 */
[----:B0-----:R-:W2:Y:S04]  /*213b0*/  LDL.LU R4, [R1+0x20] ;  /* 0x0000200001047983 */ /* 0x001ea80000300800 */
[----:B------:R-:W2:Y:S04]  /*213c0*/  LDL.LU R5, [R1+0x24] ;  /* 0x0000240001057983 */ /* 0x000ea80000300800 */
[----:B------:R-:W3:Y:S04]  /*213d0*/  LDL.LU R6, [R1+0x28] ;  /* 0x0000280001067983 */ /* 0x000ee80000300800 */
[----:B------:R-:W3:Y:S01]  /*213e0*/  LDL.LU R7, [R1+0x2c] ;  /* 0x00002c0001077983 */ /* 0x000ee20000300800 */
[----:B------:R-:W-:Y:S01]  /*213f0*/  IMAD.MOV.U32 R18, RZ, RZ, R23 ;  /* 0x000000ffff127224 */ /* 0x000fe200078e0017 */
[----:B------:R-:W-:-:S05]  /*21400*/  MOV R19, R22 ;  /* 0x0000001600137202 */ /* 0x000fca0000000f00 */
[----:B------:R-:W-:Y:S04]  /*21410*/  STL.64 [R1+0x1bd0], R18 ;  /* 0x001bd01201007387 */ /* 0x000fe80000100a00 */
[----:B---3--:R4:W-:Y:S04]  /*21420*/  STL.64 [R1+0x1bb0], R6 ;  /* 0x001bb00601007387 */ /* 0x0089e80000100a00 */
[----:B--2---:R0:W-:Y:S01]  /*21430*/  STL.64 [R1+0x1ba8], R4 ;  /* 0x001ba80401007387 */ /* 0x0041e20000100a00 */
[----:B----4-:R-:W-:-:S03]  /*21440*/  MOV R7, R2 ;  /* 0x0000000200077202 */ /* 0x010fc60000000f00 */
[----:B0-----:R-:W2:Y:S04]  /*21450*/  LDL.LU R4, [R1+0x30] ;  /* 0x0000300001047983 */ /* 0x001ea80000300800 */
[----:B------:R-:W2:Y:S04]  /*21460*/  LDL.LU R5, [R1+0x34] ;  /* 0x0000340001057983 */ /* 0x000ea80000300800 */
[----:B------:R-:W3:Y:S04]  /*21470*/  LDL.LU R6, [R1+0x38] ;  /* 0x0000380001067983 */ /* 0x000ee80000300800 */
[----:B------:R-:W4:Y:S04]  /*21480*/  LDL.LU R2, [R1+0x1c2c] ;  /* 0x001c2c0001027983 */ /* 0x000f280000300800 */
[----:B------:R-:W5:Y:S01]  /*21490*/  LDL.LU.64 R22, [R1+0xd8] ;  /* 0x0000d80001167983 */ /* 0x000f620000300a00 */
[----:B------:R-:W-:Y:S01]  /*214a0*/  IMAD.MOV.U32 R18, RZ, RZ, R21 ;  /* 0x000000ffff127224 */ /* 0x000fe200078e0015 */
[----:B------:R-:W-:-:S02]  /*214b0*/  MOV R19, R20 ;  /* 0x0000001400137202 */ /* 0x000fc40000000f00 */
[----:B-----5:R0:W-:Y:S04]  /*214c0*/  STL.64 [R1+0x1c20], R22 ;  /* 0x001c201601007387 */ /* 0x0201e80000100a00 */
[----:B------:R-:W5:Y:S04]  /*214d0*/  LDL.LU R20, [R1+0x170] ;  /* 0x0001700001147983 */ /* 0x000f680000300800 */
[----:B------:R-:W5:Y:S04]  /*214e0*/  LDL.LU R21, [R1+0x174] ;  /* 0x0001740001157983 */ /* 0x000f680000300800 */
[----:B0-----:R-:W5:Y:S04]  /*214f0*/  LDL.LU R22, [R1+0x178] ;  /* 0x0001780001167983 */ /* 0x001f680000300800 */
[----:B------:R-:W5:Y:S04]  /*21500*/  LDL.LU R23, [R1+0x17c] ;  /* 0x00017c0001177983 */ /* 0x000f680000300800 */
[----:B------:R0:W-:Y:S02]  /*21510*/  STL.64 [R1+0x1be8], R18 ;  /* 0x001be81201007387 */ /* 0x0001e40000100a00 */
[----:B0-----:R-:W-:Y:S01]  /*21520*/  MOV R18, R15 ;  /* 0x0000000f00127202 */ /* 0x001fe20000000f00 */
[----:B------:R-:W-:-:S05]  /*21530*/  IMAD.MOV.U32 R19, RZ, RZ, R14 ;  /* 0x000000ffff137224 */ /* 0x000fca00078e000e */
[----:B------:R0:W-:Y:S02]  /*21540*/  STL.64 [R1+0x1bf0], R18 ;  /* 0x001bf01201007387 */ /* 0x0001e40000100a00 */
[----:B0-----:R-:W-:Y:S02]  /*21550*/  MOV R18, R13 ;  /* 0x0000000d00127202 */ /* 0x001fe40000000f00 */
[----:B------:R-:W-:Y:S02]  /*21560*/  MOV R19, R12 ;  /* 0x0000000c00137202 */ /* 0x000fe40000000f00 */
[----:B------:R-:W0:Y:S04]  /*21570*/  LDSM.16.M88.4 R12, [R0+UR6+0x29000] ;  /* 0x02900006000c783b */ /* 0x000e280008000200 */
[----:B------:R1:W-:Y:S04]  /*21580*/  STL.64 [R1+0x1c18], R18 ;  /* 0x001c181201007387 */ /* 0x0003e80000100a00 */
[----:B------:R-:W5:Y:S04]  /*21590*/  LDL.LU R16, [R1+0x110] ;  /* 0x0001100001107983 */ /* 0x000f680000300800 */
[----:B------:R-:W5:Y:S04]  /*215a0*/  LDL.LU R17, [R1+0x114] ;  /* 0x0001140001117983 */ /* 0x000f680000300800 */
[----:B-1----:R-:W5:Y:S04]  /*215b0*/  LDL.LU R18, [R1+0x118] ;  /* 0x0001180001127983 */ /* 0x002f680000300800 */
[----:B------:R-:W5:Y:S04]  /*215c0*/  LDL.LU R19, [R1+0x11c] ;  /* 0x00011c0001137983 */ /* 0x000f680000300800 */
[----:B---3--:R-:W-:Y:S04]  /*215d0*/  STL.64 [R1+0x1bc8], R6 ;  /* 0x001bc80601007387 */ /* 0x008fe80000100a00 */
[----:B--2---:R1:W-:Y:S04]  /*215e0*/  STL.64 [R1+0x1bc0], R4 ;  /* 0x001bc00401007387 */ /* 0x0043e80000100a00 */
[----:B-1----:R-:W2:Y:S04]  /*215f0*/  LDL.LU R4, [R1+0x40] ;  /* 0x0000400001047983 */ /* 0x002ea80000300800 */
[----:B------:R-:W2:Y:S04]  /*21600*/  LDL.LU R5, [R1+0x44] ;  /* 0x0000440001057983 */ /* 0x000ea80000300800 */
[----:B------:R-:W3:Y:S04]  /*21610*/  LDL.LU R6, [R1+0x48] ;  /* 0x0000480001067983 */ /* 0x000ee80000300800 */
[----:B------:R-:W3:Y:S04]  /*21620*/  LDL.LU R7, [R1+0x4c] ;  /* 0x00004c0001077983 */ /* 0x000ee80000300800 */
[----:B---3--:R4:W-:Y:S04]  /*21630*/  STL.64 [R1+0x1be0], R6 ;  /* 0x001be00601007387 */ /* 0x0089e80000100a00 */
[----:B--2---:R1:W-:Y:S01]  /*21640*/  STL.64 [R1+0x1bd8], R4 ;  /* 0x001bd80401007387 */ /* 0x0043e20000100a00 */
[----:B----4-:R-:W-:-:S03]  /*21650*/  IMAD.MOV.U32 R6, RZ, RZ, R2 ;  /* 0x000000ffff067224 */ /* 0x010fc600078e0002 */
[----:B-1----:R-:W2:Y:S04]  /*21660*/  LDL.LU R4, [R1+0xe0] ;  /* 0x0000e00001047983 */ /* 0x002ea80000300800 */
[----:B------:R-:W2:Y:S04]  /*21670*/  LDL.LU R5, [R1+0xe4] ;  /* 0x0000e40001057983 */ /* 0x000ea80000300800 */
[----:B------:R-:W3:Y:S04]  /*21680*/  LDL.LU R2, [R1+0x1c28] ;  /* 0x001c280001027983 */ /* 0x000ee80000300800 */
[----:B------:R-:W4:Y:S01]  /*21690*/  LDL.LU R7, [R1+0xec] ;  /* 0x0000ec0001077983 */ /* 0x000f220000300800 */
[----:B-----5:R-:W-:Y:S03]  /*216a0*/  HMMA.16816.F32 R20, R8, R26, R20 ;  /* 0x0000001a0814723c */ /* 0x020fe60000001814 */
[----:B----4-:R-:W-:Y:S04]  /*216b0*/  STL.64 [R1+0x1c00], R6 ;  /* 0x001c000601007387 */ /* 0x010fe80000100a00 */
[----:B--2---:R1:W-:Y:S04]  /*216c0*/  STL.64 [R1+0x1bf8], R4 ;  /* 0x001bf80401007387 */ /* 0x0043e80000100a00 */
[----:B-1----:R-:W2:Y:S04]  /*216d0*/  LDL.LU R4, [R1+0x100] ;  /* 0x0001000001047983 */ /* 0x002ea80000300800 */
[----:B------:R-:W2:Y:S04]  /*216e0*/  LDL.LU R5, [R1+0x104] ;  /* 0x0001040001057983 */ /* 0x000ea80000300800 */
[----:B------:R-:W2:Y:S04]  /*216f0*/  LDL.LU R6, [R1+0x108] ;  /* 0x0001080001067983 */ /* 0x000ea80000300800 */
[----:B------:R1:W-:Y:S04]  /*21700*/  STL [R1+0x1890], R29 ;  /* 0x0018901d01007387 */ /* 0x0003e80000100800 */
[----:B0-----:R-:W-:Y:S04]  /*21710*/  STL [R1+0x1ae0], R15 ;  /* 0x001ae00f01007387 */ /* 0x001fe80000100800 */
[----:B------:R-:W-:Y:S01]  /*21720*/  STL.64 [R1+0x160], R20 ;  /* 0x0001601401007387 */ /* 0x000fe20000100a00 */
[----:B-1----:R-:W-:-:S03]  /*21730*/  MOV R29, R23 ;  /* 0x00000017001d7202 */ /* 0x002fc60000000f00 */
[----:B------:R0:W-:Y:S04]  /*21740*/  STL [R1+0x168], R22 ;  /* 0x0001681601007387 */ /* 0x0001e80000100800 */
[----:B0-----:R-:W4:Y:S01]  /*21750*/  LDL.LU.64 R22, [R1+0x1c20] ;  /* 0x001c200001167983 */ /* 0x001f220000300a00 */
[----:B---3--:R-:W-:-:S03]  /*21760*/  MOV R7, R2 ;  /* 0x0000000200077202 */ /* 0x008fc60000000f00 */
[----:B------:R-:W-:Y:S01]  /*21770*/  STL [R1+0x1aa8], R28 ;  /* 0x001aa81c01007387 */ /* 0x000fe20000100800 */
[----:B----4-:R-:W-:Y:S03]  /*21780*/  HMMA.16816.F32 R8, R8, R22, R16 ;  /* 0x000000160808723c */ /* 0x010fe60000001810 */
[----:B------:R-:W2:Y:S03]  /*21790*/  LDL.LU.64 R18, [R1+0x1c18] ;  /* 0x001c180001127983 */ /* 0x000ea60000300a00 */
[----:B------:R-:W-:Y:S01]  /*217a0*/  IMAD.MOV.U32 R2, RZ, RZ, R22 ;  /* 0x000000ffff027224 */ /* 0x000fe200078e0016 */
[----:B------:R-:W-:-:S15]  /*217b0*/  MOV R0, R23 ;  /* 0x0000001700007202 */ /* 0x000fde0000000f00 */
[----:B------:R-:W-:-:S01]  /*217c0*/  NOP ;  /* 0x0000000000007918 */ /* 0x000fc20000000000 */
[----:B------:R-:W-:Y:S04]  /*217d0*/  STL.64 [R1+0x150], R8 ;  /* 0x0001500801007387 */ /* 0x000fe80000100a00 */
[----:B------:R-:W-:Y:S04]  /*217e0*/  STL.64 [R1+0x158], R10 ;  /* 0x0001580a01007387 */ /* 0x000fe80000100a00 */
[----:B------:R-:W2:Y:S04]  /*217f0*/  LDL.LU.64 R22, [R1+0x1c10] ;  /* 0x001c100001167983 */ /* 0x000ea80000300a00 */
[----:B------:R-:W2:Y:S01]  /*21800*/  LDL.LU.64 R20, [R1+0x1c08] ;  /* 0x001c080001147983 */ /* 0x000ea20000300a00 */
[----:B------:R-:W-:-:S05]  /*21810*/  LOP3.LUT R15, R28, 0x60, RZ, 0x3c, !PT ;  /* 0x000000601c0f7812 */ /* 0x000fca00078e3cff */
[----:B------:R-:W0:Y:S04]  /*21820*/  LDSM.16.M88.4 R8, [R15+UR6+0x28000] ;  /* 0x028000060f08783b */ /* 0x000e280008000200 */
[----:B------:R1:W-:Y:S04]  /*21830*/  STL [R1+0x2c8], R15 ;  /* 0x0002c80f01007387 */ /* 0x0003e80000100800 */
[----:B0-----:R-:W-:Y:S04]  /*21840*/  STL [R1+0x1a74], R8 ;  /* 0x001a740801007387 */ /* 0x001fe80000100800 */
[----:B------:R-:W-:Y:S04]  /*21850*/  STL [R1+0x1a70], R9 ;  /* 0x001a700901007387 */ /* 0x000fe80000100800 */
[----:B------:R-:W-:Y:S04]  /*21860*/  STL [R1+0x1a6c], R10 ;  /* 0x001a6c0a01007387 */ /* 0x000fe80000100800 */
[----:B------:R-:W-:Y:S01]  /*21870*/  STL [R1+0x1a68], R11 ;  /* 0x001a680b01007387 */ /* 0x000fe20000100800 */
[----:B--2---:R-:W-:Y:S03]  /*21880*/  HMMA.16816.F32 R16, R20, R18, R4 ;  /* 0x000000121410723c */ /* 0x004fe60000001804 */
[----:B------:R-:W2:Y:S04]  /*21890*/  LDL.LU.64 R6, [R1+0x1c00] ;  /* 0x001c000001067983 */ /* 0x000ea80000300a00 */
[----:B------:R-:W2:-:S15]  /*218a0*/  LDL.LU.64 R4, [R1+0x1bf8] ;  /* 0x001bf80001047983 */ /* 0x000e9e0000300a00 */
[----:B------:R-:W-:-:S02]  /*218b0*/  NOP ;  /* 0x0000000000007918 */ /* 0x000fc40000000000 */
[----:B-1----:R-:W-:Y:S01]  /*218c0*/  MOV R15, R16 ;  /* 0x00000010000f7202 */ /* 0x002fe20000000f00 */
[----:B------:R-:W-:Y:S04]  /*218d0*/  STL [R1+0x114], R17 ;  /* 0x0001141101007387 */ /* 0x000fe80000100800 */
[----:B------:R0:W-:Y:S04]  /*218e0*/  STL.64 [R1+0x118], R18 ;  /* 0x0001181201007387 */ /* 0x0001e80000100a00 */
[----:B0-----:R-:W3:Y:S04]  /*218f0*/  LDL.LU.64 R18, [R1+0x1bf0] ;  /* 0x001bf00001127983 */ /* 0x001ee80000300a00 */
[----:B------:R-:W-:Y:S04]  /*21900*/  STL.64 [R1+0x1af0], R14 ;  /* 0x001af00e01007387 */ /* 0x000fe80000100a00 */
[----:B------:R0:W-:Y:S04]  /*21910*/  STL.64 [R1+0x1ae8], R12 ;  /* 0x001ae80c01007387 */ /* 0x0001e80000100a00 */
[----:B0-----:R-:W3:Y:S04]  /*21920*/  LDL.LU R12, [R1+0xf0] ;  /* 0x0000f000010c7983 */ /* 0x001ee80000300800 */
[----:B------:R-:W3:Y:S04]  /*21930*/  LDL.LU R13, [R1+0xf4] ;  /* 0x0000f400010d7983 */ /* 0x000ee80000300800 */
[----:B------:R-:W3:Y:S04]  /*21940*/  LDL.LU R14, [R1+0xf8] ;  /* 0x0000f800010e7983 */ /* 0x000ee80000300800 */
[----:B------:R-:W3:Y:S02]  /*21950*/  LDL.LU R15, [R1+0xfc] ;  /* 0x0000fc00010f7983 */ /* 0x000ee40000300800 */
[----:B---3--:R-:W-:-:S15]  /*21960*/  HMMA.16816.F32 R16, R20, R18, R12 ;  /* 0x000000121410723c */ /* 0x008fde000000180c */
[----:B------:R-:W-:-:S08]  /*21970*/  NOP ;  /* 0x0000000000007918 */ /* 0x000fd00000000000 */
[----:B------:R2:W-:Y:S01]  /*21980*/  STL.64 [R1+0x100], R16 ;  /* 0x0001001001007387 */ /* 0x0005e20000100a00 */
[----:B------:R-:W-:Y:S01]  /*21990*/  MOV R15, R18 ;  /* 0x00000012000f7202 */ /* 0x000fe20000000f00 */
[----:B------:R-:W-:Y:S02]  /*219a0*/  IMAD.MOV.U32 R14, RZ, RZ, R19 ;  /* 0x000000ffff0e7224 */ /* 0x000fe400078e0013 */
[----:B------:R-:W2:Y:S04]  /*219b0*/  LDL.LU.64 R18, [R1+0x1be8] ;  /* 0x001be80001127983 */ /* 0x000ea80000300a00 */
[----:B------:R-:W-:Y:S01]  /*219c0*/  STL.64 [R1+0x1b48], R14 ;  /* 0x001b480e01007387 */ /* 0x000fe20000100a00 */
[----:B--2---:R-:W-:Y:S03]  /*219d0*/  HMMA.16816.F32 R16, R20, R18, R4 ;  /* 0x000000121410723c */ /* 0x004fe60000001804 */
[----:B------:R-:W2:Y:S04]  /*219e0*/  LDL.LU.64 R6, [R1+0x1be0] ;  /* 0x001be00001067983 */ /* 0x000ea80000300a00 */
[----:B------:R-:W2:-:S15]  /*219f0*/  LDL.LU.64 R4, [R1+0x1bd8] ;  /* 0x001bd80001047983 */ /* 0x000e9e0000300a00 */
[----:B------:R-:W-:-:S01]  /*21a00*/  NOP ;  /* 0x0000000000007918 */ /* 0x000fc20000000000 */
[----:B------:R-:W-:Y:S04]  /*21a10*/  STL.64 [R1+0xf0], R16 ;  /* 0x0000f01001007387 */ /* 0x000fe80000100a00 */
[----:B------:R0:W-:Y:S04]  /*21a20*/  STL.64 [R1+0xf8], R18 ;  /* 0x0000f81201007387 */ /* 0x0001e80000100a00 */
[----:B0-----:R-:W2:Y:S02]  /*21a30*/  LDL.LU.64 R18, [R1+0x1bd0] ;  /* 0x001bd00001127983 */ /* 0x001ea40000300a00 */
[----:B--2---:R-:W-:Y:S02]  /*21a40*/  HMMA.16816.F32 R16, R20, R18, R4 ;  /* 0x000000121410723c */ /* 0x004fe40000001804 */
[----:B------:R-:W2:Y:S04]  /*21a50*/  LDL.LU.64 R6, [R1+0x1bc8] ;  /* 0x001bc80001067983 */ /* 0x000ea80000300a00 */
[----:B------:R-:W2:-:S15]  /*21a60*/  LDL.LU.64 R4, [R1+0x1bc0] ;  /* 0x001bc00001047983 */ /* 0x000e9e0000300a00 */
[----:B------:R-:W-:-:S02]  /*21a70*/  NOP ;  /* 0x0000000000007918 */ /* 0x000fc40000000000 */
        /* <DEDUP_REMOVED lines=16> */
[----:B0-----:R-:W3:Y:S04]  /*21b80*/  LDL.LU.64 R18, [R1+0x1b88] ;  /* 0x001b880001127983 */ /* 0x001ee80000300a00 */
[----:B------:R-:W3:Y:S01]  /*21b90*/  LDL.LU.64 R16, [R1+0x1b80] ;  /* 0x001b800001107983 */ /* 0x000ee20000300a00 */
[----:B------:R-:W-:Y:S01]  /*21ba0*/  MOV R8, R25 ;  /* 0x0000001900087202 */ /* 0x000fe20000000f00 */
[----:B------:R-:W-:Y:S01]  /*21bb0*/  IMAD.MOV.U32 R9, RZ, RZ, R24 ;  /* 0x000000ffff097224 */ /* 0x000fe200078e0018 */
[----:B------:R-:W-:-:S02]  /*21bc0*/  MOV R14, R2 ;  /* 0x00000002000e7202 */ /* 0x000fc40000000f00 */
[----:B------:R-:W-:-:S07]  /*21bd0*/  MOV R15, R0 ;  /* 0x00000000000f7202 */ /* 0x000fce0000000f00 */
[C---:B--2---:R-:W-:Y:S06]  /*21be0*/  HMMA.16816.F32 R12, R20.reuse, R14, R4 ;  /* 0x0000000e140c723c */ /* 0x044fec0000001804 */
[----:B---3--:R-:W-:Y:S01]  /*21bf0*/  HMMA.16816.F32 R24, R20, R26, R16 ;  /* 0x0000001a1418723c */ /* 0x008fe20000001810 */
[----:B------:R-:W2:Y:S04]  /*21c00*/  LDL.LU.64 R18, [R1+0x1b78] ;  /* 0x001b780001127983 */ /* 0x000ea80000300a00 */
[----:B------:R-:W2:-:S15]  /*21c10*/  LDL.LU.64 R16, [R1+0x1b70] ;  /* 0x001b700001107983 */ /* 0x000e9e0000300a00 */
[----:B------:R-:W-:-:S03]  /*21c20*/  NOP ;  /* 0x0000000000007918 */ /* 0x000fc60000000000 */
[----:B------:R-:W-:Y:S04]  /*21c30*/  STL.64 [R1+0x70], R24 ;  /* 0x0000701801007387 */ /* 0x000fe80000100a00 */
[----:B------:R0:W-:Y:S04]  /*21c40*/  STL.64 [R1+0x78], R26 ;  /* 0x0000781a01007387 */ /* 0x0001e80000100a00 */
[----:B0-----:R-:W3:Y:S04]  /*21c50*/  LDL.LU.64 R26, [R1+0x1b68] ;  /* 0x001b6800011a7983 */ /* 0x001ee80000300a00 */
[----:B------:R-:W3:Y:S04]  /*21c60*/  LDL.LU.64 R24, [R1+0x1b60] ;  /* 0x001b600001187983 */ /* 0x000ee80000300a00 */
[----:B------:R-:W2:Y:S04]  /*21c70*/  LDL.LU.64 R6, [R1+0x1b58] ;  /* 0x001b580001067983 */ /* 0x000ea80000300a00 */
[----:B------:R-:W2:Y:S04]  /*21c80*/  LDL.LU.64 R4, [R1+0x1b50] ;  /* 0x001b500001047983 */ /* 0x000ea80000300a00 */
[----:B------:R-:W-:Y:S04]  /*21c90*/  STL [R1+0x60], R12 ;  /* 0x0000600c01007387 */ /* 0x000fe80000100800 */
[----:B------:R-:W2:Y:S01]  /*21ca0*/  LDL.LU R20, [R1+0x180] ;  /* 0x0001800001147983 */ /* 0x000ea20000300800 */
[----:B------:R-:W-:Y:S01]  /*21cb0*/  IMAD.MOV.U32 R21, RZ, RZ, R3 ;  /* 0x000000ffff157224 */ /* 0x000fe200078e0003 */
[----:B------:R-:W-:-:S02]  /*21cc0*/  MOV R0, R15 ;  /* 0x0000000f00007202 */ /* 0x000fc40000000f00 */
[----:B------:R-:W-:Y:S01]  /*21cd0*/  MOV R2, R14 ;  /* 0x0000000e00027202 */ /* 0x000fe20000000f00 */
[----:B------:R-:W-:Y:S02]  /*21ce0*/  IMAD.MOV.U32 R28, RZ, RZ, R13 ;  /* 0x000000ffff1c7224 */ /* 0x000fe400078e000d */
[----:B------:R-:W-:Y:S04]  /*21cf0*/  STL [R1+0x1ac8], R0 ;  /* 0x001ac80001007387 */ /* 0x000fe80000100800 */
[----:B------:R-:W-:Y:S04]  /*21d00*/  STL [R1+0x1ac4], R2 ;  /* 0x001ac40201007387 */ /* 0x000fe80000100800 */
[----:B------:R-:W-:Y:S01]  /*21d10*/  STL [R1+0x1ac0], R28 ;  /* 0x001ac01c01007387 */ /* 0x000fe20000100800 */
[----:B--2---:R-:W-:-:S15]  /*21d20*/  HMMA.16816.F32 R4, R16, R20, R4 ;  /* 0x000000141004723c */ /* 0x004fde0000001804 */
[----:B------:R-:W-:-:S08]  /*21d30*/  NOP ;  /* 0x0000000000007918 */ /* 0x000fd00000000000 */
[----:B------:R-:W-:Y:S04]  /*21d40*/  STL.64 [R1+0x50], R4 ;  /* 0x0000500401007387 */ /* 0x000fe80000100a00 */
[----:B------:R3:W-:Y:S01]  /*21d50*/  STL [R1+0x58], R6 ;  /* 0x0000580601007387 */ /* 0x0007e20000100800 */
[----:B------:R-:W-:Y:S02]  /*21d60*/  MOV R3, R7 ;  /* 0x0000000700037202 */ /* 0x000fe40000000f00 */
[----:B---3--:R-:W-:Y:S03]  /*21d70*/  HMMA.16816.F32 R4, R16, R8, R24 ;  /* 0x000000081004723c */ /* 0x008fe60000001818 */
[----:B------:R-:W-:-:S15]  /*21d80*/  STL [R1+0x1acc], R3 ;  /* 0x001acc0301007387 */ /* 0x000fde0000100800 */
[----:B------:R-:W-:-:S06]  /*21d90*/  NOP ;  /* 0x0000000000007918 */ /* 0x000fcc0000000000 */
[----:B------:R-:W-:Y:S01]  /*21da0*/  MOV R8, R4 ;  /* 0x0000000400087202 */ /* 0x000fe20000000f00 */
[----:B------:R-:W-:Y:S01]  /*21db0*/  IMAD.MOV.U32 R9, RZ, RZ, R5 ;  /* 0x000000ffff097224 */ /* 0x000fe200078e0005 */
[----:B------:R-:W2:Y:S01]  /*21dc0*/  LDL.LU R4, [R1+0xa0] ;  /* 0x0000a00001047983 */ /* 0x000ea20000300800 */
[----:B------:R-:W-:-:S03]  /*21dd0*/  MOV R10, R6 ;  /* 0x00000006000a7202 */ /* 0x000fc60000000f00 */
[----:B------:R-:W2:Y:S01]  /*21de0*/  LDL.LU R5, [R1+0xa4] ;  /* 0x0000a40001057983 */ /* 0x000ea20000300800 */
[----:B------:R-:W-:-:S03]  /*21df0*/  MOV R11, R7 ;  /* 0x00000007000b7202 */ /* 0x000fc60000000f00 */
[----:B------:R-:W2:Y:S04]  /*21e00*/  LDL.LU R6, [R1+0xa8] ;  /* 0x0000a80001067983 */ /* 0x000ea80000300800 */
[----:B------:R-:W2:Y:S04]  /*21e10*/  LDL.LU R7, [R1+0xac] ;  /* 0x0000ac0001077983 */ /* 0x000ea80000300800 */
[----:B------:R-:W2:Y:S04]  /*21e20*/  LDL.LU.64 R12, [R1+0x1a0] ;  /* 0x0001a000010c7983 */ /* 0x000ea80000300a00 */
[----:B------:R-:W3:Y:S04]  /*21e30*/  LDL R27, [R1+0x2c8] ;  /* 0x0002c800011b7983 */ /* 0x000ee80000100800 */
[----:B---3--:R0:W-:Y:S04]  /*21e40*/  STL [R1+0x1b08], R27 ;  /* 0x001b081b01007387 */ /* 0x0081e80000100800 */
[----:B------:R-:W3:Y:S04]  /*21e50*/  LDL.LU R24, [R1+0x140] ;  /* 0x0001400001187983 */ /* 0x000ee80000300800 */
[----:B------:R-:W3:Y:S04]  /*21e60*/  LDL.LU R25, [R1+0x144] ;  /* 0x0001440001197983 */ /* 0x000ee80000300800 */
[----:B------:R-:W4:Y:S04]  /*21e70*/  LDL.LU R26, [R1+0x148] ;  /* 0x00014800011a7983 */ /* 0x000f280000300800 */
[----:B0-----:R-:W4:Y:S04]  /*21e80*/  LDL.LU R27, [R1+0x14c] ;  /* 0x00014c00011b7983 */ /* 0x001f280000300800 */
[----:B----4-:R-:W-:Y:S04]  /*21e90*/  STL.64 [R1+0x1b20], R26 ;  /* 0x001b201a01007387 */ /* 0x010fe80000100a00 */
[----:B---3--:R0:W-:Y:S04]  /*21ea0*/  STL.64 [R1+0x1b18], R24 ;  /* 0x001b181801007387 */ /* 0x0081e80000100a00 */
[----:B0-----:R-:W3:Y:S04]  /*21eb0*/  LDL R24, [R1+0x1b0] ;  /* 0x0001b00001187983 */ /* 0x001ee80000100800 */
[----:B------:R-:W3:Y:S04]  /*21ec0*/  LDL R25, [R1+0x1b4] ;  /* 0x0001b40001197983 */ /* 0x000ee80000100800 */
[----:B---3--:R0:W-:Y:S04]  /*21ed0*/  STL.64 [R1+0x1b30], R24 ;  /* 0x001b301801007387 */ /* 0x0081e80000100a00 */
[----:B0-----:R-:W3:Y:S04]  /*21ee0*/  LDL.LU.64 R24, [R1+0x1c0] ;  /* 0x0001c00001187983 */ /* 0x001ee80000300a00 */
[----:B------:R-:W-:Y:S04]  /*21ef0*/  STL [R1+0x1a84], R8 ;  /* 0x001a840801007387 */ /* 0x000fe80000100800 */
[----:B------:R0:W-:Y:S04]  /*21f00*/  STL [R1+0x1a80], R9 ;  /* 0x001a800901007387 */ /* 0x0001e80000100800 */
[----:B------:R-:W-:Y:S04]  /*21f10*/  STL [R1+0x1a7c], R10 ;  /* 0x001a7c0a01007387 */ /* 0x000fe80000100800 */
[----:B------:R-:W-:Y:S04]  /*21f20*/  STL [R1+0x1a78], R11 ;  /* 0x001a780b01007387 */ /* 0x000fe80000100800 */
[----:B0-----:R-:W4:Y:S04]  /*21f30*/  LDL.64 R8, [R1+0x1d0] ;  /* 0x0001d00001087983 */ /* 0x001f280000100a00 */
[----:B----4-:R0:W-:Y:S04]  /*21f40*/  STL.64 [R1+0x1b10], R8 ;  /* 0x001b100801007387 */ /* 0x0101e80000100a00 */
[----:B0-----:R-:W4:Y:S04]  /*21f50*/  LDL.LU.64 R8, [R1+0x1e0] ;  /* 0x0001e00001087983 */ /* 0x001f280000300a00 */
[----:B----4-:R0:W-:Y:S04]  /*21f60*/  STL.64 [R1+0x1b28], R8 ;  /* 0x001b280801007387 */ /* 0x0101e80000100a00 */
[----:B0-----:R-:W4:Y:S04]  /*21f70*/  LDL.LU R8, [R1+0x130] ;  /* 0x0001300001087983 */ /* 0x001f280000300800 */
[----:B------:R-:W4:Y:S04]  /*21f80*/  LDL.LU R9, [R1+0x134] ;  /* 0x0001340001097983 */ /* 0x000f280000300800 */
[----:B------:R-:W5:Y:S04]  /*21f90*/  LDL.LU R10, [R1+0x138] ;  /* 0x00013800010a7983 */ /* 0x000f680000300800 */
[----:B------:R-:W5:Y:S04]  /*21fa0*/  LDL.LU R11, [R1+0x13c] ;  /* 0x00013c00010b7983 */ /* 0x000f680000300800 */
[----:B-----5:R-:W-:Y:S04]  /*21fb0*/  STL.64 [R1+0x1b40], R10 ;  /* 0x001b400a01007387 */ /* 0x020fe80000100a00 */
[----:B----4-:R0:W-:Y:S04]  /*21fc0*/  STL.64 [R1+0x1b38], R8 ;  /* 0x001b380801007387 */ /* 0x0101e80000100a00 */
[----:B0-----:R-:W4:Y:S04]  /*21fd0*/  LDL.LU R8, [R1+0x120] ;  /* 0x0001200001087983 */ /* 0x001f280000300800 */
[----:B------:R-:W4:Y:S04]  /*21fe0*/  LDL.LU R9, [R1+0x124] ;  /* 0x0001240001097983 */ /* 0x000f280000300800 */
[----:B------:R-:W4:Y:S04]  /*21ff0*/  LDL.LU R10, [R1+0x128] ;  /* 0x00012800010a7983 */ /* 0x000f280000300800 */
[----:B------:R-:W4:Y:S01]  /*22000*/  LDL.LU R11, [R1+0x12c] ;  /* 0x00012c00010b7983 */ /* 0x000f220000300800 */
[----:B--2---:R-:W-:Y:S06]  /*22010*/  HMMA.16816.F32 R4, R16, R12, R4 ;  /* 0x0000000c1004723c */ /* 0x004fec0000001804 */
[----:B------:R-:W-:Y:S01]  /*22020*/  IMAD.MOV.U32 R23, RZ, RZ, R12 ;  /* 0x000000ffff177224 */ /* 0x000fe200078e000c */
[----:B------:R-:W-:Y:S01]  /*22030*/  MOV R22, R13 ;  /* 0x0000000d00167202 */ /* 0x000fe20000000f00 */
[----:B------:R-:W2:Y:S04]  /*22040*/  LDL.LU.64 R14, [R1+0x1b48] ;  /* 0x001b4800010e7983 */ /* 0x000ea80000300a00 */
[----:B------:R-:W-:Y:S04]  /*22050*/  STL.64 [R1+0x1b00], R22 ;  /* 0x001b001601007387 */ /* 0x000fe80000100a00 */
[----:B------:R0:W-:Y:S01]  /*22060*/  STL.64 [R1+0x1af8], R20 ;  /* 0x001af81401007387 */ /* 0x0001e20000100a00 */
[----:B---3--:R-:W-:-:S03]  /*22070*/  IMAD.MOV.U32 R3, RZ, RZ, R24 ;  /* 0x000000ffff037224 */ /* 0x008fc600078e0018 */
[----:B0-----:R-:W3:Y:S04]  /*22080*/  LDL.LU R20, [R1+0x160] ;  /* 0x0001600001147983 */ /* 0x001ee80000300800 */
[----:B------:R-:W3:Y:S04]  /*22090*/  LDL.LU R21, [R1+0x164] ;  /* 0x0001640001157983 */ /* 0x000ee80000300800 */
[----:B------:R-:W3:Y:S04]  /*220a0*/  LDL.LU R22, [R1+0x168] ;  /* 0x0001680001167983 */ /* 0x000ee80000300800 */
[----:B------:R-:W5:Y:S04]  /*220b0*/  LDL.LU.64 R12, [R1+0x1f0] ;  /* 0x0001f000010c7983 */ /* 0x000f680000300a00 */
[----:B------:R-:W-:Y:S04]  /*220c0*/  STL.64 [R1+0x1a50], R6 ;  /* 0x001a500601007387 */ /* 0x000fe80000100a00 */
[----:B------:R0:W-:Y:S01]  /*220d0*/  STL.64 [R1+0x1a48], R4 ;  /* 0x001a480401007387 */ /* 0x0001e20000100a00 */
[----:B------:R-:W-:-:S03]  /*220e0*/  MOV R0, R25 ;  /* 0x0000001900007202 */ /* 0x000fc60000000f00 */
[----:B0-----:R-:W5:Y:S04]  /*220f0*/  LDL.LU.64 R4, [R1+0x190] ;  /* 0x0001900001047983 */ /* 0x001f680000300a00 */
[----:B------:R-:W5:Y:S01]  /*22100*/  LDL.LU.64 R6, [R1+0x198] ;  /* 0x0001980001067983 */ /* 0x000f620000300a00 */
[----:B----4-:R-:W-:-:S15]  /*22110*/  HMMA.16816.F32 R8, R16, R24, R8 ;  /* 0x000000181008723c */ /* 0x010fde0000001808 */
[----:B------:R-:W-:-:S08]  /*22120*/  NOP ;  /* 0x0000000000007918 */ /* 0x000fd00000000000 */
[----:B------:R-:W-:Y:S04]  /*22130*/  STL.64 [R1+0x40], R8 ;  /* 0x0000400801007387 */ /* 0x000fe80000100a00 */
[----:B------:R0:W-:Y:S04]  /*22140*/  STL.64 [R1+0x48], R10 ;  /* 0x0000480a01007387 */ /* 0x0001e80000100a00 */
[----:B0-----:R-:W4:Y:S04]  /*22150*/  LDL.LU.64 R10, [R1+0x1b40] ;  /* 0x001b4000010a7983 */ /* 0x001f280000300a00 */
[----:B------:R-:W4:Y:S04]  /*22160*/  LDL.LU.64 R8, [R1+0x1b38] ;  /* 0x001b380001087983 */ /* 0x000f280000300a00 */
[----:B------:R-:W4:Y:S04]  /*22170*/  LDL.LU.64 R24, [R1+0x1b30] ;  /* 0x001b300001187983 */ /* 0x000f280000300a00 */
[----:B------:R-:W-:Y:S01]  /*22180*/  STL [R1+0x1ad0], R0 ;  /* 0x001ad00001007387 */ /* 0x000fe20000100800 */
[----:B----4-:R-:W-:Y:S03]  /*22190*/  HMMA.16816.F32 R24, R16, R24, R8 ;  /* 0x000000181018723c */ /* 0x010fe60000001808 */
[----:B------:R-:W4:-:S15]  /*221a0*/  LDL.LU.64 R8, [R1+0x1b28] ;  /* 0x001b280001087983 */ /* 0x000f1e0000300a00 */
[----:B------:R-:W-:-:S05]  /*221b0*/  NOP ;  /* 0x0000000000007918 */ /* 0x000fca0000000000 */
[----:B------:R-:W-:Y:S04]  /*221c0*/  STL.64 [R1+0x30], R24 ;  /* 0x0000301801007387 */ /* 0x000fe80000100a00 */
[----:B------:R0:W-:Y:S04]  /*221d0*/  STL.64 [R1+0x38], R26 ;  /* 0x0000381a01007387 */ /* 0x0001e80000100a00 */
[----:B0-----:R-:W2:Y:S04]  /*221e0*/  LDL.LU.64 R26, [R1+0x1b20] ;  /* 0x001b2000011a7983 */ /* 0x001ea80000300a00 */
[----:B------:R-:W2:Y:S01]  /*221f0*/  LDL.LU.64 R24, [R1+0x1b18] ;  /* 0x001b180001187983 */ /* 0x000ea20000300a00 */
[----:B------:R-:W-:-:S02]  /*22200*/  MOV R23, R29 ;  /* 0x0000001d00177202 */ /* 0x000fc40000000f00 */
[----:B----4-:R-:W-:Y:S01]  /*22210*/  MOV R2, R8 ;  /* 0x0000000800027202 */ /* 0x010fe20000000f00 */
[----:B------:R-:W-:Y:S01]  /*22220*/  IMAD.MOV.U32 R28, RZ, RZ, R9 ;  /* 0x000000ffff1c7224 */ /* 0x000fe200078e0009 */
[----:B--2---:R-:W-:Y:S01]  /*22230*/  HMMA.16816.F32 R24, R16, R8, R24 ;  /* 0x000000081018723c */ /* 0x004fe20000001818 */
[----:B------:R-:W3:-:S15]  /*22240*/  LDL.LU.64 R8, [R1+0x1b10] ;  /* 0x001b100001087983 */ /* 0x000ede0000300a00 */
[----:B------:R-:W-:-:S07]  /*22250*/  NOP ;  /* 0x0000000000007918 */ /* 0x000fce0000000000 */
[----:B------:R-:W-:Y:S04]  /*22260*/  STL.64 [R1+0x20], R24 ;  /* 0x0000201801007387 */ /* 0x000fe80000100a00 */
[----:B------:R-:W-:Y:S01]  /*22270*/  STL [R1+0x28], R26 ;  /* 0x0000281a01007387 */ /* 0x000fe20000100800 */
[----:B------:R-:W-:-:S03]  /*22280*/  MOV R29, R27 ;  /* 0x0000001b001d7202 */ /* 0x000fc60000000f00 */
[----:B------:R-:W2:Y:S01]  /*22290*/  LDL.LU R27, [R1+0x1b08] ;  /* 0x001b0800011b7983 */ /* 0x000ea20000300800 */
[----:B---3--:R-:W-:Y:S03]  /*222a0*/  HMMA.16816.F32 R20, R16, R8, R20 ;  /* 0x000000081014723c */ /* 0x008fe60000001814 */
[----:B--2---:R-:W0:Y:S03]  /*222b0*/  LDSM.16.M88.4 R24, [R27+UR6+0x29000] ;  /* 0x029000061b18783b */ /* 0x004e260008000200 */
[----:B------:R-:W-:-:S15]  /*222c0*/  MOV R0, R8 ;  /* 0x0000000800007202 */ /* 0x000fde0000000f00 */
[----:B------:R-:W-:-:S03]  /*222d0*/  NOP ;  /* 0x0000000000007918 */ /* 0x000fc60000000000 */
[----:B------:R-:W-:Y:S02]  /*222e0*/  MOV R10, R22 ;  /* 0x00000016000a7202 */ /* 0x000fe40000000f00 */
[----:B------:R-:W-:Y:S02]  /*222f0*/  MOV R11, R23 ;  /* 0x00000017000b7202 */ /* 0x000fe40000000f00 */
[----:B------:R-:W-:Y:S01]  /*22300*/  MOV R8, R20 ;  /* 0x0000001400087202 */ /* 0x000fe20000000f00 */
[----:B------:R-:W-:Y:S01]  /*22310*/  IMAD.MOV.U32 R9, RZ, RZ, R21 ;  /* 0x000000ffff097224 */ /* 0x000fe200078e0015 */
[----:B0-----:R0:W-:Y:S04]  /*22320*/  STL [R1+0x19a4], R24 ;  /* 0x0019a41801007387 */ /* 0x0011e80000100800 */
[----:B------:R1:W-:Y:S04]  /*22330*/  STL [R1+0x19a0], R25 ;  /* 0x0019a01901007387 */ /* 0x0003e80000100800 */
[----:B------:R2:W-:Y:S04]  /*22340*/  STL [R1+0x199c], R26 ;  /* 0x00199c1a01007387 */ /* 0x0005e80000100800 */
[----:B------:R3:W-:Y:S04]  /*22350*/  STL [R1+0x1998], R27 ;  /* 0x0019981b01007387 */ /* 0x0007e80000100800 */
[----:B0-----:R-:W4:Y:S04]  /*22360*/  LDL.LU R24, [R1+0x100] ;  /* 0x0001000001187983 */ /* 0x001f280000300800 */
[----:B-1----:R-:W4:Y:S04]  /*22370*/  LDL.LU R25, [R1+0x104] ;  /* 0x0001040001197983 */ /* 0x002f280000300800 */
[----:B------:R-:W4:Y:S04]  /*22380*/  LDL.LU.64 R22, [R1+0x1b00] ;  /* 0x001b000001167983 */ /* 0x000f280000300a00 */
[----:B------:R-:W4:Y:S04]  /*22390*/  LDL.LU.64 R20, [R1+0x1af8] ;  /* 0x001af80001147983 */ /* 0x000f280000300a00 */
[----:B------:R-:W-:Y:S04]  /*223a0*/  STL.64 [R1+0x1a98], R10 ;  /* 0x001a980a01007387 */ /* 0x000fe80000100a00 */
[----:B------:R0:W-:Y:S01]  /*223b0*/  STL.64 [R1+0x1a90], R8 ;  /* 0x001a900801007387 */ /* 0x0001e20000100a00 */
[----:B--2---:R-:W-:Y:S01]  /*223c0*/  MOV R26, R15 ;  /* 0x0000000f001a7202 */ /* 0x004fe20000000f00 */
[----:B---3--:R-:W-:-:S02]  /*223d0*/  IMAD.MOV.U32 R27, RZ, RZ, R14 ;  /* 0x000000ffff1b7224 */ /* 0x008fc400078e000e */
[----:B0-----:R-:W5:Y:S04]  /*223e0*/  LDL.LU R8, [R1+0x150] ;  /* 0x0001500001087983 */ /* 0x001f680000300800 */
[----:B------:R-:W5:Y:S04]  /*223f0*/  LDL.LU R9, [R1+0x154] ;  /* 0x0001540001097983 */ /* 0x000f680000300800 */
[----:B------:R-:W5:Y:S04]  /*22400*/  LDL.LU R10, [R1+0x158] ;  /* 0x00015800010a7983 */ /* 0x000f680000300800 */
[----:B------:R-:W5:Y:S04]  /*22410*/  LDL.LU R11, [R1+0x15c] ;  /* 0x00015c00010b7983 */ /* 0x000f680000300800 */
[----:B------:R-:W2:Y:S01]  /*22420*/  LDL.LU.64 R14, [R1+0x1af0] ;  /* 0x001af000010e7983 */ /* 0x000ea20000300a00 */
[----:B-----5:R-:W-:Y:S07]  /*22430*/  HMMA.16816.F32 R16, R16, R12, R8 ;  /* 0x0000000c1010723c */ /* 0x020fee0000001808 */
[----:B------:R-:W-:Y:S01]  /*22440*/  IMAD.MOV.U32 R9, RZ, RZ, R12 ;  /* 0x000000ffff097224 */ /* 0x000fe200078e000c */
[----:B------:R-:W-:-:S02]  /*22450*/  MOV R8, R13 ;  /* 0x0000000d00087202 */ /* 0x000fc40000000f00 */
[----:B------:R-:W3:Y:S04]  /*22460*/  LDL.LU.64 R12, [R1+0x1ae8] ;  /* 0x001ae800010c7983 */ /* 0x000ee80000300a00 */
[----:B------:R2:W-:Y:S02]  /*22470*/  STL.64 [R1+0x1ad8], R8 ;  /* 0x001ad80801007387 */ /* 0x0005e40000100a00 */
[----:B--2---:R-:W-:Y:S02]  /*22480*/  MOV R8, R15 ;  /* 0x0000000f00087202 */ /* 0x004fe40000000f00 */
[----:B------:R-:W3:Y:S04]  /*22490*/  LDL.LU R15, [R1+0x1ae0] ;  /* 0x001ae000010f7983 */ /* 0x000ee80000300800 */
[----:B------:R-:W3:Y:S04]  /*224a0*/  LDL.LU R9, [R1+0x114] ;  /* 0x0001140001097983 */ /* 0x000ee80000300800 */
[----:B------:R-:W3:Y:S04]  /*224b0*/  LDL.LU R10, [R1+0x118] ;  /* 0x00011800010a7983 */ /* 0x000ee80000300800 */
[----:B------:R-:W3:Y:S04]  /*224c0*/  LDL.LU R11, [R1+0x11c] ;  /* 0x00011c00010b7983 */ /* 0x000ee80000300800 */
[----:B------:R-:W-:Y:S04]  /*224d0*/  STL.64 [R1+0x1a00], R18 ;  /* 0x001a001201007387 */ /* 0x000fe80000100a00 */
[----:B------:R4:W-:Y:S02]  /*224e0*/  STL.64 [R1+0x19f8], R16 ;  /* 0x0019f81001007387 */ /* 0x0009e40000100a00 */
[----:B----4-:R-:W-:Y:S01]  /*224f0*/  IMAD.MOV.U32 R16, RZ, RZ, R23 ;  /* 0x000000ffff107224 */ /* 0x010fe200078e0017 */
[----:B------:R-:W-:-:S02]  /*22500*/  MOV R17, R22 ;  /* 0x0000001600117202 */ /* 0x000fc40000000f00 */
[C---:B---3--:R-:W-:Y:S06]  /*22510*/  HMMA.16816.F32 R20, R12.reuse, R20, R8 ;  /* 0x000000140c14723c */ /* 0x048fec0000001808 */
[----:B------:R-:W-:-:S15]  /*22520*/  HMMA.16816.F32 R8, R12, R4, R24 ;  /* 0x000000040c08723c */ /* 0x000fde0000001818 */
[----:B------:R-:W-:-:S02]  /*22530*/  NOP ;  /* 0x0000000000007918 */ /* 0x000fc40000000000 */
[----:B------:R0:W-:Y:S04]  /*22540*/  STL [R1+0x19b4], R20 ;  /* 0x0019b41401007387 */ /* 0x0001e80000100800 */
[----:B------:R1:W-:Y:S04]  /*22550*/  STL [R1+0x19b0], R21 ;  /* 0x0019b01501007387 */ /* 0x0003e80000100800 */
[----:B------:R2:W-:Y:S04]  /*22560*/  STL [R1+0x19ac], R22 ;  /* 0x0019ac1601007387 */ /* 0x0005e80000100800 */
[----:B------:R3:W-:Y:S04]  /*22570*/  STL [R1+0x19a8], R23 ;  /* 0x0019a81701007387 */ /* 0x0007e80000100800 */
[----:B0-----:R-:W4:Y:S04]  /*22580*/  LDL.LU R20, [R1+0xf0] ;  /* 0x0000f00001147983 */ /* 0x001f280000300800 */
[----:B-1----:R-:W4:Y:S04]  /*22590*/  LDL.LU R21, [R1+0xf4] ;  /* 0x0000f40001157983 */ /* 0x002f280000300800 */
[----:B--2---:R-:W4:Y:S04]  /*225a0*/  LDL.LU R22, [R1+0xf8] ;  /* 0x0000f80001167983 */ /* 0x004f280000300800 */
[----:B---3--:R-:W4:Y:S01]  /*225b0*/  LDL.LU R23, [R1+0xfc] ;  /* 0x0000fc0001177983 */ /* 0x008f220000300800 */
[----:B------:R-:W-:-:S03]  /*225c0*/  MOV R26, R8 ;  /* 0x00000008001a7202 */ /* 0x000fc60000000f00 */
[----:B------:R-:W-:Y:S01]  /*225d0*/  STL.64 [R1+0x148], R10 ;  /* 0x0001480a01007387 */ /* 0x000fe20000100a00 */
[----:B------:R-:W-:-:S03]  /*225e0*/  IMAD.MOV.U32 R27, RZ, RZ, R9 ;  /* 0x000000ffff1b7224 */ /* 0x000fc600078e0009 */
[----:B------:R-:W2:Y:S04]  /*225f0*/  LDL.LU.64 R8, [R1+0x1ad8] ;  /* 0x001ad80001087983 */ /* 0x000ea80000300a00 */
[----:B------:R-:W-:Y:S01]  /*22600*/  STL.64 [R1+0x1a60], R6 ;  /* 0x001a600601007387 */ /* 0x000fe20000100a00 */
[----:B------:R-:W-:-:S03]  /*22610*/  MOV R4, R0 ;  /* 0x0000000000047202 */ /* 0x000fc60000000f00 */
[----:B------:R-:W-:Y:S04]  /*22620*/  STL [R1+0x19bc], R27 ;  /* 0x0019bc1b01007387 */ /* 0x000fe80000100800 */
[----:B------:R-:W-:Y:S01]  /*22630*/  STL [R1+0x19b8], R26 ;  /* 0x0019b81a01007387 */ /* 0x000fe20000100800 */
[----:B----4-:R-:W-:-:S15]  /*22640*/  HMMA.16816.F32 R16, R12, R16, R20 ;  /* 0x000000100c10723c */ /* 0x010fde0000001814 */
[----:B------:R-:W-:-:S09]  /*22650*/  NOP ;  /* 0x0000000000007918 */ /* 0x000fd20000000000 */
[----:B------:R-:W-:Y:S02]  /*22660*/  MOV R22, R16 ;  /* 0x0000001000167202 */ /* 0x000fe40000000f00 */
[----:B------:R-:W-:Y:S02]  /*22670*/  MOV R23, R17 ;  /* 0x0000001100177202 */ /* 0x000fe40000000f00 */
[----:B--2---:R-:W-:Y:S01]  /*22680*/  MOV R16, R9 ;  /* 0x0000000900107202 */ /* 0x004fe20000000f00 */
[----:B------:R-:W-:-:S05]  /*22690*/  IMAD.MOV.U32 R17, RZ, RZ, R8 ;  /* 0x000000ffff117224 */ /* 0x000fca00078e0008 */
[----:B------:R-:W-:Y:S04]  /*226a0*/  STL.64 [R1+0x1aa0], R16 ;  /* 0x001aa01001007387 */ /* 0x000fe80000100a00 */
[----:B------:R-:W2:Y:S04]  /*226b0*/  LDL.LU R0, [R1+0x1ad0] ;  /* 0x001ad00001007983 */ /* 0x000ea80000300800 */
[----:B------:R-:W3:Y:S04]  /*226c0*/  LDL.LU R5, [R1+0x1d4] ;  /* 0x0001d40001057983 */ /* 0x000ee80000300800 */
[----:B---3--:R0:W-:Y:S04]  /*226d0*/  STL.64 [R1+0x1ab0], R4 ;  /* 0x001ab00401007387 */ /* 0x0081e80000100a00 */
[----:B0-----:R-:W3:Y:S04]  /*226e0*/  LDL.LU R4, [R1+0x1b0] ;  /* 0x0001b00001047983 */ /* 0x001ee80000300800 */
[----:B------:R-:W3:Y:S01]  /*226f0*/  LDL.LU R5, [R1+0x1b4] ;  /* 0x0001b40001057983 */ /* 0x000ee20000300800 */
[----:B------:R-:W-:-:S02]  /*22700*/  MOV R8, R2 ;  /* 0x0000000200087202 */ /* 0x000fc40000000f00 */
[----:B------:R-:W-:Y:S02]  /*22710*/  MOV R9, R28 ;  /* 0x0000001c00097202 */ /* 0x000fe40000000f00 */
[----:B------:R-:W-:Y:S01]  /*22720*/  MOV R25, R19 ;  /* 0x0000001300197202 */ /* 0x000fe20000000f00 */
[----:B------:R-:W-:Y:S01]  /*22730*/  IMAD.MOV.U32 R24, RZ, RZ, R18 ;  /* 0x000000ffff187224 */ /* 0x000fe200078e0012 */
[----:B---3--:R0:W-:Y:S02]  /*22740*/  STL.64 [R1+0x1ab8], R4 ;  /* 0x001ab80401007387 */ /* 0x0081e40000100a00 */
[----:B0-----:R-:W-:Y:S01]  /*22750*/  MOV R4, R3 ;  /* 0x0000000300047202 */ /* 0x001fe20000000f00 */
[----:B--2---:R-:W-:Y:S01]  /*22760*/  IMAD.MOV.U32 R5, RZ, RZ, R0 ;  /* 0x000000ffff057224 */ /* 0x004fe200078e0000 */
[----:B------:R-:W2:Y:S04]  /*22770*/  LDL.LU R3, [R1+0x1acc] ;  /* 0x001acc0001037983 */ /* 0x000ea80000300800 */
[----:B------:R-:W3:Y:S04]  /*22780*/  LDL.LU R0, [R1+0x1ac8] ;  /* 0x001ac80001007983 */ /* 0x000ee80000300800 */
[----:B------:R-:W4:Y:S04]  /*22790*/  LDL.LU R2, [R1+0x1ac4] ;  /* 0x001ac40001027983 */ /* 0x000f280000300800 */
[----:B------:R-:W5:Y:S04]  /*227a0*/  LDL.LU R28, [R1+0x1ac0] ;  /* 0x001ac000011c7983 */ /* 0x000f680000300800 */
[----:B------:R-:W2:Y:S04]  /*227b0*/  LDL.LU R16, [R1+0x80] ;  /* 0x0000800001107983 */ /* 0x000ea80000300800 */
[----:B------:R-:W2:Y:S04]  /*227c0*/  LDL.LU R17, [R1+0x84] ;  /* 0x0000840001117983 */ /* 0x000ea80000300800 */
[----:B------:R-:W2:Y:S04]  /*227d0*/  LDL.LU R18, [R1+0x88] ;  /* 0x0000880001127983 */ /* 0x000ea80000300800 */
[----:B------:R-:W2:Y:S04]  /*227e0*/  LDL.LU R19, [R1+0x8c] ;  /* 0x00008c0001137983 */ /* 0x000ea80000300800 */
[----:B------:R-:W-:Y:S04]  /*227f0*/  STL [R1+0x19cc], R25 ;  /* 0x0019cc1901007387 */ /* 0x000fe80000100800 */
[----:B------:R0:W-:Y:S04]  /*22800*/  STL [R1+0x19c8], R24 ;  /* 0x0019c81801007387 */ /* 0x0001e80000100800 */
[----:B0-----:R-:W3:Y:S04]  /*22810*/  LDL.LU R24, [R1+0xe0] ;  /* 0x0000e00001187983 */ /* 0x001ee80000300800 */
[----:B------:R-:W3:Y:S04]  /*22820*/  LDL.LU R25, [R1+0xe4] ;  /* 0x0000e40001197983 */ /* 0x000ee80000300800 */
[----:B------:R-:W3:Y:S04]  /*22830*/  LDL.LU R26, [R1+0xe8] ;  /* 0x0000e800011a7983 */ /* 0x000ee80000300800 */
[----:B------:R-:W3:Y:S04]  /*22840*/  LDL.LU R27, [R1+0xec] ;  /* 0x0000ec00011b7983 */ /* 0x000ee80000300800 */
[----:B------:R-:W-:Y:S04]  /*22850*/  STL [R1+0x19c4], R23 ;  /* 0x0019c41701007387 */ /* 0x000fe80000100800 */
[----:B------:R-:W-:Y:S01]  /*22860*/  STL [R1+0x19c0], R22 ;  /* 0x0019c01601007387 */ /* 0x000fe20000100800 */
[----:B---3--:R-:W-:-:S15]  /*22870*/  HMMA.16816.F32 R4, R12, R4, R24 ;  /* 0x000000040c04723c */ /* 0x008fde0000001818 */
[----:B------:R-:W-:-:S09]  /*22880*/  NOP ;  /* 0x0000000000007918 */ /* 0x000fd20000000000 */
[----:B------:R-:W-:Y:S01]  /*22890*/  IMAD.MOV.U32 R21, RZ, RZ, R7 ;  /* 0x000000ffff157224 */ /* 0x000fe200078e0007 */
[----:B------:R-:W-:Y:S01]  /*228a0*/  MOV R20, R6 ;  /* 0x0000000600147202 */ /* 0x000fe20000000f00 */
[----:B------:R-:W-:Y:S01]  /*228b0*/  IMAD.MOV.U32 R27, RZ, RZ, R4 ;  /* 0x000000ffff1b7224 */ /* 0x000fe200078e0004 */
[----:B------:R-:W-:Y:S02]  /*228c0*/  MOV R26, R5 ;  /* 0x00000005001a7202 */ /* 0x000fe40000000f00 */
[----:B------:R-:W3:Y:S04]  /*228d0*/  LDL.LU.64 R4, [R1+0x1ab8] ;  /* 0x001ab80001047983 */ /* 0x000ee80000300a00 */
        /* <DEDUP_REMOVED lines=8> */
[C---:B--2---:R-:W-:Y:S06]  /*22960*/  HMMA.16816.F32 R8, R12.reuse, R8, R16 ;  /* 0x000000080c08723c */ /* 0x044fec0000001810 */
[----:B---3--:R-:W-:-:S15]  /*22970*/  HMMA.16816.F32 R4, R12, R4, R20 ;  /* 0x000000040c04723c */ /* 0x008fde0000001814 */
[----:B------:R-:W-:-:S09]  /*22980*/  NOP ;  /* 0x0000000000007918 */ /* 0x000fd20000000000 */
[----:B------:R-:W-:Y:S01]  /*22990*/  MOV R22, R7 ;  /* 0x0000000700167202 */ /* 0x000fe20000000f00 */
[----:B------:R-:W-:Y:S01]  /*229a0*/  IMAD.MOV.U32 R23, RZ, RZ, R6 ;  /* 0x000000ffff177224 */ /* 0x000fe200078e0006 */
[----:B------:R-:W-:Y:S02]  /*229b0*/  MOV R25, R4 ;  /* 0x0000000400197202 */ /* 0x000fe40000000f00 */
[----:B------:R-:W-:Y:S02]  /*229c0*/  MOV R24, R5 ;  /* 0x0000000500187202 */ /* 0x000fe40000000f00 */
[----:B------:R-:W2:Y:S04]  /*229d0*/  LDL.LU.64 R4, [R1+0x1ab0] ;  /* 0x001ab00001047983 */ /* 0x000ea80000300a00 */
[----:B------:R0:W-:Y:S04]  /*229e0*/  STL [R1+0x19ec], R22 ;  /* 0x0019ec1601007387 */ /* 0x0001e80000100800 */
[----:B------:R1:W-:Y:S04]  /*229f0*/  STL [R1+0x19e8], R23 ;  /* 0x0019e81701007387 */ /* 0x0003e80000100800 */
[----:B------:R-:W2:Y:S04]  /*22a00*/  LDL.LU R20, [R1+0x70] ;  /* 0x0000700001147983 */ /* 0x000ea80000300800 */
[----:B------:R-:W2:Y:S04]  /*22a10*/  LDL.LU R21, [R1+0x74] ;  /* 0x0000740001157983 */ /* 0x000ea80000300800 */
[----:B0-----:R-:W2:Y:S04]  /*22a20*/  LDL.LU R22, [R1+0x78] ;  /* 0x0000780001167983 */ /* 0x001ea80000300800 */
[----:B-1----:R-:W2:Y:S04]  /*22a30*/  LDL.LU R23, [R1+0x7c] ;  /* 0x00007c0001177983 */ /* 0x002ea80000300800 */
[----:B------:R0:W-:Y:S04]  /*22a40*/  STL [R1+0x19e4], R24 ;  /* 0x0019e41801007387 */ /* 0x0001e80000100800 */
[----:B------:R5:W-:Y:S04]  /*22a50*/  STL [R1+0x19e0], R25 ;  /* 0x0019e01901007387 */ /* 0x000be80000100800 */
[----:B0-----:R-:W3:Y:S01]  /*22a60*/  LDL.LU R24, [R1+0x60] ;  /* 0x0000600001187983 */ /* 0x001ee20000300800 */
[----:B-----5:R-:W-:-:S03]  /*22a70*/  MOV R25, R28 ;  /* 0x0000001c00197202 */ /* 0x020fc60000000f00 */
[----:B------:R-:W5:Y:S04]  /*22a80*/  LDL.LU R28, [R1+0x1aa8] ;  /* 0x001aa800011c7983 */ /* 0x000f680000300800 */
[----:B------:R-:W3:Y:S01]  /*22a90*/  LDL.LU.64 R16, [R1+0x1aa0] ;  /* 0x001aa00001107983 */ /* 0x000ee20000300a00 */
[----:B----4-:R-:W-:Y:S01]  /*22aa0*/  IMAD.MOV.U32 R26, RZ, RZ, R2 ;  /* 0x000000ffff1a7224 */ /* 0x010fe200078e0002 */
[----:B------:R-:W-:Y:S01]  /*22ab0*/  MOV R27, R0 ;  /* 0x00000000001b7202 */ /* 0x000fe20000000f00 */
[----:B------:R-:W-:Y:S01]  /*22ac0*/  IMAD.MOV.U32 R0, RZ, RZ, R11 ;  /* 0x000000ffff007224 */ /* 0x000fe200078e000b */
[----:B------:R-:W-:Y:S01]  /*22ad0*/  MOV R2, R10 ;  /* 0x0000000a00027202 */ /* 0x000fe20000000f00 */
[----:B------:R0:W-:Y:S04]  /*22ae0*/  STL.64 [R1+0x100], R8 ;  /* 0x0001000801007387 */ /* 0x0001e80000100a00 */
[----:B------:R-:W4:Y:S04]  /*22af0*/  LDL.LU.64 R10, [R1+0x1a98] ;  /* 0x001a9800010a7983 */ /* 0x000f280000300a00 */
[----:B0-----:R-:W4:Y:S04]  /*22b00*/  LDL.LU.64 R8, [R1+0x1a90] ;  /* 0x001a900001087983 */ /* 0x001f280000300a00 */
[----:B------:R-:W-:Y:S04]  /*22b10*/  STL [R1+0x19f4], R0 ;  /* 0x0019f40001007387 */ /* 0x000fe80000100800 */
[----:B------:R-:W-:Y:S01]  /*22b20*/  STL [R1+0x19f0], R2 ;  /* 0x0019f00201007387 */ /* 0x000fe20000100800 */
[C---:B--2---:R-:W-:Y:S03]  /*22b30*/  HMMA.16816.F32 R4, R12.reuse, R4, R20 ;  /* 0x000000040c04723c */ /* 0x044fe60000001814 */
[----:B------:R-:W2:Y:S03]  /*22b40*/  LDL.LU R20, [R1+0x50] ;  /* 0x0000500001147983 */ /* 0x000ea60000300800 */
[----:B---3--:R-:W-:Y:S01]  /*22b50*/  HMMA.16816.F32 R16, R12, R16, R24 ;  /* 0x000000100c10723c */ /* 0x008fe20000001818 */
[----:B-----5:R-:W0:Y:S01]  /*22b60*/  LDSM.16.M88.4 R12, [R28+UR6+0x28080] ;  /* 0x028080061c0c783b */ /* 0x020e220008000200 */
[----:B------:R-:W-:-:S15]  /*22b70*/  MOV R23, R3 ;  /* 0x0000000300177202 */ /* 0x000fde0000000f00 */
[----:B------:R-:W-:Y:S04]  /*22b80*/  STL.64 [R1+0xf0], R4 ;  /* 0x0000f00401007387 */ /* 0x000fe80000100a00 */
[----:B------:R1:W-:Y:S04]  /*22b90*/  STL.64 [R1+0xf8], R6 ;  /* 0x0000f80601007387 */ /* 0x0003e80000100a00 */
[----:B------:R-:W2:Y:S04]  /*22ba0*/  LDL.LU R21, [R1+0x54] ;  /* 0x0000540001157983 */ /* 0x000ea80000300800 */
[----:B------:R-:W2:Y:S04]  /*22bb0*/  LDL.LU R22, [R1+0x58] ;  /* 0x0000580001167983 */ /* 0x000ea80000300800 */
[----:B------:R-:W3:Y:S04]  /*22bc0*/  LDL.LU R3, [R1+0x1a88] ;  /* 0x001a880001037983 */ /* 0x000ee80000300800 */
[----:B-1----:R-:W2:Y:S04]  /*22bd0*/  LDL.LU.64 R6, [R1+0x188] ;  /* 0x0001880001067983 */ /* 0x002ea80000300a00 */
[----:B0-----:R0:W-:Y:S04]  /*22be0*/  STL.64 [R1+0x1910], R14 ;  /* 0x0019100e01007387 */ /* 0x0011e80000100a00 */
[----:B------:R4:W-:Y:S04]  /*22bf0*/  STL.64 [R1+0xe0], R16 ;  /* 0x0000e01001007387 */ /* 0x0009e80000100a00 */
[----:B------:R1:W-:Y:S04]  /*22c00*/  STL.64 [R1+0xe8], R18 ;  /* 0x0000e81201007387 */ /* 0x0003e80000100a00 */
[----:B------:R-:W-:Y:S04]  /*22c10*/  STL.64 [R1+0x1908], R12 ;  /* 0x0019080c01007387 */ /* 0x000fe80000100a00 */
[----:B0-----:R-:W5:Y:S04]  /*22c20*/  LDL.LU R14, [R1+0x1f8] ;  /* 0x0001f800010e7983 */ /* 0x001f680000300800 */
[----:B------:R-:W5:Y:S01]  /*22c30*/  LDL.LU R15, [R1+0x1fc] ;  /* 0x0001fc00010f7983 */ /* 0x000f620000300800 */
[----:B----4-:R-:W-:Y:S01]  /*22c40*/  MOV R16, R8 ;  /* 0x0000000800107202 */ /* 0x010fe20000000f00 */
[----:B------:R-:W-:Y:S01]  /*22c50*/  IMAD.MOV.U32 R17, RZ, RZ, R9 ;  /* 0x000000ffff117224 */ /* 0x000fe200078e0009 */
[----:B-1----:R-:W-:-:S02]  /*22c60*/  MOV R18, R10 ;  /* 0x0000000a00127202 */ /* 0x002fc40000000f00 */
[----:B------:R-:W-:Y:S01]  /*22c70*/  MOV R19, R11 ;  /* 0x0000000b00137202 */ /* 0x000fe20000000f00 */
[----:B-----5:R-:W-:Y:S04]  /*22c80*/  STL.64 [R1+0x1a38], R14 ;  /* 0x001a380e01007387 */ /* 0x020fe80000100a00 */
[----:B---3--:R-:W0:Y:S04]  /*22c90*/  LDSM.16.M88.4 R12, [R3+UR6+0x80] ;  /* 0x00008006030c783b */ /* 0x008e280008000200 */
[----:B------:R-:W3:Y:S04]  /*22ca0*/  LDL.LU R8, [R1+0x1a84] ;  /* 0x001a840001087983 */ /* 0x000ee80000300800 */
[----:B0-----:R-:W-:Y:S04]  /*22cb0*/  STL.64 [R1+0x230], R12 ;  /* 0x0002300c01007387 */ /* 0x001fe80000100a00 */
[----:B------:R0:W-:Y:S04]  /*22cc0*/  STL.64 [R1+0x238], R14 ;  /* 0x0002380e01007387 */ /* 0x0001e80000100a00 */
[----:B------:R-:W4:Y:S04]  /*22cd0*/  LDL.LU R9, [R1+0x1a80] ;  /* 0x001a800001097983 */ /* 0x000f280000300800 */
[----:B------:R-:W5:Y:S04]  /*22ce0*/  LDL.LU R10, [R1+0x1a7c] ;  /* 0x001a7c00010a7983 */ /* 0x000f680000300800 */
[----:B------:R-:W2:Y:S04]  /*22cf0*/  LDL.LU R11, [R1+0x1a78] ;  /* 0x001a7800010b7983 */ /* 0x000ea80000300800 */
[----:B0-----:R-:W3:Y:S04]  /*22d00*/  LDL.LU.64 R14, [R1+0x1c8] ;  /* 0x0001c800010e7983 */ /* 0x001ee80000300a00 */
[----:B---3--:R0:W-:Y:S04]  /*22d10*/  STL.64 [R1+0x1a40], R14 ;  /* 0x001a400e01007387 */ /* 0x0081e80000100a00 */
[----:B0-----:R-:W3:Y:S01]  /*22d20*/  LDL.LU.64 R14, [R1+0x1a8] ;  /* 0x0001a800010e7983 */ /* 0x001ee20000300a00 */
[----:B------:R-:W-:Y:S01]  /*22d30*/  IMAD.MOV.U32 R12, RZ, RZ, R8 ;  /* 0x000000ffff0c7224 */ /* 0x000fe200078e0008 */
[----:B----4-:R-:W-:-:S02]  /*22d40*/  MOV R13, R9 ;  /* 0x00000009000d7202 */ /* 0x010fc40000000f00 */
[----:B---3--:R5:W-:Y:S04]  /*22d50*/  STL.64 [R1+0x1a58], R14 ;  /* 0x001a580e01007387 */ /* 0x008be80000100a00 */
[----:B------:R-:W3:Y:S04]  /*22d60*/  LDL.LU R8, [R1+0x1a74] ;  /* 0x001a740001087983 */ /* 0x000ee80000300800 */
[----:B------:R-:W3:Y:S01]  /*22d70*/  LDL.LU R9, [R1+0x1a70] ;  /* 0x001a700001097983 */ /* 0x000ee20000300800 */
[----:B-----5:R-:W-:Y:S01]  /*22d80*/  MOV R14, R10 ;  /* 0x0000000a000e7202 */ /* 0x020fe20000000f00 */
[----:B--2---:R-:W-:-:S02]  /*22d90*/  IMAD.MOV.U32 R15, RZ, RZ, R11 ;  /* 0x000000ffff0f7224 */ /* 0x004fc400078e000b */
[----:B------:R-:W3:Y:S04]  /*22da0*/  LDL.LU R10, [R1+0x1a6c] ;  /* 0x001a6c00010a7983 */ /* 0x000ee80000300800 */
[----:B------:R-:W3:Y:S04]  /*22db0*/  LDL.LU R11, [R1+0x1a68] ;  /* 0x001a6800010b7983 */ /* 0x000ee80000300800 */
[----:B------:R0:W-:Y:S04]  /*22dc0*/  STL.64 [R1+0x1a10], R18 ;  /* 0x001a101201007387 */ /* 0x0001e80000100a00 */
[----:B------:R-:W-:Y:S04]  /*22dd0*/  STL.64 [R1+0x1a08], R16 ;  /* 0x001a081001007387 */ /* 0x000fe80000100a00 */
[----:B0-----:R-:W2:Y:S04]  /*22de0*/  LDL.64 R18, [R1+0x1e8] ;  /* 0x0001e80001127983 */ /* 0x001ea80000100a00 */
[----:B--2---:R0:W-:Y:S04]  /*22df0*/  STL.64 [R1+0x1a20], R18 ;  /* 0x001a201201007387 */ /* 0x0041e80000100a00 */
[----:B0-----:R-:W2:Y:S01]  /*22e00*/  LDL.LU.64 R18, [R1+0x1b8] ;  /* 0x0001b80001127983 */ /* 0x001ea20000300a00 */
[----:B---3--:R-:W-:Y:S06]  /*22e10*/  HMMA.16816.F32 R20, R8, R6, R20 ;  /* 0x000000060814723c */ /* 0x008fec0000001814 */
[----:B------:R-:W-:Y:S01]  /*22e20*/  MOV R25, R6 ;  /* 0x0000000600197202 */ /* 0x000fe20000000f00 */
[----:B--2---:R0:W-:Y:S04]  /*22e30*/  STL.64 [R1+0x1a30], R18 ;  /* 0x001a301201007387 */ /* 0x0041e80000100a00 */
[----:B------:R-:W2:Y:S04]  /*22e40*/  LDL.LU R16, [R1+0x40] ;  /* 0x0000400001107983 */ /* 0x000ea80000300800 */
[----:B------:R-:W2:Y:S04]  /*22e50*/  LDL.LU R17, [R1+0x44] ;  /* 0x0000440001117983 */ /* 0x000ea80000300800 */
[----:B0-----:R-:W2:Y:S04]  /*22e60*/  LDL.LU R18, [R1+0x48] ;  /* 0x0000480001127983 */ /* 0x001ea80000300800 */
[----:B------:R-:W2:Y:S04]  /*22e70*/  LDL.LU R19, [R1+0x4c] ;  /* 0x00004c0001137983 */ /* 0x000ea80000300800 */
[----:B------:R0:W-:Y:S02]  /*22e80*/  STL.64 [R1+0xd0], R20 ;  /* 0x0000d01401007387 */ /* 0x0001e40000100a00 */
[----:B0-----:R-:W-:-:S02]  /*22e90*/  MOV R21, R7 ;  /* 0x0000000700157202 */ /* 0x001fc40000000f00 */
[----:B------:R-:W0:Y:S04]  /*22ea0*/  LDSM.16.M88.4 R4, [R3+UR6+0x4080] ;  /* 0x004080060304783b */ /* 0x000e280008000200 */
[----:B------:R-:W-:Y:S04]  /*22eb0*/  STL.64 [R1+0xd8], R22 ;  /* 0x0000d81601007387 */ /* 0x000fe80000100a00 */
[----:B0-----:R-:W-:Y:S04]  /*22ec0*/  STL.64 [R1+0x170], R4 ;  /* 0x0001700401007387 */ /* 0x001fe80000100a00 */
[----:B------:R-:W-:Y:S04]  /*22ed0*/  STL.64 [R1+0x178], R6 ;  /* 0x0001780601007387 */ /* 0x000fe80000100a00 */
[----:B------:R-:W0:Y:S04]  /*22ee0*/  LDSM.16.M88.4 R4, [R3+UR6+0x8080] ;  /* 0x008080060304783b */ /* 0x000e280008000200 */
[----:B0-----:R-:W-:Y:S04]  /*22ef0*/  STL.64 [R1+0x250], R4 ;  /* 0x0002500401007387 */ /* 0x001fe80000100a00 */
[----:B------:R0:W-:Y:S04]  /*22f00*/  STL.64 [R1+0x258], R6 ;  /* 0x0002580601007387 */ /* 0x0001e80000100a00 */
[----:B0-----:R-:W3:Y:S02]  /*22f10*/  LDL.LU.64 R6, [R1+0x1a60] ;  /* 0x001a600001067983 */ /* 0x001ee40000300a00 */
[----:B---3--:R-:W-:Y:S06]  /*22f20*/  HMMA.16816.F32 R12, R8, R6, R12 ;  /* 0x00000006080c723c */ /* 0x008fec000000180c */
[----:B------:R-:W-:Y:S01]  /*22f30*/  IMAD.MOV.U32 R26, RZ, RZ, R6 ;  /* 0x000000ffff1a7224 */ /* 0x000fe200078e0006 */
[----:B------:R-:W-:-:S02]  /*22f40*/  MOV R27, R7 ;  /* 0x00000007001b7202 */ /* 0x000fc40000000f00 */
[----:B------:R-:W0:-:S14]  /*22f50*/  LDSM.16.M88.4 R4, [R3+UR6+0xc080] ;  /* 0x00c080060304783b */ /* 0x000e1c0008000200 */
[----:B------:R-:W-:Y:S04]  /*22f60*/  STL.64 [R1+0xc0], R12 ;  /* 0x0000c00c01007387 */ /* 0x000fe80000100a00 */
[----:B------:R1:W-:Y:S04]  /*22f70*/  STL.64 [R1+0xc8], R14 ;  /* 0x0000c80e01007387 */ /* 0x0003e80000100a00 */
[----:B-1----:R-:W3:Y:S04]  /*22f80*/  LDL.LU.64 R14, [R1+0x1a58] ;  /* 0x001a5800010e7983 */ /* 0x002ee80000300a00 */
[----:B0-----:R-:W-:Y:S04]  /*22f90*/  STL.64 [R1+0x240], R4 ;  /* 0x0002400401007387 */ /* 0x001fe80000100a00 */
[----:B------:R-:W-:Y:S04]  /*22fa0*/  STL.64 [R1+0x248], R6 ;  /* 0x0002480601007387 */ /* 0x000fe80000100a00 */
[----:B------:R-:W0:Y:S04]  /*22fb0*/  LDSM.16.M88.4 R4, [R3+UR6+0x10080] ;  /* 0x010080060304783b */ /* 0x000e280008000200 */
        /* <DEDUP_REMOVED lines=10> */
[----:B------:R0:W-:Y:S04]  /*23060*/  STL.64 [R1+0x298], R6 ;  /* 0x0002980601007387 */ /* 0x0001e80000100a00 */
[----:B0-----:R-:W4:Y:S04]  /*23070*/  LDL.LU.64 R6, [R1+0x1a50] ;  /* 0x001a500001067983 */ /* 0x001f280000300a00 */
[----:B------:R-:W4:Y:S01]  /*23080*/  LDL.LU.64 R4, [R1+0x1a48] ;  /* 0x001a480001047983 */ /* 0x000f220000300a00 */
[----:B---3--:R-:W-:Y:S01]  /*23090*/  MOV R20, R14 ;  /* 0x0000000e00147202 */ /* 0x008fe20000000f00 */
[----:B------:R-:W-:Y:S01]  /*230a0*/  IMAD.MOV.U32 R3, RZ, RZ, R15 ;  /* 0x000000ffff037224 */ /* 0x000fe200078e000f */
[----:B----4-:R-:W-:-:S15]  /*230b0*/  HMMA.16816.F32 R4, R8, R14, R4 ;  /* 0x0000000e0804723c */ /* 0x010fde0000001804 */
[----:B------:R-:W-:-:S08]  /*230c0*/  NOP ;  /* 0x0000000000007918 */ /* 0x000fd00000000000 */
[----:B------:R-:W-:Y:S04]  /*230d0*/  STL.64 [R1+0xb0], R4 ;  /* 0x0000b00401007387 */ /* 0x000fe80000100a00 */
[----:B------:R-:W-:Y:S04]  /*230e0*/  STL.64 [R1+0xb8], R6 ;  /* 0x0000b80601007387 */ /* 0x000fe80000100a00 */
[----:B------:R-:W0:Y:S04]  /*230f0*/  LDSM.16.M88.4 R4, [R28+UR6+0x29080] ;  /* 0x029080061c04783b */ /* 0x000e280008000200 */
[----:B------:R-:W2:Y:S04]  /*23100*/  LDL.LU.64 R14, [R1+0x1a40] ;  /* 0x001a4000010e7983 */ /* 0x000ea80000300a00 */
[----:B------:R1:W-:Y:S04]  /*23110*/  STL.64 [R1+0x1a28], R20 ;  /* 0x001a281401007387 */ /* 0x0003e80000100a00 */
[----:B-1----:R-:W3:Y:S04]  /*23120*/  LDL.LU R20, [R1+0x30] ;  /* 0x0000300001147983 */ /* 0x002ee80000300800 */
[----:B------:R-:W3:Y:S04]  /*23130*/  LDL.LU R21, [R1+0x34] ;  /* 0x0000340001157983 */ /* 0x000ee80000300800 */
[----:B------:R-:W3:Y:S04]  /*23140*/  LDL.LU R22, [R1+0x38] ;  /* 0x0000380001167983 */ /* 0x000ee80000300800 */
[----:B------:R-:W3:Y:S04]  /*23150*/  LDL.LU R23, [R1+0x3c] ;  /* 0x00003c0001177983 */ /* 0x000ee80000300800 */
[----:B0-----:R0:W-:Y:S04]  /*23160*/  STL.64 [R1+0x1878], R6 ;  /* 0x0018780601007387 */ /* 0x0011e80000100a00 */
[----:B------:R1:W-:Y:S04]  /*23170*/  STL.64 [R1+0x1870], R4 ;  /* 0x0018700401007387 */ /* 0x0003e80000100a00 */
[----:B0-----:R-:W4:Y:S01]  /*23180*/  LDL.LU.64 R6, [R1+0x1d8] ;  /* 0x0001d80001067983 */ /* 0x001f220000300a00 */
[----:B--2---:R-:W-:Y:S06]  /*23190*/  HMMA.16816.F32 R16, R8, R14, R16 ;  /* 0x0000000e0810723c */ /* 0x004fec0000001810 */
[----:B------:R-:W-:Y:S01]  /*231a0*/  MOV R24, R14 ;  /* 0x0000000e00187202 */ /* 0x000fe20000000f00 */
[----:B------:R-:W-:-:S15]  /*231b0*/  IMAD.MOV.U32 R28, RZ, RZ, R15 ;  /* 0x000000ffff1c7224 */ /* 0x000fde00078e000f */
[----:B------:R-:W-:-:S02]  /*231c0*/  NOP ;  /* 0x0000000000007918 */ /* 0x000fc40000000000 */
[----:B------:R-:W-:Y:S02]  /*231d0*/  MOV R13, R18 ;  /* 0x00000012000d7202 */ /* 0x000fe40000000f00 */
[----:B------:R-:W-:Y:S01]  /*231e0*/  MOV R12, R19 ;  /* 0x00000013000c7202 */ /* 0x000fe20000000f00 */
[----:B----4-:R0:W-:Y:S04]  /*231f0*/  STL.64 [R1+0x1a18], R6 ;  /* 0x001a180601007387 */ /* 0x0101e80000100a00 */
[----:B-1----:R-:W2:Y:S04]  /*23200*/  LDL.LU R4, [R1+0x20] ;  /* 0x0000200001047983 */ /* 0x002ea80000300800 */
[----:B------:R-:W2:Y:S04]  /*23210*/  LDL.LU R5, [R1+0x24] ;  /* 0x0000240001057983 */ /* 0x000ea80000300800 */
[----:B0-----:R-:W2:Y:S04]  /*23220*/  LDL.LU R6, [R1+0x28] ;  /* 0x0000280001067983 */ /* 0x001ea80000300800 */
[----:B------:R-:W4:Y:S04]  /*23230*/  LDL.LU.64 R14, [R1+0x1a38] ;  /* 0x001a3800010e7983 */ /* 0x000f280000300a00 */
[----:B------:R-:W-:Y:S04]  /*23240*/  STL.64 [R1+0xa0], R16 ;  /* 0x0000a01001007387 */ /* 0x000fe80000100a00 */
[----:B------:R-:W3:Y:S02]  /*23250*/  LDL.LU.64 R18, [R1+0x1a30] ;  /* 0x001a300001127983 */ /* 0x000ee40000300a00 */
[----:B---3--:R-:W-:-:S15]  /*23260*/  HMMA.16816.F32 R20, R8, R18, R20 ;  /* 0x000000120814723c */ /* 0x008fde0000001814 */
[----:B------:R-:W-:-:S08]  /*23270*/  NOP ;  /* 0x0000000000007918 */ /* 0x000fd00000000000 */
[----:B------:R0:W-:Y:S04]  /*23280*/  STL.64 [R1+0x90], R20 ;  /* 0x0000901401007387 */ /* 0x0001e80000100a00 */
[----:B------:R1:W-:Y:S04]  /*23290*/  STL.64 [R1+0x98], R22 ;  /* 0x0000981601007387 */ /* 0x0003e80000100a00 */
[----:B0-----:R-:W3:Y:S01]  /*232a0*/  LDL.LU.64 R20, [R1+0x1a28] ;  /* 0x001a280001147983 */ /* 0x001ee20000300a00 */
[----:B-1----:R-:W-:Y:S01]  /*232b0*/  IMAD.MOV.U32 R22, RZ, RZ, R18 ;  /* 0x000000ffff167224 */ /* 0x002fe200078e0012 */
[----:B------:R-:W-:-:S02]  /*232c0*/  MOV R23, R19 ;  /* 0x0000001300177202 */ /* 0x000fc40000000f00 */
[----:B------:R-:W2:Y:S01]  /*232d0*/  LDL.LU.64 R18, [R1+0x1a20] ;  /* 0x001a200001127983 */ /* 0x000ea20000300a00 */
[----:B------:R-:W-:-:S07]  /*232e0*/  MOV R7, R29 ;  /* 0x0000001d00077202 */ /* 0x000fce0000000f00 */
[----:B--2---:R-:W-:Y:S06]  /*232f0*/  HMMA.16816.F32 R4, R8, R18, R4 ;  /* 0x000000120804723c */ /* 0x004fec0000001804 */
[----:B------:R-:W-:-:S15]  /*23300*/  MOV R29, R19 ;  /* 0x00000013001d7202 */ /* 0x000fde0000000f00 */
[----:B------:R-:W-:-:S02]  /*23310*/  NOP ;  /* 0x0000000000007918 */ /* 0x000fc40000000000 */
[----:B------:R-:W-:Y:S04]  /*23320*/  STL.64 [R1+0x80], R4 ;  /* 0x0000800401007387 */ /* 0x000fe80000100a00 */
[----:B------:R0:W-:Y:S04]  /*23330*/  STL.64 [R1+0x88], R6 ;  /* 0x0000880601007387 */ /* 0x0001e80000100a00 */
[----:B0-----:R-:W2:Y:S04]  /*23340*/  LDL.LU.64 R6, [R1+0x1a18] ;  /* 0x001a180001067983 */ /* 0x001ea80000300a00 */
[----:B------:R-:W2:Y:S04]  /*23350*/  LDL.LU.64 R18, [R1+0x1a10] ;  /* 0x001a100001127983 */ /* 0x000ea80000300a00 */
[----:B------:R-:W2:Y:S02]  /*23360*/  LDL.LU.64 R16, [R1+0x1a08] ;  /* 0x001a080001107983 */ /* 0x000ea40000300a00 */
[----:B--2---:R-:W-:-:S15]  /*23370*/  HMMA.16816.F32 R16, R8, R6, R16 ;  /* 0x000000060810723c */ /* 0x004fde0000001810 */
[----:B------:R-:W-:-:S08]  /*23380*/  NOP ;  /* 0x0000000000007918 */ /* 0x000fd00000000000 */
[----:B------:R-:W-:Y:S04]  /*23390*/  STL.64 [R1+0x70], R16 ;  /* 0x0000701001007387 */ /* 0x000fe80000100a00 */
[----:B------:R0:W-:Y:S04]  /*233a0*/  STL.64 [R1+0x78], R18 ;  /* 0x0000781201007387 */ /* 0x0001e80000100a00 */
[----:B0-----:R-:W2:Y:S04]  /*233b0*/  LDL.LU.64 R18, [R1+0x1a00] ;  /* 0x001a000001127983 */ /* 0x001ea80000300a00 */
[----:B------:R-:W2:Y:S01]  /*233c0*/  LDL.LU.64 R16, [R1+0x19f8] ;  /* 0x0019f80001107983 */ /* 0x000ea20000300a00 */
[----:B------:R-:W-:Y:S01]  /*233d0*/  IMAD.MOV.U32 R0, RZ, RZ, R6 ;  /* 0x000000ffff007224 */ /* 0x000fe200078e0006 */
[----:B------:R-:W-:-:S02]  /*233e0*/  MOV R2, R7 ;  /* 0x0000000700027202 */ /* 0x000fc40000000f00 */
[----:B----4-:R-:W-:Y:S04]  /*233f0*/  STL.64 [R1+0x1930], R14 ;  /* 0x0019300e01007387 */ /* 0x010fe80000100a00 */
[----:B------:R-:W-:Y:S01]  /*23400*/  STL.64 [R1+0x1928], R12 ;  /* 0x0019280c01007387 */ /* 0x000fe20000100a00 */
[----:B--2---:R-:W-:Y:S07]  /*23410*/  HMMA.16816.F32 R4, R8, R14, R16 ;  /* 0x0000000e0804723c */ /* 0x004fee0000001810 */
[----:B------:R-:W-:Y:S01]  /*23420*/  MOV R18, R0 ;  /* 0x0000000000127202 */ /* 0x000fe20000000f00 */
[----:B------:R-:W-:Y:S01]  /*23430*/  IMAD.MOV.U32 R19, RZ, RZ, R2 ;  /* 0x000000ffff137224 */ /* 0x000fe200078e0002 */
[----:B------:R-:W2:Y:S04]  /*23440*/  LDL.LU R0, [R1+0x19f4] ;  /* 0x0019f40001007983 */ /* 0x000ea80000300800 */
[----:B------:R-:W4:Y:S04]  /*23450*/  LDL.LU R2, [R1+0x19f0] ;  /* 0x0019f00001027983 */ /* 0x000f280000300800 */
[----:B------:R-:W-:Y:S06]  /*23460*/  STL.64 [R1+0x1938], R18 ;  /* 0x0019381201007387 */ /* 0x000fec0000100a00 */
[----:B------:R-:W-:Y:S04]  /*23470*/  STL.64 [R1+0x1888], R6 ;  /* 0x0018880601007387 */ /* 0x000fe80000100a00 */
[----:B------:R0:W-:Y:S04]  /*23480*/  STL.64 [R1+0x1880], R4 ;  /* 0x0018800401007387 */ /* 0x0001e80000100a00 */
[----:B0-----:R-:W5:Y:S04]  /*23490*/  LDL.LU R4, [R1+0xf0] ;  /* 0x0000f00001047983 */ /* 0x001f680000300800 */
[----:B------:R-:W5:Y:S04]  /*234a0*/  LDL.LU R5, [R1+0xf4] ;  /* 0x0000f40001057983 */ /* 0x000f680000300800 */
[----:B------:R-:W2:Y:S04]  /*234b0*/  LDL.LU R6, [R1+0xf8] ;  /* 0x0000f80001067983 */ /* 0x000ea80000300800 */
[----:B------:R-:W2:Y:S01]  /*234c0*/  LDL.LU R7, [R1+0xfc] ;  /* 0x0000fc0001077983 */ /* 0x000ea20000300800 */
[----:B------:R-:W-:-:S02]  /*234d0*/  MOV R18, R22 ;  /* 0x0000001600127202 */ /* 0x000fc40000000f00 */
[----:B------:R-:W-:Y:S02]  /*234e0*/  MOV R19, R23 ;  /* 0x0000001700137202 */ /* 0x000fe40000000f00 */
[----:B------:R-:W-:Y:S01]  /*234f0*/  MOV R10, R25 ;  /* 0x00000019000a7202 */ /* 0x000fe20000000f00 */
[----:B---3--:R-:W-:Y:S01]  /*23500*/  IMAD.MOV.U32 R11, RZ, RZ, R21 ;  /* 0x000000ffff0b7224 */ /* 0x008fe200078e0015 */
[----:B--2---:R-:W-:Y:S04]  /*23510*/  STL.64 [R1+0x1948], R6 ;  /* 0x0019480601007387 */ /* 0x004fe80000100a00 */
[----:B-----5:R-:W-:Y:S04]  /*23520*/  STL.64 [R1+0x1940], R4 ;  /* 0x0019400401007387 */ /* 0x020fe80000100a00 */
[----:B------:R-:W2:Y:S04]  /*23530*/  LDL.LU R22, [R1+0x19ec] ;  /* 0x0019ec0001167983 */ /* 0x000ea80000300800 */
[----:B------:R-:W3:Y:S04]  /*23540*/  LDL.LU R23, [R1+0x19e8] ;  /* 0x0019e80001177983 */ /* 0x000ee80000300800 */
[----:B------:R0:W-:Y:S02]  /*23550*/  STL.64 [R1+0x1950], R18 ;  /* 0x0019501201007387 */ /* 0x0001e40000100a00 */
[----:B0-----:R-:W-:Y:S01]  /*23560*/  IMAD.MOV.U32 R18, RZ, RZ, R24 ;  /* 0x000000ffff127224 */ /* 0x001fe200078e0018 */
[----:B------:R-:W-:Y:S01]  /*23570*/  MOV R19, R28 ;  /* 0x0000001c00137202 */ /* 0x000fe20000000f00 */
[----:B------:R-:W5:Y:S04]  /*23580*/  LDL.LU R24, [R1+0x19e4] ;  /* 0x0019e40001187983 */ /* 0x000f680000300800 */
[----:B------:R-:W4:Y:S04]  /*23590*/  LDL.LU R25, [R1+0x19e0] ;  /* 0x0019e00001197983 */ /* 0x000f280000300800 */
[----:B------:R-:W4:Y:S04]  /*235a0*/  LDL.LU R21, [R1+0x19dc] ;  /* 0x0019dc0001157983 */ /* 0x000f280000300800 */
[----:B------:R0:W-:Y:S02]  /*235b0*/  STL.64 [R1+0x1968], R18 ;  /* 0x0019681201007387 */ /* 0x0001e40000100a00 */
[----:B0-----:R-:W-:-:S02]  /*235c0*/  MOV R18, R20 ;  /* 0x0000001400127202 */ /* 0x001fc40000000f00 */
[----:B------:R-:W-:Y:S01]  /*235d0*/  MOV R19, R3 ;  /* 0x0000000300137202 */ /* 0x000fe20000000f00 */
[----:B------:R-:W4:Y:S04]  /*235e0*/  LDL.LU R20, [R1+0x19d8] ;  /* 0x0019d80001147983 */ /* 0x000f280000300800 */
[----:B------:R0:W-:Y:S02]  /*235f0*/  STL.64 [R1+0x1980], R18 ;  /* 0x0019801201007387 */ /* 0x0001e40000100a00 */
[----:B0-----:R-:W-:Y:S01]  /*23600*/  IMAD.MOV.U32 R18, RZ, RZ, R26 ;  /* 0x000000ffff127224 */ /* 0x001fe200078e001a */
[----:B------:R-:W-:Y:S01]  /*23610*/  MOV R19, R27 ;  /* 0x0000001b00137202 */ /* 0x000fe20000000f00 */
[----:B------:R-:W4:Y:S04]  /*23620*/  LDL.LU R26, [R1+0x19d4] ;  /* 0x0019d400011a7983 */ /* 0x000f280000300800 */
[----:B------:R-:W4:Y:S01]  /*23630*/  LDL.LU R27, [R1+0x19d0] ;  /* 0x0019d000011b7983 */ /* 0x000f220000300800 */
[----:B--2---:R-:W-:-:S02]  /*23640*/  MOV R7, R22 ;  /* 0x0000001600077202 */ /* 0x004fc40000000f00 */
[----:B---3--:R-:W-:Y:S01]  /*23650*/  MOV R6, R23 ;  /* 0x0000001700067202 */ /* 0x008fe20000000f00 */
[----:B-----5:R-:W-:Y:S01]  /*23660*/  IMAD.MOV.U32 R5, RZ, RZ, R24 ;  /* 0x000000ffff057224 */ /* 0x020fe200078e0018 */
[----:B----4-:R-:W-:Y:S02]  /*23670*/  MOV R4, R25 ;  /* 0x0000001900047202 */ /* 0x010fe40000000f00 */
[----:B------:R-:W2:Y:S04]  /*23680*/  LDL.LU R25, [R1+0x19cc] ;  /* 0x0019cc0001197983 */ /* 0x000ea80000300800 */
[----:B------:R-:W3:Y:S04]  /*23690*/  LDL.LU R24, [R1+0x19c8] ;  /* 0x0019c80001187983 */ /* 0x000ee80000300800 */
[----:B------:R-:W4:Y:S04]  /*236a0*/  LDL.LU R23, [R1+0x19c4] ;  /* 0x0019c40001177983 */ /* 0x000f280000300800 */
[----:B------:R-:W5:Y:S04]  /*236b0*/  LDL.LU R22, [R1+0x19c0] ;  /* 0x0019c00001167983 */ /* 0x000f680000300800 */
[----:B------:R-:W-:Y:S04]  /*236c0*/  STL.64 [R1+0x1960], R6 ;  /* 0x0019600601007387 */ /* 0x000fe80000100a00 */
[----:B------:R0:W-:Y:S02]  /*236d0*/  STL.64 [R1+0x1958], R4 ;  /* 0x0019580401007387 */ /* 0x0001e40000100a00 */
[----:B0-----:R-:W-:Y:S01]  /*236e0*/  MOV R5, R26 ;  /* 0x0000001a00057202 */ /* 0x001fe20000000f00 */
[----:B------:R-:W-:-:S02]  /*236f0*/  IMAD.MOV.U32 R4, RZ, RZ, R27 ;  /* 0x000000ffff047224 */ /* 0x000fc400078e001b */
[----:B------:R-:W5:Y:S04]  /*23700*/  LDL.LU R27, [R1+0x19bc] ;  /* 0x0019bc00011b7983 */ /* 0x000f680000300800 */
[----:B------:R-:W5:Y:S01]  /*23710*/  LDL.LU R26, [R1+0x19b8] ;  /* 0x0019b800011a7983 */ /* 0x000f620000300800 */
[----:B------:R-:W-:Y:S01]  /*23720*/  MOV R6, R20 ;  /* 0x0000001400067202 */ /* 0x000fe20000000f00 */
[----:B------:R-:W-:Y:S02]  /*23730*/  IMAD.MOV.U32 R7, RZ, RZ, R21 ;  /* 0x000000ffff077224 */ /* 0x000fe400078e0015 */
[----:B------:R-:W5:Y:S04]  /*23740*/  LDL.LU R20, [R1+0x19b4] ;  /* 0x0019b40001147983 */ /* 0x000f680000300800 */
[----:B------:R-:W5:Y:S04]  /*23750*/  LDL.LU R21, [R1+0x19b0] ;  /* 0x0019b00001157983 */ /* 0x000f680000300800 */
[----:B------:R2:W-:Y:S04]  /*23760*/  STL.64 [R1+0x1978], R6 ;  /* 0x0019780601007387 */ /* 0x0005e80000100a00 */
[----:B------:R4:W-:Y:S01]  /*23770*/  STL.64 [R1+0x1970], R4 ;  /* 0x0019700401007387 */ /* 0x0009e20000100a00 */
[----:B--2---:R-:W-:Y:S01]  /*23780*/  MOV R7, R25 ;  /* 0x0000001900077202 */ /* 0x004fe20000000f00 */
[----:B---3--:R-:W-:Y:S01]  /*23790*/  IMAD.MOV.U32 R6, RZ, RZ, R24 ;  /* 0x000000ffff067224 */ /* 0x008fe200078e0018 */
[----:B----4-:R-:W-:-:S02]  /*237a0*/  MOV R5, R23 ;  /* 0x0000001700057202 */ /* 0x010fc40000000f00 */
[----:B-----5:R-:W-:Y:S02]  /*237b0*/  MOV R4, R22 ;  /* 0x0000001600047202 */ /* 0x020fe40000000f00 */
[----:B------:R-:W2:Y:S04]  /*237c0*/  LDL.LU R22, [R1+0x19ac] ;  /* 0x0019ac0001167983 */ /* 0x000ea80000300800 */
[----:B------:R-:W2:Y:S04]  /*237d0*/  LDL.LU R23, [R1+0x19a8] ;  /* 0x0019a80001177983 */ /* 0x000ea80000300800 */
[----:B------:R-:W2:Y:S04]  /*237e0*/  LDL.LU R24, [R1+0x19a4] ;  /* 0x0019a40001187983 */ /* 0x000ea80000300800 */
[----:B------:R-:W2:Y:S04]  /*237f0*/  LDL.LU R25, [R1+0x19a0] ;  /* 0x0019a00001197983 */ /* 0x000ea80000300800 */
[----:B------:R-:W-:Y:S04]  /*23800*/  STL.64 [R1+0x1990], R6 ;  /* 0x0019900601007387 */ /* 0x000fe80000100a00 */
[----:B------:R0:W-:Y:S02]  /*23810*/  STL.64 [R1+0x1988], R4 ;  /* 0x0019880401007387 */ /* 0x0001e40000100a00 */
[----:B0-----:R-:W-:Y:S01]  /*23820*/  IMAD.MOV.U32 R5, RZ, RZ, R27 ;  /* 0x000000ffff057224 */ /* 0x001fe200078e001b */
[----:B------:R-:W-:-:S02]  /*23830*/  MOV R4, R26 ;  /* 0x0000001a00047202 */ /* 0x000fc40000000f00 */
[----:B------:R-:W2:Y:S04]  /*23840*/  LDL.LU R26, [R1+0x199c] ;  /* 0x00199c00011a7983 */ /* 0x000ea80000300800 */
[----:B------:R-:W2:Y:S04]  /*23850*/  LDL.LU R27, [R1+0x1998] ;  /* 0x00199800011b7983 */ /* 0x000ea80000300800 */
[----:B------:R-:W3:Y:S04]  /*23860*/  LDL.LU R6, [R1+0x148] ;  /* 0x0001480001067983 */ /* 0x000ee80000300800 */
[----:B------:R-:W3:Y:S01]  /*23870*/  LDL.LU R7, [R1+0x14c] ;  /* 0x00014c0001077983 */ /* 0x000ee20000300800 */
[----:B------:R-:W-:-:S02]  /*23880*/  MOV R15, R0 ;  /* 0x00000000000f7202 */ /* 0x000fc40000000f00 */
[----:B------:R-:W-:Y:S01]  /*23890*/  MOV R14, R2 ;  /* 0x00000002000e7202 */ /* 0x000fe20000000f00 */
[----:B------:R-:W4:Y:S04]  /*238a0*/  LDL.LU R12, [R1+0x100] ;  /* 0x00010000010c7983 */ /* 0x000f280000300800 */
[----:B------:R-:W4:Y:S01]  /*238b0*/  LDL.LU R13, [R1+0x104] ;  /* 0x00010400010d7983 */ /* 0x000f220000300800 */
[C---:B--2---:R-:W-:Y:S06]  /*238c0*/  HMMA.16816.F32 R8, R24.reuse, R10, R20 ;  /* 0x0000000a1808723c */ /* 0x044fec0000001814 */
[----:B---3--:R-:W-:Y:S01]  /*238d0*/  HMMA.16816.F32 R16, R24, R18, R4 ;  /* 0x000000121810723c */ /* 0x008fe20000001804 */
[----:B------:R-:W4:Y:S01]  /*238e0*/  LDL.LU R22, [R1+0x1e8] ;  /* 0x0001e80001167983 */ /* 0x000f220000300800 */
[----:B------:R-:W-:-:S15]  /*238f0*/  MOV R23, R29 ;  /* 0x0000001d00177202 */ /* 0x000fde0000000f00 */
[----:B------:R-:W-:-:S01]  /*23900*/  NOP ;  /* 0x0000000000007918 */ /* 0x000fc20000000000 */
[----:B------:R-:W-:Y:S01]  /*23910*/  IMAD.MOV.U32 R0, RZ, RZ, R11 ;  /* 0x000000ffff007224 */ /* 0x000fe200078e000b */
[----:B------:R-:W-:Y:S02]  /*23920*/  MOV R2, R10 ;  /* 0x0000000a00027202 */ /* 0x000fe40000000f00 */
[----:B------:R-:W-:Y:S01]  /*23930*/  MOV R3, R9 ;  /* 0x0000000900037202 */ /* 0x000fe20000000f00 */
[----:B------:R-:W-:Y:S01]  /*23940*/  IMAD.MOV.U32 R28, RZ, RZ, R8 ;  /* 0x000000ffff1c7224 */ /* 0x000fe200078e0008 */
[----:B------:R-:W2:Y:S04]  /*23950*/  LDL.LU R11, [R1+0x200] ;  /* 0x00020000010b7983 */ /* 0x000ea80000300800 */
[----:B------:R-:W-:Y:S04]  /*23960*/  STL [R1+0x18a0], R0 ;  /* 0x0018a00001007387 */ /* 0x000fe80000100800 */
[----:B------:R-:W-:Y:S04]  /*23970*/  STL [R1+0x189c], R2 ;  /* 0x00189c0201007387 */ /* 0x000fe80000100800 */
[----:B------:R-:W-:Y:S04]  /*23980*/  STL [R1+0x1898], R3 ;  /* 0x0018980301007387 */ /* 0x000fe80000100800 */
[----:B------:R-:W-:Y:S04]  /*23990*/  STL [R1+0x1894], R28 ;  /* 0x0018941c01007387 */ /* 0x000fe80000100800 */
[----:B------:R-:W3:Y:S04]  /*239a0*/  LDL.LU.64 R6, [R1+0x1990] ;  /* 0x0019900001067983 */ /* 0x000ee80000300a00 */
[----:B------:R-:W3:Y:S04]  /*239b0*/  LDL.LU.64 R4, [R1+0x1988] ;  /* 0x0019880001047983 */ /* 0x000ee80000300a00 */
[----:B------:R-:W-:Y:S04]  /*239c0*/  STL.64 [R1+0x40], R16 ;  /* 0x0000401001007387 */ /* 0x000fe80000100a00 */
[----:B------:R0:W-:Y:S01]  /*239d0*/  STL [R1+0x48], R18 ;  /* 0x0000481201007387 */ /* 0x0001e20000100800 */
[----:B------:R-:W-:-:S03]  /*239e0*/  MOV R29, R19 ;  /* 0x00000013001d7202 */ /* 0x000fc60000000f00 */
[----:B0-----:R-:W3:Y:S04]  /*239f0*/  LDL.LU.64 R18, [R1+0x1980] ;  /* 0x0019800001127983 */ /* 0x001ee80000300a00 */
[----:B------:R0:W-:Y:S01]  /*23a00*/  STL [R1+0x18a4], R29 ;  /* 0x0018a41d01007387 */ /* 0x0001e20000100800 */
[----:B---3--:R-:W-:Y:S03]  /*23a10*/  HMMA.16816.F32 R16, R24, R18, R4 ;  /* 0x000000121810723c */ /* 0x008fe60000001804 */
[----:B------:R-:W3:Y:S04]  /*23a20*/  LDL.LU.64 R6, [R1+0x1978] ;  /* 0x0019780001067983 */ /* 0x000ee80000300a00 */
[----:B------:R-:W3:-:S15]  /*23a30*/  LDL.LU.64 R4, [R1+0x1970] ;  /* 0x0019700001047983 */ /* 0x000ede0000300a00 */
[----:B------:R-:W-:-:S02]  /*23a40*/  NOP ;  /* 0x0000000000007918 */ /* 0x000fc40000000000 */
[----:B------:R-:W-:Y:S01]  /*23a50*/  MOV R3, R18 ;  /* 0x0000001200037202 */ /* 0x000fe20000000f00 */
[----:B------:R-:W-:Y:S02]  /*23a60*/  IMAD.MOV.U32 R28, RZ, RZ, R19 ;  /* 0x000000ffff1c7224 */ /* 0x000fe400078e0013 */
[----:B------:R-:W3:Y:S01]  /*23a70*/  LDL.LU.64 R18, [R1+0x1968] ;  /* 0x0019680001127983 */ /* 0x000ee20000300a00 */
[----:B------:R-:W-:Y:S01]  /*23a80*/  IMAD.MOV.U32 R0, RZ, RZ, R16 ;  /* 0x000000ffff007224 */ /* 0x000fe200078e0010 */
[----:B------:R-:W-:Y:S02]  /*23a90*/  MOV R2, R17 ;  /* 0x0000001100027202 */ /* 0x000fe40000000f00 */
[----:B------:R-:W-:Y:S04]  /*23aa0*/  STL [R1+0x18b4], R28 ;  /* 0x0018b41c01007387 */ /* 0x000fe80000100800 */
[----:B------:R-:W-:Y:S04]  /*23ab0*/  STL [R1+0x18b0], R3 ;  /* 0x0018b00301007387 */ /* 0x000fe80000100800 */
[----:B------:R-:W-:Y:S04]  /*23ac0*/  STL [R1+0x18ac], R2 ;  /* 0x0018ac0201007387 */ /* 0x000fe80000100800 */
[----:B------:R-:W-:Y:S01]  /*23ad0*/  STL [R1+0x18a8], R0 ;  /* 0x0018a80001007387 */ /* 0x000fe20000100800 */
[----:B---3--:R-:W-:Y:S03]  /*23ae0*/  HMMA.16816.F32 R16, R24, R18, R4 ;  /* 0x000000121810723c */ /* 0x008fe60000001804 */
[----:B------:R-:W3:Y:S04]  /*23af0*/  LDL.LU.64 R6, [R1+0x1960] ;  /* 0x0019600001067983 */ /* 0x000ee80000300a00 */
[----:B------:R-:W3:-:S15]  /*23b00*/  LDL.LU.64 R4, [R1+0x1958] ;  /* 0x0019580001047983 */ /* 0x000ede0000300a00 */
[----:B------:R-:W-:-:S01]  /*23b10*/  NOP ;  /* 0x0000000000007918 */ /* 0x000fc20000000000 */
[----:B------:R-:W-:Y:S04]  /*23b20*/  STL.64 [R1+0x20], R16 ;  /* 0x0000201001007387 */ /* 0x000fe80000100a00 */
[----:B------:R1:W-:Y:S01]  /*23b30*/  STL [R1+0x28], R18 ;  /* 0x0000281201007387 */ /* 0x0003e20000100800 */
[----:B0-----:R-:W-:-:S03]  /*23b40*/  MOV R29, R19 ;  /* 0x00000013001d7202 */ /* 0x001fc60000000f00 */
[----:B-1----:R-:W3:Y:S04]  /*23b50*/  LDL.LU.64 R18, [R1+0x1950] ;  /* 0x0019500001127983 */ /* 0x002ee80000300a00 */
[----:B------:R-:W-:Y:S01]  /*23b60*/  STL [R1+0x18d8], R29 ;  /* 0x0018d81d01007387 */ /* 0x000fe20000100800 */
[----:B---3--:R-:W-:Y:S03]  /*23b70*/  HMMA.16816.F32 R16, R24, R18, R4 ;  /* 0x000000121810723c */ /* 0x008fe60000001804 */
[----:B------:R-:W3:Y:S04]  /*23b80*/  LDL.LU.64 R6, [R1+0x1948] ;  /* 0x0019480001067983 */ /* 0x000ee80000300a00 */
[----:B------:R-:W3:-:S15]  /*23b90*/  LDL.LU.64 R4, [R1+0x1940] ;  /* 0x0019400001047983 */ /* 0x000ede0000300a00 */
[----:B------:R-:W-:-:S02]  /*23ba0*/  NOP ;  /* 0x0000000000007918 */ /* 0x000fc40000000000 */
[----:B------:R-:W-:Y:S02]  /*23bb0*/  MOV R2, R18 ;  /* 0x0000001200027202 */ /* 0x000fe40000000f00 */
[----:B------:R-:W-:Y:S02]  /*23bc0*/  MOV R0, R19 ;  /* 0x0000001300007202 */ /* 0x000fe40000000f00 */
[----:B------:R-:W3:Y:S01]  /*23bd0*/  LDL.LU.64 R18, [R1+0x1938] ;  /* 0x0019380001127983 */ /* 0x000ee20000300a00 */
[----:B----4-:R-:W-:Y:S01]  /*23be0*/  HMMA.16816.F32 R20, R24, R22, R12 ;  /* 0x000000161814723c */ /* 0x010fe2000000180c */
[----:B------:R-:W-:Y:S01]  /*23bf0*/  MOV R28, R16 ;  /* 0x00000010001c7202 */ /* 0x000fe20000000f00 */
[----:B------:R-:W-:Y:S01]  /*23c00*/  IMAD.MOV.U32 R3, RZ, RZ, R17 ;  /* 0x000000ffff037224 */ /* 0x000fe200078e0011 */
[----:B------:R-:W4:Y:S04]  /*23c10*/  LDL.LU.64 R14, [R1+0x1930] ;  /* 0x00193000010e7983 */ /* 0x000f280000300a00 */
[----:B------:R-:W5:-:S15]  /*23c20*/  LDL.LU.64 R12, [R1+0x1928] ;  /* 0x00192800010c7983 */ /* 0x000f5e0000300a00 */
[----:B------:R-:W-:-:S01]  /*23c30*/  NOP ;  /* 0x0000000000007918 */ /* 0x000fc20000000000 */
[----:B------:R-:W-:Y:S04]  /*23c40*/  STL.64 [R1], R20 ;  /* 0x0000001401007387 */ /* 0x000fe80000100a00 */
[----:B------:R-:W-:Y:S01]  /*23c50*/  STL [R1+0x8], R22 ;  /* 0x0000081601007387 */ /* 0x000fe20000100800 */
[----:B---3--:R-:W-:-:S15]  /*23c60*/  HMMA.16816.F32 R16, R24, R18, R4 ;  /* 0x000000121810723c */ /* 0x008fde0000001804 */
[----:B------:R-:W-:-:S08]  /*23c70*/  NOP ;  /* 0x0000000000007918 */ /* 0x000fd00000000000 */
[----:B------:R-:W-:Y:S04]  /*23c80*/  STL.64 [R1+0x17e0], R18 ;  /* 0x0017e01201007387 */ /* 0x000fe80000100a00 */
[----:B------:R0:W-:Y:S04]  /*23c90*/  STL.64 [R1+0x17d8], R16 ;  /* 0x0017d81001007387 */ /* 0x0001e80000100a00 */
[----:B0-----:R-:W3:Y:S04]  /*23ca0*/  LDL.LU R16, [R1+0x270] ;  /* 0x0002700001107983 */ /* 0x001ee80000300800 */
[----:B------:R-:W3:Y:S04]  /*23cb0*/  LDL.LU R17, [R1+0x274] ;  /* 0x0002740001117983 */ /* 0x000ee80000300800 */
[----:B---3--:R0:W-:Y:S04]  /*23cc0*/  STL.64 [R1+0x1900], R16 ;  /* 0x0019001001007387 */ /* 0x0081e80000100a00 */
[----:B------:R-:W3:Y:S04]  /*23cd0*/  LDL.LU R4, [R1+0xc0] ;  /* 0x0000c00001047983 */ /* 0x000ee80000300800 */
[----:B------:R-:W3:Y:S04]  /*23ce0*/  LDL.LU R5, [R1+0xc4] ;  /* 0x0000c40001057983 */ /* 0x000ee80000300800 */
[----:B------:R-:W4:Y:S04]  /*23cf0*/  LDL.LU R6, [R1+0xc8] ;  /* 0x0000c80001067983 */ /* 0x000f280000300800 */
[----:B------:R-:W4:Y:S04]  /*23d00*/  LDL.LU R7, [R1+0xcc] ;  /* 0x0000cc0001077983 */ /* 0x000f280000300800 */
[----:B0-----:R-:W5:Y:S04]  /*23d10*/  LDL.LU R16, [R1+0xd0] ;  /* 0x0000d00001107983 */ /* 0x001f680000300800 */
[----:B------:R-:W5:Y:S04]  /*23d20*/  LDL.LU R17, [R1+0xd4] ;  /* 0x0000d40001117983 */ /* 0x000f680000300800 */
[----:B------:R-:W3:Y:S04]  /*23d30*/  LDL.LU R18, [R1+0xd8] ;  /* 0x0000d80001127983 */ /* 0x000ee80000300800 */
[----:B------:R-:W3:Y:S01]  /*23d40*/  LDL.LU R19, [R1+0xdc] ;  /* 0x0000dc0001137983 */ /* 0x000ee20000300800 */
[----:B------:R-:W-:-:S03]  /*23d50*/  IMAD.MOV.U32 R29, RZ, RZ, R23 ;  /* 0x000000ffff1d7224 */ /* 0x000fc600078e0017 */
[----:B--2---:R-:W0:Y:S04]  /*23d60*/  LDSM.16.M88.4 R20, [R11+UR6+0x28080] ;  /* 0x028080060b14783b */ /* 0x004e280008000200 */
[----:B---3--:R-:W-:Y:S04]  /*23d70*/  STL.64 [R1+0x1920], R18 ;  /* 0x0019201201007387 */ /* 0x008fe80000100a00 */
[----:B-----5:R1:W-:Y:S04]  /*23d80*/  STL.64 [R1+0x1918], R16 ;  /* 0x0019181001007387 */ /* 0x0203e80000100a00 */
[----:B-1----:R-:W2:Y:S04]  /*23d90*/  LDL.LU R16, [R1+0xe0] ;  /* 0x0000e00001107983 */ /* 0x002ea80000300800 */
[----:B------:R-:W2:Y:S04]  /*23da0*/  LDL.LU R17, [R1+0xe4] ;  /* 0x0000e40001117983 */ /* 0x000ea80000300800 */
[----:B------:R-:W2:Y:S04]  /*23db0*/  LDL.LU R18, [R1+0xe8] ;  /* 0x0000e80001127983 */ /* 0x000ea80000300800 */
[----:B------:R-:W2:Y:S04]  /*23dc0*/  LDL.LU R19, [R1+0xec] ;  /* 0x0000ec0001137983 */ /* 0x000ea80000300800 */
[----:B----4-:R-:W-:Y:S04]  /*23dd0*/  STL.64 [R1+0x18f8], R6 ;  /* 0x0018f80601007387 */ /* 0x010fe80000100a00 */
[----:B------:R1:W-:Y:S04]  /*23de0*/  STL.64 [R1+0x18f0], R4 ;  /* 0x0018f00401007387 */ /* 0x0003e80000100a00 */
[----:B-1----:R-:W3:Y:S04]  /*23df0*/  LDL.LU.64 R4, [R1+0x230] ;  /* 0x0002300001047983 */ /* 0x002ee80000300a00 */
[----:B------:R1:W-:Y:S04]  /*23e00*/  STL [R1+0x18dc], R11 ;  /* 0x0018dc0b01007387 */ /* 0x0003e80000100800 */
[----:B------:R-:W4:Y:S04]  /*23e10*/  LDL.LU R8, [R1+0xb0] ;  /* 0x0000b00001087983 */ /* 0x000f280000300800 */
[----:B------:R-:W4:Y:S04]  /*23e20*/  LDL.LU R9, [R1+0xb4] ;  /* 0x0000b40001097983 */ /* 0x000f280000300800 */
[----:B------:R-:W5:Y:S04]  /*23e30*/  LDL.LU R10, [R1+0xb8] ;  /* 0x0000b800010a7983 */ /* 0x000f680000300800 */
[----:B-1----:R-:W5:Y:S04]  /*23e40*/  LDL.LU R11, [R1+0xbc] ;  /* 0x0000bc00010b7983 */ /* 0x002f680000300800 */
[----:B-----5:R-:W-:Y:S04]  /*23e50*/  STL.64 [R1+0x18e8], R10 ;  /* 0x0018e80a01007387 */ /* 0x020fe80000100a00 */
[----:B----4-:R1:W-:Y:S04]  /*23e60*/  STL.64 [R1+0x18e0], R8 ;  /* 0x0018e00801007387 */ /* 0x0103e80000100a00 */
[----:B-1----:R-:W4:Y:S04]  /*23e70*/  LDL.LU.64 R8, [R1+0x170] ;  /* 0x0001700001087983 */ /* 0x002f280000300a00 */
[----:B0-----:R0:W-:Y:S04]  /*23e80*/  STL [R1+0x17c4], R20 ;  /* 0x0017c41401007387 */ /* 0x0011e80000100800 */
[----:B------:R1:W-:Y:S04]  /*23e90*/  STL [R1+0x17c0], R21 ;  /* 0x0017c01501007387 */ /* 0x0003e80000100800 */
[----:B------:R5:W-:Y:S04]  /*23ea0*/  STL [R1+0x17bc], R22 ;  /* 0x0017bc1601007387 */ /* 0x000be80000100800 */
[----:B------:R2:W-:Y:S04]  /*23eb0*/  STL [R1+0x17b8], R23 ;  /* 0x0017b81701007387 */ /* 0x0005e80000100800 */
[----:B0-----:R-:W3:Y:S04]  /*23ec0*/  LDL.LU R20, [R1+0x90] ;  /* 0x0000900001147983 */ /* 0x001ee80000300800 */
[----:B-1----:R-:W3:Y:S04]  /*23ed0*/  LDL.LU R21, [R1+0x94] ;  /* 0x0000940001157983 */ /* 0x002ee80000300800 */
[----:B-----5:R-:W5:Y:S04]  /*23ee0*/  LDL.LU R22, [R1+0x98] ;  /* 0x0000980001167983 */ /* 0x020f680000300800 */
[----:B--2---:R-:W5:Y:S01]  /*23ef0*/  LDL.LU R23, [R1+0x9c] ;  /* 0x00009c0001177983 */ /* 0x004f620000300800 */
[----:B------:R-:W-:Y:S03]  /*23f00*/  HMMA.16816.F32 R24, R24, R14, R16 ;  /* 0x0000000e1818723c */ /* 0x000fe60000001810 */
[----:B-----5:R-:W-:Y:S04]  /*23f10*/  STL.64 [R1+0x18d0], R22 ;  /* 0x0018d01601007387 */ /* 0x020fe80000100a00 */
[----:B---3--:R0:W-:Y:S04]  /*23f20*/  STL.64 [R1+0x18c8], R20 ;  /* 0x0018c81401007387 */ /* 0x0081e80000100a00 */
[----:B0-----:R-:W2:Y:S04]  /*23f30*/  LDL.LU R20, [R1+0xa0] ;  /* 0x0000a00001147983 */ /* 0x001ea80000300800 */
[----:B------:R-:W2:Y:S04]  /*23f40*/  LDL.LU R21, [R1+0xa4] ;  /* 0x0000a40001157983 */ /* 0x000ea80000300800 */
[----:B------:R-:W3:Y:S04]  /*23f50*/  LDL.LU.64 R18, [R1+0x1920] ;  /* 0x0019200001127983 */ /* 0x000ee80000300a00 */
[----:B------:R-:W3:Y:S01]  /*23f60*/  LDL.LU.64 R16, [R1+0x1918] ;  /* 0x0019180001107983 */ /* 0x000ee20000300a00 */
[----:B------:R-:W-:-:S02]  /*23f70*/  MOV R22, R13 ;  /* 0x0000000d00167202 */ /* 0x000fc40000000f00 */
[----:B------:R-:W-:Y:S01]  /*23f80*/  MOV R23, R12 ;  /* 0x0000000c00177202 */ /* 0x000fe20000000f00 */
[----:B------:R-:W3:Y:S04]  /*23f90*/  LDL.LU.64 R14, [R1+0x1910] ;  /* 0x00191000010e7983 */ /* 0x000ee80000300a00 */
[----:B------:R-:W3:Y:S04]  /*23fa0*/  LDL.LU.64 R12, [R1+0x1908] ;  /* 0x00190800010c7983 */ /* 0x000ee80000300a00 */
[----:B------:R-:W-:Y:S04]  /*23fb0*/  STL.64 [R1+0x17f0], R26 ;  /* 0x0017f01a01007387 */ /* 0x000fe80000100a00 */
[----:B------:R0:W-:Y:S04]  /*23fc0*/  STL.64 [R1+0x17e8], R24 ;  /* 0x0017e81801007387 */ /* 0x0001e80000100a00 */
[----:B0-----:R-:W5:Y:S01]  /*23fd0*/  LDL.LU.64 R24, [R1+0x250] ;  /* 0x0002500001187983 */ /* 0x001f620000300a00 */
[----:B---3--:R-:W-:-:S15]  /*23fe0*/  HMMA.16816.F32 R16, R12, R4, R16 ;  /* 0x000000040c10723c */ /* 0x008fde0000001810 */
[----:B------:R-:W-:-:S08]  /*23ff0*/  NOP ;  /* 0x0000000000007918 */ /* 0x000fd00000000000 */
[----:B------:R0:W-:Y:S04]  /*24000*/  STL.64 [R1+0x150], R16 ;  /* 0x0001501001007387 */ /* 0x0001e80000100a00 */
[----:B------:R1:W-:Y:S04]  /*24010*/  STL.64 [R1+0x158], R18 ;  /* 0x0001581201007387 */ /* 0x0003e80000100a00 */
[----:B0-----:R-:W3:Y:S01]  /*24020*/  LDL.LU.64 R16, [R1+0x1900] ;  /* 0x0019000001107983 */ /* 0x001ee20000300a00 */
[----:B-1----:R-:W-:Y:S01]  /*24030*/  IMAD.MOV.U32 R19, RZ, RZ, R4 ;  /* 0x000000ffff137224 */ /* 0x002fe200078e0004 */
[----:B------:R-:W-:-:S02]  /*24040*/  MOV R18, R5 ;  /* 0x0000000500127202 */ /* 0x000fc40000000f00 */
[----:B------:R-:W4:Y:S04]  /*24050*/  LDL.LU.64 R6, [R1+0x18f8] ;  /* 0x0018f80001067983 */ /* 0x000f280000300a00 */
[----:B------:R-:W4:Y:S04]  /*24060*/  LDL.LU.64 R4, [R1+0x18f0] ;  /* 0x0018f00001047983 */ /* 0x000f280000300a00 */
[----:B------:R-:W-:Y:S01]  /*24070*/  STL.64 [R1+0x18c0], R18 ;  /* 0x0018c01201007387 */ /* 0x000fe20000100a00 */
[----:B----4-:R-:W-:Y:S03]  /*24080*/  HMMA.16816.F32 R4, R12, R8, R4 ;  /* 0x000000080c04723c */ /* 0x010fe60000001804 */
[----:B---3--:R0:W-:Y:S04]  /*24090*/  STL.64 [R1+0x18b8], R16 ;  /* 0x0018b81001007387 */ /* 0x0081e80000100a00 */
[----:B0-----:R-:W2:-:S15]  /*240a0*/  LDL.LU.64 R16, [R1+0x240] ;  /* 0x0002400001107983 */ /* 0x001e9e0000300a00 */
[----:B------:R-:W-:-:S01]  /*240b0*/  NOP ;  /* 0x0000000000007918 */ /* 0x000fc20000000000 */
[----:B------:R0:W-:Y:S04]  /*240c0*/  STL.64 [R1+0x160], R4 ;  /* 0x0001600401007387 */ /* 0x0001e80000100a00 */
[----:B------:R5:W-:Y:S04]  /*240d0*/  STL.64 [R1+0x168], R6 ;  /* 0x0001680601007387 */ /* 0x000be80000100a00 */
[----:B------:R-:W3:Y:S01]  /*240e0*/  LDL.LU.64 R10, [R1+0x18e8] ;  /* 0x0018e800010a7983 */ /* 0x000ee20000300a00 */
[----:B0-----:R-:W-:Y:S01]  /*240f0*/  MOV R5, R8 ;  /* 0x0000000800057202 */ /* 0x001fe20000000f00 */
[----:B------:R-:W-:-:S02]  /*24100*/  IMAD.MOV.U32 R4, RZ, RZ, R9 ;  /* 0x000000ffff047224 */ /* 0x000fc400078e0009 */
[----:B------:R-:W3:Y:S01]  /*24110*/  LDL.LU.64 R8, [R1+0x18e0] ;  /* 0x0018e00001087983 */ /* 0x000ee20000300a00 */
[----:B-----5:R-:W-:Y:S02]  /*24120*/  MOV R7, R24 ;  /* 0x0000001800077202 */ /* 0x020fe40000000f00 */
[----:B------:R-:W-:Y:S01]  /*24130*/  MOV R6, R25 ;  /* 0x0000001900067202 */ /* 0x000fe20000000f00 */
[----:B---3--:R-:W-:-:S15]  /*24140*/  HMMA.16816.F32 R8, R12, R24, R8 ;  /* 0x000000180c08723c */ /* 0x008fde0000001808 */
[----:B------:R-:W-:-:S08]  /*24150*/  NOP ;  /* 0x0000000000007918 */ /* 0x000fd00000000000 */
[----:B------:R-:W-:Y:S04]  /*24160*/  STL.64 [R1+0x140], R8 ;  /* 0x0001400801007387 */ /* 0x000fe80000100a00 */
[----:B------:R0:W-:Y:S04]  /*24170*/  STL.64 [R1+0x148], R10 ;  /* 0x0001480a01007387 */ /* 0x0001e80000100a00 */
[----:B0-----:R-:W3:Y:S04]  /*24180*/  LDL.LU R11, [R1+0x18dc] ;  /* 0x0018dc00010b7983 */ /* 0x001ee80000300800 */
[----:B------:R-:W4:Y:S04]  /*24190*/  LDL.LU R24, [R1] ;  /* 0x0000000001187983 */ /* 0x000f280000300800 */
[----:B------:R-:W4:Y:S04]  /*241a0*/  LDL.LU R25, [R1+0x4] ;  /* 0x0000040001197983 */ /* 0x000f280000300800 */
[----:B------:R-:W5:Y:S01]  /*241b0*/  LDL.LU R26, [R1+0x8] ;  /* 0x00000800011a7983 */ /* 0x000f620000300800 */
[----:B--2---:R-:W-:Y:S01]  /*241c0*/  HMMA.16816.F32 R20, R12, R16, R20 ;  /* 0x000000100c14723c */ /* 0x004fe20000001814 */
[----:B------:R-:W-:-:S02]  /*241d0*/  IMAD.MOV.U32 R27, RZ, RZ, R29 ;  /* 0x000000ffff1b7224 */ /* 0x000fc400078e001d */
[----:B------:R-:W2:Y:S04]  /*241e0*/  LDL.LU R29, [R1+0x18d8] ;  /* 0x0018d800011d7983 */ /* 0x000ea80000300800 */
[----:B---3--:R-:W0:Y:S04]  /*241f0*/  LDSM.16.M88.4 R8, [R11+UR6+0x29080] ;  /* 0x029080060b08783b */ /* 0x008e280008000200 */
[----:B-----5:R-:W-:Y:S04]  /*24200*/  STL.64 [R1+0x1800], R26 ;  /* 0x0018001a01007387 */ /* 0x020fe80000100a00 */
[----:B----4-:R1:W-:Y:S04]  /*24210*/  STL.64 [R1+0x17f8], R24 ;  /* 0x0017f81801007387 */ /* 0x0103e80000100a00 */
[----:B-1----:R-:W3:Y:S04]  /*24220*/  LDL.LU R24, [R1+0x260] ;  /* 0x0002600001187983 */ /* 0x002ee80000300800 */
[----:B------:R-:W3:Y:S04]  /*24230*/  LDL.LU R25, [R1+0x264] ;  /* 0x0002640001197983 */ /* 0x000ee80000300800 */
[----:B0-----:R-:W-:Y:S04]  /*24240*/  STL.64 [R1+0x1740], R10 ;  /* 0x0017400a01007387 */ /* 0x001fe80000100a00 */
[----:B------:R0:W-:Y:S04]  /*24250*/  STL.64 [R1+0x1738], R8 ;  /* 0x0017380801007387 */ /* 0x0001e80000100a00 */
[----:B0-----:R-:W4:Y:S04]  /*24260*/  LDL.LU.64 R8, [R1+0x290] ;  /* 0x0002900001087983 */ /* 0x001f280000300a00 */
[----:B------:R-:W5:Y:S04]  /*24270*/  LDL.LU.64 R10, [R1+0x298] ;  /* 0x00029800010a7983 */ /* 0x000f680000300a00 */
[----:B------:R-:W-:Y:S04]  /*24280*/  STL.64 [R1+0x130], R20 ;  /* 0x0001301401007387 */ /* 0x000fe80000100a00 */
[----:B------:R0:W-:Y:S04]  /*24290*/  STL.64 [R1+0x138], R22 ;  /* 0x0001381601007387 */ /* 0x0001e80000100a00 */
[----:B0-----:R-:W3:Y:S04]  /*242a0*/  LDL.LU.64 R22, [R1+0x18d0] ;  /* 0x0018d00001167983 */ /* 0x001ee80000300a00 */
[----:B------:R-:W3:Y:S01]  /*242b0*/  LDL.LU.64 R20, [R1+0x18c8] ;  /* 0x0018c80001147983 */ /* 0x000ee20000300a00 */
[----:B------:R-:W-:-:S02]  /*242c0*/  MOV R27, R16 ;  /* 0x00000010001b7202 */ /* 0x000fc40000000f00 */
[----:B------:R-:W-:Y:S02]  /*242d0*/  MOV R26, R17 ;  /* 0x00000011001a7202 */ /* 0x000fe40000000f00 */
[----:B---3--:R-:W-:-:S15]  /*242e0*/  HMMA.16816.F32 R16, R12, R24, R20 ;  /* 0x000000180c10723c */ /* 0x008fde0000001814 */
[----:B------:R-:W-:-:S09]  /*242f0*/  NOP ;  /* 0x0000000000007918 */ /* 0x000fd20000000000 */
[----:B------:R-:W-:Y:S01]  /*24300*/  MOV R22, R18 ;  /* 0x0000001200167202 */ /* 0x000fe20000000f00 */
[----:B------:R-:W-:Y:S02]  /*24310*/  IMAD.MOV.U32 R23, RZ, RZ, R19 ;  /* 0x000000ffff177224 */ /* 0x000fe400078e0013 */
[----:B------:R-:W-:Y:S01]  /*24320*/  IMAD.MOV.U32 R20, RZ, RZ, R16 ;  /* 0x000000ffff147224 */ /* 0x000fe200078e0010 */
[----:B------:R-:W-:Y:S01]  /*24330*/  MOV R21, R17 ;  /* 0x0000001100157202 */ /* 0x000fe20000000f00 */
[----:B------:R-:W3:Y:S04]  /*24340*/  LDL.LU.64 R18, [R1+0x18c0] ;  /* 0x0018c00001127983 */ /* 0x000ee80000300a00 */
[----:B------:R-:W2:Y:S04]  /*24350*/  LDL.LU.64 R16, [R1+0x18b8] ;  /* 0x0018b80001107983 */ /* 0x000ea80000300a00 */
[----:B------:R0:W-:Y:S02]  /*24360*/  STL.64 [R1+0x1810], R24 ;  /* 0x0018101801007387 */ /* 0x0001e40000100a00 */
[----:B0-----:R-:W-:-:S02]  /*24370*/  MOV R24, R27 ;  /* 0x0000001b00187202 */ /* 0x001fc40000000f00 */
[----:B------:R-:W-:-:S05]  /*24380*/  MOV R25, R26 ;  /* 0x0000001a00197202 */ /* 0x000fca0000000f00 */
[----:B------:R0:W-:Y:S02]  /*24390*/  STL.64 [R1+0x1828], R24 ;  /* 0x0018281801007387 */ /* 0x0001e40000100a00 */
[----:B0-----:R-:W-:Y:S01]  /*243a0*/  IMAD.MOV.U32 R24, RZ, RZ, R7 ;  /* 0x000000ffff187224 */ /* 0x001fe200078e0007 */
[----:B------:R-:W-:-:S05]  /*243b0*/  MOV R25, R6 ;  /* 0x0000000600197202 */ /* 0x000fca0000000f00 */
[----:B------:R0:W-:Y:S04]  /*243c0*/  STL.64 [R1+0x1840], R24 ;  /* 0x0018401801007387 */ /* 0x0001e80000100a00 */
[----:B0-----:R-:W2:Y:S04]  /*243d0*/  LDL.LU R24, [R1+0x80] ;  /* 0x0000800001187983 */ /* 0x001ea80000300800 */
[----:B------:R-:W2:Y:S04]  /*243e0*/  LDL.LU R25, [R1+0x84] ;  /* 0x0000840001197983 */ /* 0x000ea80000300800 */
[----:B------:R-:W2:Y:S04]  /*243f0*/  LDL.LU R26, [R1+0x88] ;  /* 0x00008800011a7983 */ /* 0x000ea80000300800 */
[----:B------:R-:W2:Y:S04]  /*24400*/  LDL.LU R27, [R1+0x8c] ;  /* 0x00008c00011b7983 */ /* 0x000ea80000300800 */
[----:B------:R-:W-:Y:S04]  /*24410*/  STL [R1+0x17d4], R23 ;  /* 0x0017d41701007387 */ /* 0x000fe80000100800 */
[----:B------:R-:W-:Y:S04]  /*24420*/  STL [R1+0x17d0], R22 ;  /* 0x0017d01601007387 */ /* 0x000fe80000100800 */
[----:B------:R-:W-:Y:S04]  /*24430*/  STL [R1+0x17cc], R21 ;  /* 0x0017cc1501007387 */ /* 0x000fe80000100800 */
[----:B------:R2:W-:Y:S02]  /*24440*/  STL [R1+0x17c8], R20 ;  /* 0x0017c81401007387 */ /* 0x0005e40000100800 */
[----:B--2---:R-:W-:Y:S07]  /*24450*/  HMMA.16816.F32 R20, R12, R16, R24 ;  /* 0x000000100c14723c */ /* 0x004fee0000001818 */
[----:B------:R-:W-:Y:S01]  /*24460*/  IMAD.MOV.U32 R25, RZ, RZ, R4 ;  /* 0x000000ffff197224 */ /* 0x000fe200078e0004 */
[----:B------:R-:W-:-:S15]  /*24470*/  MOV R24, R5 ;  /* 0x0000000500187202 */ /* 0x000fde0000000f00 */
[----:B------:R0:W-:Y:S04]  /*24480*/  STL.64 [R1+0x110], R20 ;  /* 0x0001101401007387 */ /* 0x0001e80000100a00 */
[----:B------:R-:W-:Y:S04]  /*24490*/  STL.64 [R1+0x118], R22 ;  /* 0x0001181601007387 */ /* 0x000fe80000100a00 */
[----:B------:R-:W2:Y:S04]  /*244a0*/  LDL.LU R4, [R1+0x70] ;  /* 0x0000700001047983 */ /* 0x000ea80000300800 */
[----:B------:R-:W2:Y:S04]  /*244b0*/  LDL.LU R5, [R1+0x74] ;  /* 0x0000740001057983 */ /* 0x000ea80000300800 */
[----:B------:R-:W2:Y:S04]  /*244c0*/  LDL.LU R6, [R1+0x78] ;  /* 0x0000780001067983 */ /* 0x000ea80000300800 */
[----:B------:R-:W2:Y:S04]  /*244d0*/  LDL.LU R7, [R1+0x7c] ;  /* 0x00007c0001077983 */ /* 0x000ea80000300800 */
[----:B0-----:R-:W2:Y:S04]  /*244e0*/  LDL.LU.64 R20, [R1+0x280] ;  /* 0x0002800001147983 */ /* 0x001ea80000300a00 */
[----:B------:R3:W-:Y:S04]  /*244f0*/  STL.64 [R1+0x1858], R24 ;  /* 0x0018581801007387 */ /* 0x0007e80000100a00 */
[----:B------:R0:W-:Y:S01]  /*24500*/  STL.64 [R1+0x1808], R16 ;  /* 0x0018081001007387 */ /* 0x0001e20000100a00 */
[----:B---3--:R-:W-:-:S02]  /*24510*/  MOV R24, R19 ;  /* 0x0000001300187202 */ /* 0x008fc40000000f00 */
[----:B------:R-:W-:Y:S01]  /*24520*/  MOV R25, R18 ;  /* 0x0000001200197202 */ /* 0x000fe20000000f00 */
[----:B0-----:R-:W-:Y:S01]  /*24530*/  IMAD.MOV.U32 R16, RZ, RZ, R28 ;  /* 0x000000ffff107224 */ /* 0x001fe200078e001c */
[----:B------:R-:W-:Y:S01]  /*24540*/  MOV R18, R2 ;  /* 0x0000000200127202 */ /* 0x000fe20000000f00 */
[----:B------:R-:W-:Y:S01]  /*24550*/  IMAD.MOV.U32 R19, RZ, RZ, R0 ;  /* 0x000000ffff137224 */ /* 0x000fe200078e0000 */
[----:B------:R-:W3:Y:S01]  /*24560*/  LDL.LU R28, [R1+0x18b4] ;  /* 0x0018b400011c7983 */ /* 0x000ee20000300800 */
[----:B------:R-:W-:-:S03]  /*24570*/  MOV R17, R3 ;  /* 0x0000000300117202 */ /* 0x000fc60000000f00 */
[----:B------:R-:W4:Y:S04]  /*24580*/  LDL.LU R3, [R1+0x18b0] ;  /* 0x0018b00001037983 */ /* 0x000f280000300800 */
[----:B------:R-:W5:Y:S04]  /*24590*/  LDL.LU R2, [R1+0x18ac] ;  /* 0x0018ac0001027983 */ /* 0x000f680000300800 */
[----:B------:R-:W2:Y:S04]  /*245a0*/  LDL.LU R0, [R1+0x18a8] ;  /* 0x0018a80001007983 */ /* 0x000ea80000300800 */
[----:B------:R-:W-:Y:S04]  /*245b0*/  STL.64 [R1+0x1820], R18 ;  /* 0x0018201201007387 */ /* 0x000fe80000100a00 */
[----:B------:R0:W-:Y:S04]  /*245c0*/  STL.64 [R1+0x1818], R16 ;  /* 0x0018181001007387 */ /* 0x0001e80000100a00 */
[----:B0-----:R-:W3:Y:S04]  /*245d0*/  LDL.LU R16, [R1+0x20] ;  /* 0x0000200001107983 */ /* 0x001ee80000300800 */
[----:B------:R-:W3:Y:S04]  /*245e0*/  LDL.LU R17, [R1+0x24] ;  /* 0x0000240001117983 */ /* 0x000ee80000300800 */
[----:B------:R-:W4:Y:S01]  /*245f0*/  LDL.LU R18, [R1+0x28] ;  /* 0x0000280001127983 */ /* 0x000f220000300800 */
[----:B------:R-:W-:-:S03]  /*24600*/  MOV R19, R29 ;  /* 0x0000001d00137202 */ /* 0x000fc60000000f00 */
[----:B------:R-:W5:Y:S04]  /*24610*/  LDL.LU R29, [R1+0x18a4] ;  /* 0x0018a400011d7983 */ /* 0x000f680000300800 */
[----:B----4-:R0:W-:Y:S04]  /*24620*/  STL.64 [R1+0x1838], R18 ;  /* 0x0018381201007387 */ /* 0x0101e80000100a00 */
[----:B---3--:R2:W-:Y:S01]  /*24630*/  STL.64 [R1+0x1830], R16 ;  /* 0x0018301001007387 */ /* 0x0085e20000100a00 */
[----:B0-----:R-:W-:Y:S02]  /*24640*/  MOV R18, R3 ;  /* 0x0000000300127202 */ /* 0x001fe40000000f00 */
[----:B--2---:R-:W-:-:S02]  /*24650*/  MOV R16, R0 ;  /* 0x0000000000107202 */ /* 0x004fc40000000f00 */
[----:B------:R-:W-:Y:S01]  /*24660*/  MOV R19, R28 ;  /* 0x0000001c00137202 */ /* 0x000fe20000000f00 */
[----:B------:R-:W2:Y:S01]  /*24670*/  LDL.LU R0, [R1+0x18a0] ;  /* 0x0018a00001007983 */ /* 0x000ea20000300800 */
[----:B-----5:R-:W-:-:S03]  /*24680*/  IMAD.MOV.U32 R17, RZ, RZ, R2 ;  /* 0x000000ffff117224 */ /* 0x020fc600078e0002 */
[----:B------:R-:W3:Y:S04]  /*24690*/  LDL.LU R2, [R1+0x189c] ;  /* 0x00189c0001027983 */ /* 0x000ee80000300800 */
[----:B------:R-:W4:Y:S04]  /*246a0*/  LDL.LU R3, [R1+0x1898] ;  /* 0x0018980001037983 */ /* 0x000f280000300800 */
[----:B------:R-:W5:Y:S04]  /*246b0*/  LDL.LU R28, [R1+0x1894] ;  /* 0x00189400011c7983 */ /* 0x000f680000300800 */
[----:B------:R-:W-:Y:S04]  /*246c0*/  STL.64 [R1+0x1850], R18 ;  /* 0x0018501201007387 */ /* 0x000fe80000100a00 */
[----:B------:R0:W-:Y:S04]  /*246d0*/  STL.64 [R1+0x1848], R16 ;  /* 0x0018481001007387 */ /* 0x0001e80000100a00 */
[----:B0-----:R-:W2:Y:S04]  /*246e0*/  LDL.LU R16, [R1+0x40] ;  /* 0x0000400001107983 */ /* 0x001ea80000300800 */
[----:B------:R-:W2:Y:S04]  /*246f0*/  LDL.LU R17, [R1+0x44] ;  /* 0x0000440001117983 */ /* 0x000ea80000300800 */
[----:B------:R-:W3:Y:S01]  /*24700*/  LDL.LU R18, [R1+0x48] ;  /* 0x0000480001127983 */ /* 0x000ee20000300800 */
[----:B------:R-:W-:Y:S01]  /*24710*/  HMMA.16816.F32 R4, R12, R20, R4 ;  /* 0x000000140c04723c */ /* 0x000fe20000001804 */
[----:B------:R-:W-:-:S02]  /*24720*/  IMAD.MOV.U32 R19, RZ, RZ, R29 ;  /* 0x000000ffff137224 */ /* 0x000fc400078e001d */
[----:B------:R-:W4:-:S15]  /*24730*/  LDL.LU R29, [R1+0x1890] ;  /* 0x00189000011d7983 */ /* 0x000f1e0000300800 */
[----:B------:R-:W-:-:S06]  /*24740*/  NOP ;  /* 0x0000000000007918 */ /* 0x000fcc0000000000 */
[----:B------:R-:W-:Y:S02]  /*24750*/  MOV R23, R4 ;  /* 0x0000000400177202 */ /* 0x000fe40000000f00 */
[----:B------:R-:W-:Y:S01]  /*24760*/  MOV R22, R5 ;  /* 0x0000000500167202 */ /* 0x000fe20000000f00 */
[----:B---3--:R0:W-:Y:S04]  /*24770*/  STL.64 [R1+0x1868], R18 ;  /* 0x0018681201007387 */ /* 0x0081e80000100a00 */
[----:B--2---:R5:W-:Y:S01]  /*24780*/  STL.64 [R1+0x1860], R16 ;  /* 0x0018601001007387 */ /* 0x004be20000100a00 */
[----:B0-----:R-:W-:Y:S01]  /*24790*/  IMAD.MOV.U32 R18, RZ, RZ, R2 ;  /* 0x000000ffff127224 */ /* 0x001fe200078e0002 */
[----:B------:R-:W-:Y:S02]  /*247a0*/  MOV R19, R0 ;  /* 0x0000000000137202 */ /* 0x000fe40000000f00 */
[----:B------:R-:W-:Y:S01]  /*247b0*/  MOV R2, R20 ;  /* 0x0000001400027202 */ /* 0x000fe20000000f00 */
[----:B------:R-:W-:-:S02]  /*247c0*/  IMAD.MOV.U32 R0, RZ, RZ, R21 ;  /* 0x000000ffff007224 */ /* 0x000fc400078e0015 */
[----:B------:R-:W-:Y:S01]  /*247d0*/  IMAD.MOV.U32 R21, RZ, RZ, R6 ;  /* 0x000000ffff157224 */ /* 0x000fe200078e0006 */
[----:B------:R-:W-:Y:S02]  /*247e0*/  MOV R20, R7 ;  /* 0x0000000700147202 */ /* 0x000fe40000000f00 */
[----:B------:R-:W2:Y:S04]  /*247f0*/  LDL.LU.64 R6, [R1+0x1888] ;  /* 0x0018880001067983 */ /* 0x000ea80000300a00 */
[----:B------:R-:W2:Y:S01]  /*24800*/  LDL.LU.64 R4, [R1+0x1880] ;  /* 0x0018800001047983 */ /* 0x000ea20000300a00 */
[----:B-----5:R-:W-:Y:S02]  /*24810*/  MOV R16, R28 ;  /* 0x0000001c00107202 */ /* 0x020fe40000000f00 */
[----:B----4-:R-:W-:Y:S01]  /*24820*/  MOV R17, R3 ;  /* 0x0000000300117202 */ /* 0x010fe20000000f00 */
[----:B--2---:R-:W-:Y:S01]  /*24830*/  HMMA.16816.F32 R12, R12, R8, R4 ;  /* 0x000000080c0c723c */ /* 0x004fe20000001804 */
[----:B------:R-:W2:Y:S04]  /*24840*/  LDL.LU.64 R6, [R1+0x1878] ;  /* 0x0018780001067983 */ /* 0x000ea80000300a00 */
[----:B------:R-:W2:-:S15]  /*24850*/  LDL.LU.64 R4, [R1+0x1870] ;  /* 0x0018700001047983 */ /* 0x000e9e0000300a00 */
[----:B------:R-:W-:-:S03]  /*24860*/  NOP ;  /* 0x0000000000007918 */ /* 0x000fc60000000000 */
[----:B------:R0:W-:Y:S04]  /*24870*/  STL.64 [R1+0xf0], R12 ;  /* 0x0000f00c01007387 */ /* 0x0001e80000100a00 */
[----:B------:R-:W-:Y:S01]  /*24880*/  STL.64 [R1+0xf8], R14 ;  /* 0x0000f80e01007387 */ /* 0x000fe20000100a00 */
[----:B--2---:R-:W-:Y:S03]  /*24890*/  HMMA.16816.F32 R24, R4, R24, R16 ;  /* 0x000000180418723c */ /* 0x004fe60000001810 */
[----:B------:R-:W2:Y:S04]  /*248a0*/  LDL.LU.64 R18, [R1+0x1868] ;  /* 0x0018680001127983 */ /* 0x000ea80000300a00 */
[----:B------:R-:W2:-:S15]  /*248b0*/  LDL.LU.64 R16, [R1+0x1860] ;  /* 0x0018600001107983 */ /* 0x000e9e0000300a00 */
[----:B------:R-:W-:-:S02]  /*248c0*/  NOP ;  /* 0x0000000000007918 */ /* 0x000fc40000000000 */
[----:B------:R-:W-:Y:S02]  /*248d0*/  MOV R28, R24 ;  /* 0x00000018001c7202 */ /* 0x000fe40000000f00 */
[----:B------:R-:W-:Y:S02]  /*248e0*/  MOV R3, R25 ;  /* 0x0000001900037202 */ /* 0x000fe40000000f00 */
[----:B------:R-:W2:Y:S01]  /*248f0*/  LDL.LU.64 R24, [R1+0x1858] ;  /* 0x0018580001187983 */ /* 0x000ea20000300a00 */
[----:B0-----:R-:W-:Y:S01]  /*24900*/  MOV R12, R2 ;  /* 0x00000002000c7202 */ /* 0x001fe20000000f00 */
[----:B------:R-:W-:Y:S02]  /*24910*/  IMAD.MOV.U32 R13, RZ, RZ, R0 ;  /* 0x000000ffff0d7224 */ /* 0x000fe400078e0000 */
[----:B------:R-:W-:Y:S01]  /*24920*/  IMAD.MOV.U32 R2, RZ, RZ, R26 ;  /* 0x000000ffff027224 */ /* 0x000fe200078e001a */
[----:B------:R-:W-:Y:S02]  /*24930*/  MOV R0, R27 ;  /* 0x0000001b00007202 */ /* 0x000fe40000000f00 */
[----:B--2---:R-:W-:Y:S01]  /*24940*/  HMMA.16816.F32 R24, R4, R24, R16 ;  /* 0x000000180418723c */ /* 0x004fe20000001810 */
[----:B------:R-:W2:Y:S04]  /*24950*/  LDL.LU.64 R18, [R1+0x1850] ;  /* 0x0018500001127983 */ /* 0x000ea80000300a00 */
[----:B------:R-:W2:-:S15]  /*24960*/  LDL.LU.64 R16, [R1+0x1848] ;  /* 0x0018480001107983 */ /* 0x000e9e0000300a00 */
[----:B------:R-:W-:-:S03]  /*24970*/  NOP ;  /* 0x0000000000007918 */ /* 0x000fc60000000000 */
[----:B------:R0:W-:Y:S04]  /*24980*/  STL.64 [R1+0xd0], R24 ;  /* 0x0000d01801007387 */ /* 0x0001e80000100a00 */
[----:B------:R2:W-:Y:S04]  /*24990*/  STL.64 [R1+0xd8], R26 ;  /* 0x0000d81a01007387 */ /* 0x0005e80000100a00 */
[----:B0-----:R-:W2:Y:S02]  /*249a0*/  LDL.LU.64 R24, [R1+0x1840] ;  /* 0x0018400001187983 */ /* 0x001ea40000300a00 */
[----:B--2---:R-:W-:Y:S02]  /*249b0*/  HMMA.16816.F32 R24, R4, R24, R16 ;  /* 0x000000180418723c */ /* 0x004fe40000001810 */
[----:B------:R-:W2:Y:S04]  /*249c0*/  LDL.LU.64 R18, [R1+0x1838] ;  /* 0x0018380001127983 */ /* 0x000ea80000300a00 */
[----:B------:R-:W2:-:S15]  /*249d0*/  LDL.LU.64 R16, [R1+0x1830] ;  /* 0x0018300001107983 */ /* 0x000e9e0000300a00 */
[----:B------:R-:W-:-:S02]  /*249e0*/  NOP ;  /* 0x0000000000007918 */ /* 0x000fc40000000000 */
        /* <DEDUP_REMOVED lines=11> */
[----:B------:R-:W2:-:S15]  /*24aa0*/  LDL.LU.64 R16, [R1+0x1808] ;  /* 0x0018080001107983 */ /* 0x000e9e0000300a00 */
[----:B------:R-:W-:-:S06]  /*24ab0*/  NOP ;  /* 0x0000000000007918 */ /* 0x000fcc0000000000 */
[----:B------:R-:W-:Y:S04]  /*24ac0*/  STL.64 [R1+0xa0], R24 ;  /* 0x0000a01801007387 */ /* 0x000fe80000100a00 */
[----:B------:R0:W-:Y:S04]  /*24ad0*/  STL.64 [R1+0xa8], R26 ;  /* 0x0000a81a01007387 */ /* 0x0001e80000100a00 */
[----:B0-----:R-:W2:Y:S04]  /*24ae0*/  LDL.LU.64 R26, [R1+0x1800] ;  /* 0x00180000011a7983 */ /* 0x001ea80000300a00 */
[----:B------:R-:W2:Y:S02]  /*24af0*/  LDL.LU.64 R24, [R1+0x17f8] ;  /* 0x0017f80001187983 */ /* 0x000ea40000300a00 */
[----:B--2---:R-:W-:Y:S02]  /*24b00*/  HMMA.16816.F32 R16, R4, R16, R24 ;  /* 0x000000100410723c */ /* 0x004fe40000001818 */
[----:B------:R-:W2:Y:S04]  /*24b10*/  LDL.LU.64 R26, [R1+0x17f0] ;  /* 0x0017f000011a7983 */ /* 0x000ea80000300a00 */
[----:B------:R-:W2:-:S15]  /*24b20*/  LDL.LU.64 R24, [R1+0x17e8] ;  /* 0x0017e80001187983 */ /* 0x000e9e0000300a00 */
[----:B------:R-:W-:-:S02]  /*24b30*/  NOP ;  /* 0x0000000000007918 */ /* 0x000fc40000000000 */
[----:B------:R-:W-:Y:S04]  /*24b40*/  STL.64 [R1+0x90], R16 ;  /* 0x0000901001007387 */ /* 0x000fe80000100a00 */
[----:B------:R0:W-:Y:S04]  /*24b50*/  STL.64 [R1+0x98], R18 ;  /* 0x0000981201007387 */ /* 0x0001e80000100a00 */
[----:B0-----:R-:W3:Y:S04]  /*24b60*/  LDL.LU.64 R18, [R1+0x17e0] ;  /* 0x0017e00001127983 */ /* 0x001ee80000300a00 */
[----:B------:R-:W3:Y:S02]  /*24b70*/  LDL.LU.64 R16, [R1+0x17d8] ;  /* 0x0017d80001107983 */ /* 0x000ee40000300a00 */
[----:B---3--:R-:W-:Y:S02]  /*24b80*/  HMMA.16816.F32 R12, R4, R12, R16 ;  /* 0x0000000c040c723c */ /* 0x008fe40000001810 */
[----:B------:R-:W3:-:S15]  /*24b90*/  LDL.LU R19, [R1+0x204] ;  /* 0x0002040001137983 */ /* 0x000ede0000300800 */
[----:B------:R-:W-:-:S06]  /*24ba0*/  NOP ;  /* 0x0000000000007918 */ /* 0x000fcc0000000000 */
[----:B------:R-:W-:Y:S04]  /*24bb0*/  STL.64 [R1+0x1c0], R12 ;  /* 0x0001c00c01007387 */ /* 0x000fe80000100a00 */
[----:B------:R2:W-:Y:S02]  /*24bc0*/  STL.64 [R1+0x1c8], R14 ;  /* 0x0001c80e01007387 */ /* 0x0005e40000100a00 */
[----:B--2---:R-:W-:-:S15]  /*24bd0*/  HMMA.16816.F32 R12, R4, R8, R24 ;  /* 0x00000008040c723c */ /* 0x004fde0000001818 */
[----:B------:R-:W-:-:S09]  /*24be0*/  NOP ;  /* 0x0000000000007918 */ /* 0x000fd20000000000 */
[----:B------:R-:W-:Y:S01]  /*24bf0*/  MOV R26, R15 ;  /* 0x0000000f001a7202 */ /* 0x000fe20000000f00 */
[----:B------:R-:W-:Y:S04]  /*24c00*/  STL.64 [R1+0x80], R12 ;  /* 0x0000800c01007387 */ /* 0x000fe80000100a00 */
[----:B------:R-:W-:Y:S04]  /*24c10*/  STL [R1+0x88], R14 ;  /* 0x0000880e01007387 */ /* 0x000fe80000100800 */
[----:B------:R-:W-:Y:S04]  /*24c20*/  LDSM.16.M88.4 R12, [R29+UR6+0x8080] ;  /* 0x008080061d0c783b */ /* 0x000fe80008000200 */
[----:B------:R-:W-:Y:S04]  /*24c30*/  STL [R1+0x17b0], R26 ;  /* 0x0017b01a01007387 */ /* 0x000fe80000100800 */
[----:B------:R-:W-:Y:S04]  /*24c40*/  STL.64 [R1+0x1748], R10 ;  /* 0x0017480a01007387 */ /* 0x000fe80000100a00 */
[----:B------:R-:W-:Y:S04]  /*24c50*/  LDSM.16.M88.4 R8, [R29+UR6+0x4080] ;  /* 0x004080061d08783b */ /* 0x000fe80008000200 */
[----:B---3--:R-:W0:Y:S04]  /*24c60*/  LDSM.16.M88.4 R4, [R19+UR6+0x28080] ;  /* 0x028080061304783b */ /* 0x008e280008000200 */
[----:B------:R-:W-:Y:S04]  /*24c70*/  STL [R1+0x17b4], R19 ;  /* 0x0017b41301007387 */ /* 0x000fe80000100800 */
[----:B0-----:R-:W-:Y:S04]  /*24c80*/  STL [R1+0x16d4], R4 ;  /* 0x0016d40401007387 */ /* 0x001fe80000100800 */
[----:B------:R-:W-:Y:S04]  /*24c90*/  STL [R1+0x16d0], R5 ;  /* 0x0016d00501007387 */ /* 0x000fe80000100800 */
[----:B------:R-:W-:Y:S04]  /*24ca0*/  STL [R1+0x16cc], R6 ;  /* 0x0016cc0601007387 */ /* 0x000fe80000100800 */
[----:B------:R-:W-:Y:S04]  /*24cb0*/  STL [R1+0x16c8], R7 ;  /* 0x0016c80701007387 */ /* 0x000fe80000100800 */
[----:B------:R-:W0:Y:S04]  /*24cc0*/  LDSM.16.M88.4 R4, [R29+UR6+0x80] ;  /* 0x000080061d04783b */ /* 0x000e280008000200 */
[----:B0-----:R-:W-:Y:S04]  /*24cd0*/  STL.64 [R1+0x60], R4 ;  /* 0x0000600401007387 */ /* 0x001fe80000100a00 */
[----:B------:R-:W-:Y:S04]  /*24ce0*/  STL.64 [R1+0x68], R6 ;  /* 0x0000680601007387 */ /* 0x000fe80000100a00 */
[----:B------:R-:W0:Y:S04]  /*24cf0*/  LDSM.16.M88.4 R4, [R29+UR6+0xc080] ;  /* 0x00c080061d04783b */ /* 0x000e280008000200 */
[----:B------:R-:W-:Y:S04]  /*24d00*/  STL.64 [R1+0x50], R8 ;  /* 0x0000500801007387 */ /* 0x000fe80000100a00 */
[----:B------:R-:W-:Y:S04]  /*24d10*/  STL.64 [R1+0x58], R10 ;  /* 0x0000580a01007387 */ /* 0x000fe80000100a00 */
[----:B------:R-:W1:Y:S04]  /*24d20*/  LDSM.16.M88.4 R8, [R29+UR6+0x10080] ;  /* 0x010080061d08783b */ /* 0x000e680008000200 */
[----:B------:R-:W-:Y:S04]  /*24d30*/  STL.64 [R1+0x40], R12 ;  /* 0x0000400c01007387 */ /* 0x000fe80000100a00 */
[----:B------:R-:W-:Y:S04]  /*24d40*/  STL.64 [R1+0x48], R14 ;  /* 0x0000480e01007387 */ /* 0x000fe80000100a00 */
[----:B------:R-:W2:Y:S04]  /*24d50*/  LDSM.16.M88.4 R12, [R29+UR6+0x14080] ;  /* 0x014080061d0c783b */ /* 0x000ea80008000200 */
[----:B0-----:R-:W-:Y:S04]  /*24d60*/  STL.64 [R1+0x30], R4 ;  /* 0x0000300401007387 */ /* 0x001fe80000100a00 */
[----:B------:R-:W-:Y:S04]  /*24d70*/  STL.64 [R1+0x38], R6 ;  /* 0x0000380601007387 */ /* 0x000fe80000100a00 */
[----:B------:R-:W0:Y:S04]  /*24d80*/  LDSM.16.M88.4 R4, [R29+UR6+0x18080] ;  /* 0x018080061d04783b */ /* 0x000e280008000200 */
[----:B-1----:R1:W-:Y:S04]  /*24d90*/  STL.64 [R1+0x20], R8 ;  /* 0x0000200801007387 */ /* 0x0023e80000100a00 */
[----:B------:R3:W-:Y:S04]  /*24da0*/  STL.64 [R1+0x28], R10 ;  /* 0x0000280a01007387 */ /* 0x0007e80000100a00 */
[----:B--2---:R-:W-:Y:S04]  /*24db0*/  STL.64 [R1+0x10], R12 ;  /* 0x0000100c01007387 */ /* 0x004fe80000100a00 */
[----:B------:R-:W-:Y:S04]  /*24dc0*/  STL.64 [R1+0x18], R14 ;  /* 0x0000180e01007387 */ /* 0x000fe80000100a00 */
[----:B------:R-:W2:Y:S01]  /*24dd0*/  LDSM.16.M88.4 R12, [R29+UR6+0x1c080] ;  /* 0x01c080061d0c783b */ /* 0x000ea20008000200 */
[----:B-1----:R-:W-:Y:S01]  /*24de0*/  IMAD.MOV.U32 R8, RZ, RZ, R23 ;  /* 0x000000ffff087224 */ /* 0x002fe200078e0017 */
[----:B---3--:R-:W-:-:S02]  /*24df0*/  MOV R10, R21 ;  /* 0x00000015000a7202 */ /* 0x008fc40000000f00 */
[----:B------:R-:W3:Y:S01]  /*24e00*/  LDL.LU R23, [R1+0x17d4] ;  /* 0x0017d40001177983 */ /* 0x000ee20000300800 */
[----:B------:R-:W-:Y:S01]  /*24e10*/  IMAD.MOV.U32 R11, RZ, RZ, R20 ;  /* 0x000000ffff0b7224 */ /* 0x000fe200078e0014 */
[----:B------:R-:W-:Y:S02]  /*24e20*/  MOV R9, R22 ;  /* 0x0000001600097202 */ /* 0x000fe40000000f00 */
[----:B0-----:R-:W-:Y:S04]  /*24e30*/  STL.64 [R1], R4 ;  /* 0x0000000401007387 */ /* 0x001fe80000100a00 */
[----:B------:R-:W-:Y:S04]  /*24e40*/  STL.64 [R1+0x8], R6 ;  /* 0x0000080601007387 */ /* 0x000fe80000100a00 */
[----:B------:R-:W4:Y:S04]  /*24e50*/  LDL.LU R22, [R1+0x17d0] ;  /* 0x0017d00001167983 */ /* 0x000f280000300800 */
[----:B------:R-:W5:Y:S04]  /*24e60*/  LDL.LU R21, [R1+0x17cc] ;  /* 0x0017cc0001157983 */ /* 0x000f680000300800 */
[----:B------:R-:W3:Y:S04]  /*24e70*/  LDL.LU R20, [R1+0x17c8] ;  /* 0x0017c80001147983 */ /* 0x000ee80000300800 */
[----:B------:R-:W-:Y:S04]  /*24e80*/  STL.64 [R1+0x1758], R10 ;  /* 0x0017580a01007387 */ /* 0x000fe80000100a00 */
[----:B------:R0:W-:Y:S04]  /*24e90*/  STL.64 [R1+0x1750], R8 ;  /* 0x0017500801007387 */ /* 0x0001e80000100a00 */
[----:B0-----:R-:W2:Y:S04]  /*24ea0*/  LDL.LU R8, [R1+0x110] ;  /* 0x0001100001087983 */ /* 0x001ea80000300800 */
[----:B------:R-:W2:Y:S04]  /*24eb0*/  LDL.LU R9, [R1+0x114] ;  /* 0x0001140001097983 */ /* 0x000ea80000300800 */
[----:B------:R-:W4:Y:S04]  /*24ec0*/  LDL.LU R10, [R1+0x118] ;  /* 0x00011800010a7983 */ /* 0x000f280000300800 */
[----:B------:R-:W4:Y:S04]  /*24ed0*/  LDL.LU R11, [R1+0x11c] ;  /* 0x00011c00010b7983 */ /* 0x000f280000300800 */
[----:B----4-:R0:W-:Y:S04]  /*24ee0*/  STL.64 [R1+0x1768], R10 ;  /* 0x0017680a01007387 */ /* 0x0101e80000100a00 */
[----:B--2---:R-:W-:Y:S04]  /*24ef0*/  STL.64 [R1+0x1760], R8 ;  /* 0x0017600801007387 */ /* 0x004fe80000100a00 */
[----:B0-----:R-:W2:Y:S04]  /*24f00*/  LDL.LU.64 R10, [R1+0x268] ;  /* 0x00026800010a7983 */ /* 0x001ea80000300a00 */
[----:B--2---:R0:W-:Y:S04]  /*24f10*/  STL.64 [R1+0x1778], R10 ;  /* 0x0017780a01007387 */ /* 0x0041e80000100a00 */
[----:B0-----:R-:W2:Y:S04]  /*24f20*/  LDL R10, [R1+0x248] ;  /* 0x00024800010a7983 */ /* 0x001ea80000100800 */
[----:B------:R-:W2:Y:S04]  /*24f30*/  LDL R11, [R1+0x24c] ;  /* 0x00024c00010b7983 */ /* 0x000ea80000100800 */
[----:B------:R-:W4:Y:S04]  /*24f40*/  LDL.LU R16, [R1+0x150] ;  /* 0x0001500001107983 */ /* 0x000f280000300800 */
[----:B------:R-:W4:Y:S04]  /*24f50*/  LDL.LU R17, [R1+0x154] ;  /* 0x0001540001117983 */ /* 0x000f280000300800 */
[----:B------:R-:W4:Y:S04]  /*24f60*/  LDL.LU R18, [R1+0x158] ;  /* 0x0001580001127983 */ /* 0x000f280000300800 */
[----:B------:R-:W4:Y:S04]  /*24f70*/  LDL.LU R19, [R1+0x15c] ;  /* 0x00015c0001137983 */ /* 0x000f280000300800 */
[----:B------:R-:W4:Y:S04]  /*24f80*/  LDL.64 R26, [R1+0x238] ;  /* 0x00023800011a7983 */ /* 0x000f280000100a00 */
[----:B--2---:R0:W-:Y:S04]  /*24f90*/  STL.64 [R1+0x1790], R10 ;  /* 0x0017900a01007387 */ /* 0x0041e80000100a00 */
[----:B------:R-:W2:Y:S04]  /*24fa0*/  LDL.LU R8, [R1+0x140] ;  /* 0x0001400001087983 */ /* 0x000ea80000300800 */
[----:B------:R-:W2:Y:S04]  /*24fb0*/  LDL.LU R9, [R1+0x144] ;  /* 0x0001440001097983 */ /* 0x000ea80000300800 */
[----:B0-----:R-:W5:Y:S04]  /*24fc0*/  LDL.LU R10, [R1+0x148] ;  /* 0x00014800010a7983 */ /* 0x001f680000300800 */
[----:B------:R-:W5:Y:S04]  /*24fd0*/  LDL.LU R11, [R1+0x14c] ;  /* 0x00014c00010b7983 */ /* 0x000f680000300800 */
[----:B-----5:R0:W-:Y:S04]  /*24fe0*/  STL.64 [R1+0x17a0], R10 ;  /* 0x0017a00a01007387 */ /* 0x0201e80000100a00 */
[----:B--2---:R-:W-:Y:S04]  /*24ff0*/  STL.64 [R1+0x1798], R8 ;  /* 0x0017980801007387 */ /* 0x004fe80000100a00 */
[----:B0-----:R-:W2:Y:S04]  /*25000*/  LDL.LU.64 R10, [R1+0x178] ;  /* 0x00017800010a7983 */ /* 0x001ea80000300a00 */
[----:B------:R-:W5:Y:S04]  /*25010*/  LDL.LU.64 R6, [R1+0x288] ;  /* 0x0002880001067983 */ /* 0x000f680000300a00 */
[----:B-----5:R0:W-:Y:S04]  /*25020*/  STL.64 [R1+0x17a8], R6 ;  /* 0x0017a80601007387 */ /* 0x0201e80000100a00 */
[----:B------:R-:W2:Y:S04]  /*25030*/  LDL.LU R4, [R1+0x160] ;  /* 0x0001600001047983 */ /* 0x000ea80000300800 */
[----:B------:R-:W2:Y:S04]  /*25040*/  LDL.LU R5, [R1+0x164] ;  /* 0x0001640001057983 */ /* 0x000ea80000300800 */
[----:B0-----:R-:W2:Y:S04]  /*25050*/  LDL.LU R6, [R1+0x168] ;  /* 0x0001680001067983 */ /* 0x001ea80000300800 */
[----:B------:R-:W2:Y:S04]  /*25060*/  LDL.LU R7, [R1+0x16c] ;  /* 0x00016c0001077983 */ /* 0x000ea80000300800 */
[----:B------:R-:W-:Y:S04]  /*25070*/  STL [R1+0x1514], R14 ;  /* 0x0015140e01007387 */ /* 0x000fe80000100800 */
[----:B------:R0:W-:Y:S04]  /*25080*/  STL [R1+0x1510], R15 ;  /* 0x0015100f01007387 */ /* 0x0001e80000100800 */
[----:B------:R3:W-:Y:S04]  /*25090*/  STL.64 [R1+0x1730], R12 ;  /* 0x0017300c01007387 */ /* 0x0007e80000100a00 */
[----:B0-----:R-:W5:Y:S01]  /*250a0*/  LDL.LU.64 R14, [R1+0x278] ;  /* 0x00027800010e7983 */ /* 0x001f620000300a00 */
[----:B---3--:R-:W-:-:S02]  /*250b0*/  MOV R12, R20 ;  /* 0x00000014000c7202 */ /* 0x008fc40000000f00 */
[----:B------:R-:W-:Y:S01]  /*250c0*/  MOV R13, R21 ;  /* 0x00000015000d7202 */ /* 0x000fe20000000f00 */
[----:B-----5:R0:W-:Y:S04]  /*250d0*/  STL.64 [R1+0x1770], R14 ;  /* 0x0017700e01007387 */ /* 0x0201e80000100a00 */
[----:B------:R-:W4:Y:S04]  /*250e0*/  LDL.LU R20, [R1+0x17c4] ;  /* 0x0017c40001147983 */ /* 0x000f280000300800 */
[----:B------:R-:W4:Y:S01]  /*250f0*/  LDL.LU R21, [R1+0x17c0] ;  /* 0x0017c00001157983 */ /* 0x000f220000300800 */
[----:B0-----:R-:W-:Y:S01]  /*25100*/  IMAD.MOV.U32 R14, RZ, RZ, R22 ;  /* 0x000000ffff0e7224 */ /* 0x001fe200078e0016 */
[----:B------:R-:W-:-:S02]  /*25110*/  MOV R15, R23 ;  /* 0x00000017000f7202 */ /* 0x000fc40000000f00 */
[----:B------:R-:W4:Y:S04]  /*25120*/  LDL.LU R22, [R1+0x17bc] ;  /* 0x0017bc0001167983 */ /* 0x000f280000300800 */
[----:B------:R-:W4:Y:S04]  /*25130*/  LDL.LU R23, [R1+0x17b8] ;  /* 0x0017b80001177983 */ /* 0x000f280000300800 */
[----:B------:R-:W-:Y:S04]  /*25140*/  STL.64 [R1+0x1788], R14 ;  /* 0x0017880e01007387 */ /* 0x000fe80000100a00 */
[----:B------:R0:W-:Y:S04]  /*25150*/  STL.64 [R1+0x1780], R12 ;  /* 0x0017800c01007387 */ /* 0x0001e80000100a00 */
[----:B0-----:R-:W3:Y:S04]  /*25160*/  LDL.LU R12, [R1+0x130] ;  /* 0x00013000010c7983 */ /* 0x001ee80000300800 */
[----:B------:R-:W3:Y:S04]  /*25170*/  LDL.LU R13, [R1+0x134] ;  /* 0x00013400010d7983 */ /* 0x000ee80000300800 */
[----:B------:R-:W3:Y:S04]  /*25180*/  LDL.LU R14, [R1+0x138] ;  /* 0x00013800010e7983 */ /* 0x000ee80000300800 */
[----:B------:R-:W3:Y:S01]  /*25190*/  LDL.LU R15, [R1+0x13c] ;  /* 0x00013c00010f7983 */ /* 0x000ee20000300800 */
[----:B----4-:R-:W-:-:S15]  /*251a0*/  HMMA.16816.F32 R16, R20, R26, R16 ;  /* 0x0000001a1410723c */ /* 0x010fde0000001810 */
[----:B------:R-:W-:-:S08]  /*251b0*/  NOP ;  /* 0x0000000000007918 */ /* 0x000fd00000000000 */
[----:B------:R-:W-:Y:S04]  /*251c0*/  STL.64 [R1+0x70], R16 ;  /* 0x0000701001007387 */ /* 0x000fe80000100a00 */
[----:B------:R0:W-:Y:S04]  /*251d0*/  STL.64 [R1+0x78], R18 ;  /* 0x0000781201007387 */ /* 0x0001e80000100a00 */
[----:B0-----:R-:W4:Y:S01]  /*251e0*/  LDL.LU R19, [R1+0x17b4] ;  /* 0x0017b40001137983 */ /* 0x001f220000300800 */
[----:B--2---:R-:W-:Y:S03]  /*251f0*/  HMMA.16816.F32 R4, R20, R10, R4 ;  /* 0x0000000a1404723c */ /* 0x004fe60000001804 */
[----:B------:R-:W2:Y:S04]  /*25200*/  LDL.LU R26, [R1+0x17b0] ;  /* 0x0017b000011a7983 */ /* 0x000ea80000300800 */
[----:B----4-:R-:W0:Y:S04]  /*25210*/  LDSM.16.M88.4 R16, [R19+UR6+0x29080] ;  /* 0x029080061310783b */ /* 0x010e280008000200 */
[----:B0-----:R-:W-:Y:S04]  /*25220*/  STL [R1+0x1624], R16 ;  /* 0x0016241001007387 */ /* 0x001fe80000100800 */
[----:B------:R-:W-:Y:S04]  /*25230*/  STL [R1+0x1620], R17 ;  /* 0x0016201101007387 */ /* 0x000fe80000100800 */
[----:B------:R0:W-:Y:S04]  /*25240*/  STL [R1+0x161c], R18 ;  /* 0x00161c1201007387 */ /* 0x0001e80000100800 */
[----:B------:R1:W-:Y:S04]  /*25250*/  STL [R1+0x1618], R19 ;  /* 0x0016181301007387 */ /* 0x0003e80000100800 */
[----:B0-----:R-:W4:Y:S04]  /*25260*/  LDL.LU R18, [R1+0x258] ;  /* 0x0002580001127983 */ /* 0x001f280000300800 */
[----:B-1----:R-:W4:Y:S04]  /*25270*/  LDL.LU R19, [R1+0x25c] ;  /* 0x00025c0001137983 */ /* 0x002f280000300800 */
[----:B------:R0:W-:Y:S04]  /*25280*/  STL.64 [R1+0x220], R4 ;  /* 0x0002200401007387 */ /* 0x0001e80000100a00 */
[----:B------:R1:W-:Y:S01]  /*25290*/  STL.64 [R1+0x228], R6 ;  /* 0x0002280601007387 */ /* 0x0003e20000100a00 */
[----:B0-----:R-:W-:-:S03]  /*252a0*/  MOV R5, R10 ;  /* 0x0000000a00057202 */ /* 0x001fc60000000f00 */
[----:B-1----:R-:W5:Y:S01]  /*252b0*/  LDL.LU.64 R6, [R1+0x17a8] ;  /* 0x0017a80001067983 */ /* 0x002f620000300a00 */
[----:B------:R-:W-:-:S03]  /*252c0*/  IMAD.MOV.U32 R4, RZ, RZ, R11 ;  /* 0x000000ffff047224 */ /* 0x000fc600078e000b */
[----:B------:R-:W4:Y:S04]  /*252d0*/  LDL.LU.64 R10, [R1+0x17a0] ;  /* 0x0017a000010a7983 */ /* 0x000f280000300a00 */
[----:B------:R-:W4:Y:S02]  /*252e0*/  LDL.LU.64 R8, [R1+0x1798] ;  /* 0x0017980001087983 */ /* 0x000f240000300a00 */
[----:B----4-:R-:W-:-:S15]  /*252f0*/  HMMA.16816.F32 R8, R20, R18, R8 ;  /* 0x000000121408723c */ /* 0x010fde0000001808 */
[----:B------:R-:W-:-:S08]  /*25300*/  NOP ;  /* 0x0000000000007918 */ /* 0x000fd00000000000 */
[----:B------:R-:W-:Y:S04]  /*25310*/  STL.64 [R1+0x210], R8 ;  /* 0x0002100801007387 */ /* 0x000fe80000100a00 */
[----:B------:R0:W-:Y:S04]  /*25320*/  STL.64 [R1+0x218], R10 ;  /* 0x0002180a01007387 */ /* 0x0001e80000100a00 */
[----:B0-----:R-:W3:Y:S04]  /*25330*/  LDL.LU.64 R10, [R1+0x1790] ;  /* 0x00179000010a7983 */ /* 0x001ee80000300a00 */
[----:B------:R-:W-:Y:S01]  /*25340*/  STL [R1+0x1718], R19 ;  /* 0x0017181301007387 */ /* 0x000fe20000100800 */
[----:B---3--:R-:W-:Y:S03]  /*25350*/  HMMA.16816.F32 R8, R20, R10, R12 ;  /* 0x0000000a1408723c */ /* 0x008fe6000000180c */
[----:B------:R-:W3:Y:S04]  /*25360*/  LDL.LU.64 R14, [R1+0x1788] ;  /* 0x00178800010e7983 */ /* 0x000ee80000300a00 */
[----:B------:R-:W3:-:S15]  /*25370*/  LDL.LU.64 R12, [R1+0x1780] ;  /* 0x00178000010c7983 */ /* 0x000ede0000300a00 */
[----:B------:R-:W-:-:S01]  /*25380*/  NOP ;  /* 0x0000000000007918 */ /* 0x000fc20000000000 */
[----:B------:R-:W-:Y:S04]  /*25390*/  STL.64 [R1+0x200], R8 ;  /* 0x0002000801007387 */ /* 0x000fe80000100a00 */
[----:B------:R0:W-:Y:S04]  /*253a0*/  STL.64 [R1+0x208], R10 ;  /* 0x0002080a01007387 */ /* 0x0001e80000100a00 */
[----:B0-----:R-:W3:Y:S02]  /*253b0*/  LDL.LU.64 R10, [R1+0x1778] ;  /* 0x00177800010a7983 */ /* 0x001ee40000300a00 */
[----:B---3--:R-:W-:Y:S06]  /*253c0*/  HMMA.16816.F32 R12, R20, R10, R12 ;  /* 0x0000000a140c723c */ /* 0x008fec000000180c */
[----:B------:R-:W-:-:S02]  /*253d0*/  MOV R17, R10 ;  /* 0x0000000a00117202 */ /* 0x000fc40000000f00 */
[----:B------:R-:W-:-:S15]  /*253e0*/  MOV R16, R11 ;  /* 0x0000000b00107202 */ /* 0x000fde0000000f00 */
[----:B------:R-:W-:Y:S04]  /*253f0*/  STL.64 [R1+0x1f0], R12 ;  /* 0x0001f00c01007387 */ /* 0x000fe80000100a00 */
[----:B------:R0:W-:Y:S04]  /*25400*/  STL.64 [R1+0x1f8], R14 ;  /* 0x0001f80e01007387 */ /* 0x0001e80000100a00 */
[----:B0-----:R-:W3:Y:S04]  /*25410*/  LDL.LU.64 R14, [R1+0x1770] ;  /* 0x00177000010e7983 */ /* 0x001ee80000300a00 */
[----:B------:R-:W3:Y:S04]  /*25420*/  LDL.LU.64 R10, [R1+0x1768] ;  /* 0x00176800010a7983 */ /* 0x000ee80000300a00 */
[----:B------:R-:W3:Y:S02]  /*25430*/  LDL.LU.64 R8, [R1+0x1760] ;  /* 0x0017600001087983 */ /* 0x000ee40000300a00 */
[----:B---3--:R-:W-:-:S15]  /*25440*/  HMMA.16816.F32 R8, R20, R14, R8 ;  /* 0x0000000e1408723c */ /* 0x008fde0000001808 */
[----:B------:R-:W-:-:S08]  /*25450*/  NOP ;  /* 0x0000000000007918 */ /* 0x000fd00000000000 */
[----:B------:R-:W-:Y:S04]  /*25460*/  STL.64 [R1+0x1e0], R8 ;  /* 0x0001e00801007387 */ /* 0x000fe80000100a00 */
[----:B------:R0:W-:Y:S04]  /*25470*/  STL.64 [R1+0x1e8], R10 ;  /* 0x0001e80a01007387 */ /* 0x0001e80000100a00 */
[----:B0-----:R-:W3:Y:S04]  /*25480*/  LDL.LU.64 R10, [R1+0x1758] ;  /* 0x00175800010a7983 */ /* 0x001ee80000300a00 */
[----:B------:R-:W3:Y:S01]  /*25490*/  LDL.LU.64 R8, [R1+0x1750] ;  /* 0x0017500001087983 */ /* 0x000ee20000300a00 */
[----:B------:R-:W-:Y:S01]  /*254a0*/  IMAD.MOV.U32 R19, RZ, RZ, R14 ;  /* 0x000000ffff137224 */ /* 0x000fe200078e000e */
[----:B-----5:R-:W-:-:S02]  /*254b0*/  MOV R25, R6 ;  /* 0x0000000600197202 */ /* 0x020fc40000000f00 */
[----:B------:R-:W-:Y:S02]  /*254c0*/  MOV R24, R7 ;  /* 0x0000000700187202 */ /* 0x000fe40000000f00 */
[----:B------:R0:W-:Y:S04]  /*254d0*/  STL.64 [R1+0x1728], R18 ;  /* 0x0017281201007387 */ /* 0x0001e80000100a00 */
[----:B------:R-:W-:Y:S04]  /*254e0*/  STL.64 [R1+0x1720], R16 ;  /* 0x0017201001007387 */ /* 0x000fe80000100a00 */
[----:B------:R-:W4:Y:S04]  /*254f0*/  LDL.LU R12, [R1+0xd0] ;  /* 0x0000d000010c7983 */ /* 0x000f280000300800 */
[----:B------:R-:W4:Y:S01]  /*25500*/  LDL.LU R13, [R1+0xd4] ;  /* 0x0000d400010d7983 */ /* 0x000f220000300800 */
[----:B------:R-:W-:-:S03]  /*25510*/  MOV R29, R15 ;  /* 0x0000000f001d7202 */ /* 0x000fc60000000f00 */
[----:B------:R-:W4:Y:S04]  /*25520*/  LDL.LU R14, [R1+0xd8] ;  /* 0x0000d800010e7983 */ /* 0x000f280000300800 */
[----:B------:R-:W4:Y:S01]  /*25530*/  LDL.LU R15, [R1+0xdc] ;  /* 0x0000dc00010f7983 */ /* 0x000f220000300800 */
[----:B0-----:R-:W-:Y:S01]  /*25540*/  MOV R18, R5 ;  /* 0x0000000500127202 */ /* 0x001fe20000000f00 */
[----:B------:R-:W-:Y:S01]  /*25550*/  IMAD.MOV.U32 R19, RZ, RZ, R4 ;  /* 0x000000ffff137224 */ /* 0x000fe200078e0004 */
[----:B---3--:R-:W-:-:S15]  /*25560*/  HMMA.16816.F32 R8, R20, R6, R8 ;  /* 0x000000061408723c */ /* 0x008fde0000001808 */
[----:B------:R-:W-:-:S09]  /*25570*/  NOP ;  /* 0x0000000000007918 */ /* 0x000fd20000000000 */
[----:B------:R-:W-:Y:S01]  /*25580*/  MOV R6, R10 ;  /* 0x0000000a00067202 */ /* 0x000fe20000000f00 */
[----:B------:R-:W-:Y:S02]  /*25590*/  IMAD.MOV.U32 R7, RZ, RZ, R11 ;  /* 0x000000ffff077224 */ /* 0x000fe400078e000b */
[----:B------:R-:W-:Y:S01]  /*255a0*/  IMAD.MOV.U32 R4, RZ, RZ, R8 ;  /* 0x000000ffff047224 */ /* 0x000fe200078e0008 */
[----:B------:R-:W-:Y:S01]  /*255b0*/  MOV R5, R9 ;  /* 0x0000000900057202 */ /* 0x000fe20000000f00 */
[----:B------:R-:W3:Y:S04]  /*255c0*/  LDL.LU.64 R10, [R1+0x1748] ;  /* 0x00174800010a7983 */ /* 0x000ee80000300a00 */
[----:B------:R-:W-:Y:S04]  /*255d0*/  STL.64 [R1+0x16e0], R6 ;  /* 0x0016e00601007387 */ /* 0x000fe80000100a00 */
[----:B------:R0:W-:Y:S04]  /*255e0*/  STL.64 [R1+0x16d8], R4 ;  /* 0x0016d80401007387 */ /* 0x0001e80000100a00 */
[----:B0-----:R-:W3:Y:S04]  /*255f0*/  LDL.LU R4, [R1+0xf0] ;  /* 0x0000f00001047983 */ /* 0x001ee80000300800 */
[----:B------:R-:W3:Y:S04]  /*25600*/  LDL.LU R5, [R1+0xf4] ;  /* 0x0000f40001057983 */ /* 0x000ee80000300800 */
[----:B------:R-:W3:Y:S04]  /*25610*/  LDL.LU R6, [R1+0xf8] ;  /* 0x0000f80001067983 */ /* 0x000ee80000300800 */
[----:B------:R-:W3:Y:S02]  /*25620*/  LDL.LU R7, [R1+0xfc] ;  /* 0x0000fc0001077983 */ /* 0x000ee40000300800 */
[----:B---3--:R-:W-:Y:S07]  /*25630*/  HMMA.16816.F32 R20, R20, R10, R4 ;  /* 0x0000000a1414723c */ /* 0x008fee0000001804 */
[----:B------:R-:W-:-:S02]  /*25640*/  MOV R5, R10 ;  /* 0x0000000a00057202 */ /* 0x000fc40000000f00 */
[----:B------:R-:W-:-:S14]  /*25650*/  MOV R4, R11 ;  /* 0x0000000b00047202 */ /* 0x000fdc0000000f00 */
[----:B------:R-:W-:Y:S04]  /*25660*/  STL.64 [R1+0x1b0], R20 ;  /* 0x0001b01401007387 */ /* 0x000fe80000100a00 */
[----:B------:R0:W-:Y:S04]  /*25670*/  STL.64 [R1+0x1b8], R22 ;  /* 0x0001b81601007387 */ /* 0x0001e80000100a00 */
[----:B------:R-:W3:Y:S04]  /*25680*/  LDL.LU.64 R10, [R1+0x1740] ;  /* 0x00174000010a7983 */ /* 0x000ee80000300a00 */
[----:B------:R-:W3:Y:S04]  /*25690*/  LDL.LU.64 R8, [R1+0x1738] ;  /* 0x0017380001087983 */ /* 0x000ee80000300a00 */
[----:B0-----:R-:W3:Y:S01]  /*256a0*/  LDL.LU R22, [R1+0x238] ;  /* 0x0002380001167983 */ /* 0x001ee20000300800 */
[----:B------:R-:W-:-:S03]  /*256b0*/  IMAD.MOV.U32 R23, RZ, RZ, R27 ;  /* 0x000000ffff177224 */ /* 0x000fc600078e001b */
[----:B------:R-:W2:Y:S04]  /*256c0*/  LDL.LU R27, [R1+0x2c8] ;  /* 0x0002c800011b7983 */ /* 0x000ea80000300800 */
[----:B--2---:R0:W-:Y:S04]  /*256d0*/  STL.64 [R1+0x1710], R26 ;  /* 0x0017101a01007387 */ /* 0x0041e80000100a00 */
[----:B------:R1:W-:Y:S01]  /*256e0*/  STL.64 [R1+0x1708], R24 ;  /* 0x0017081801007387 */ /* 0x0003e20000100a00 */
[----:B0-----:R-:W-:Y:S01]  /*256f0*/  IMAD.MOV.U32 R26, RZ, RZ, R2 ;  /* 0x000000ffff1a7224 */ /* 0x001fe200078e0002 */
[----:B-1----:R-:W-:-:S02]  /*25700*/  MOV R24, R28 ;  /* 0x0000001c00187202 */ /* 0x002fc40000000f00 */
[----:B------:R-:W-:Y:S02]  /*25710*/  MOV R25, R3 ;  /* 0x0000000300197202 */ /* 0x000fe40000000f00 */
[----:B------:R-:W-:-:S07]  /*25720*/  MOV R27, R0 ;  /* 0x00000000001b7202 */ /* 0x000fce0000000f00 */
[C---:B---3--:R-:W-:Y:S06]  /*25730*/  HMMA.16816.F32 R20, R8.reuse, R22, R24 ;  /* 0x000000160814723c */ /* 0x048fec0000001818 */
[----:B----4-:R-:W-:Y:S01]  /*25740*/  HMMA.16816.F32 R16, R8, R18, R12 ;  /* 0x000000120810723c */ /* 0x010fe2000000180c */
[----:B------:R-:W2:Y:S04]  /*25750*/  LDL.LU R24, [R1+0xc0] ;  /* 0x0000c00001187983 */ /* 0x000ea80000300800 */
[----:B------:R-:W2:Y:S04]  /*25760*/  LDL.LU R25, [R1+0xc4] ;  /* 0x0000c40001197983 */ /* 0x000ea80000300800 */
[----:B------:R-:W2:Y:S04]  /*25770*/  LDL.LU R26, [R1+0xc8] ;  /* 0x0000c800011a7983 */ /* 0x000ea80000300800 */
[----:B------:R-:W2:Y:S05]  /*25780*/  LDL.LU R27, [R1+0xcc] ;  /* 0x0000cc00011b7983 */ /* 0x000eaa0000300800 */
[----:B------:R-:W-:-:S02]  /*25790*/  MOV R0, R23 ;  /* 0x0000001700007202 */ /* 0x000fc40000000f00 */
[----:B------:R-:W-:Y:S01]  /*257a0*/  MOV R2, R22 ;  /* 0x0000001600027202 */ /* 0x000fe20000000f00 */
[----:B------:R-:W-:Y:S01]  /*257b0*/  IMAD.MOV.U32 R3, RZ, RZ, R21 ;  /* 0x000000ffff037224 */ /* 0x000fe200078e0015 */
[----:B------:R-:W-:Y:S01]  /*257c0*/  MOV R28, R20 ;  /* 0x00000014001c7202 */ /* 0x000fe20000000f00 */
[----:B------:R-:W3:Y:S04]  /*257d0*/  LDL.LU R22, [R1+0x248] ;  /* 0x0002480001167983 */ /* 0x000ee80000300800 */
[----:B------:R-:W3:Y:S04]  /*257e0*/  LDL.LU R23, [R1+0x24c] ;  /* 0x00024c0001177983 */ /* 0x000ee80000300800 */
[----:B------:R-:W-:Y:S04]  /*257f0*/  STL [R1+0x1634], R0 ;  /* 0x0016340001007387 */ /* 0x000fe80000100800 */
[----:B------:R-:W-:Y:S04]  /*25800*/  STL [R1+0x1630], R2 ;  /* 0x0016300201007387 */ /* 0x000fe80000100800 */
[----:B------:R-:W-:Y:S04]  /*25810*/  STL [R1+0x162c], R3 ;  /* 0x00162c0301007387 */ /* 0x000fe80000100800 */
[----:B------:R-:W-:Y:S04]  /*25820*/  STL [R1+0x1628], R28 ;  /* 0x0016281c01007387 */ /* 0x000fe80000100800 */
[----:B------:R-:W4:Y:S01]  /*25830*/  LDL.LU.64 R12, [R1+0x1730] ;  /* 0x00173000010c7983 */ /* 0x000f220000300a00 */
[----:B------:R-:W-:-:S03]  /*25840*/  IMAD.MOV.U32 R14, RZ, RZ, R18 ;  /* 0x000000ffff0e7224 */ /* 0x000fc600078e0012 */
[----:B------:R0:W-:Y:S01]  /*25850*/  STL.64 [R1+0x190], R16 ;  /* 0x0001901001007387 */ /* 0x0001e20000100a00 */
[----:B------:R-:W-:-:S03]  /*25860*/  MOV R15, R19 ;  /* 0x00000013000f7202 */ /* 0x000fc60000000f00 */
[----:B------:R-:W5:Y:S01]  /*25870*/  LDL.LU.64 R18, [R1+0x1728] ;  /* 0x0017280001127983 */ /* 0x000f620000300a00 */
[----:B------:R-:W-:-:S03]  /*25880*/  IMAD.MOV.U32 R7, RZ, RZ, R29 ;  /* 0x000000ffff077224 */ /* 0x000fc600078e001d */
[----:B0-----:R-:W2:Y:S01]  /*25890*/  LDL.LU.64 R16, [R1+0x1720] ;  /* 0x0017200001107983 */ /* 0x001ea20000300a00 */
[----:B-----5:R-:W-:-:S03]  /*258a0*/  MOV R6, R19 ;  /* 0x0000001300067202 */ /* 0x020fc60000000f00 */
[----:B------:R-:W5:Y:S04]  /*258b0*/  LDL.LU R19, [R1+0x1718] ;  /* 0x0017180001137983 */ /* 0x000f680000300800 */
[----:B------:R-:W-:Y:S04]  /*258c0*/  STL.64 [R1+0x16f0], R6 ;  /* 0x0016f00601007387 */ /* 0x000fe80000100a00 */
[----:B------:R0:W-:Y:S04]  /*258d0*/  STL [R1+0x1644], R14 ;  /* 0x0016440e01007387 */ /* 0x0001e80000100800 */
[----:B------:R1:W-:Y:S04]  /*258e0*/  STL [R1+0x1640], R15 ;  /* 0x0016400f01007387 */ /* 0x0003e80000100800 */
[----:B----4-:R4:W-:Y:S01]  /*258f0*/  STL.64 [R1+0x1688], R12 ;  /* 0x0016880c01007387 */ /* 0x0109e20000100a00 */
[----:B0-----:R-:W-:Y:S01]  /*25900*/  IMAD.MOV.U32 R14, RZ, RZ, R5 ;  /* 0x000000ffff0e7224 */ /* 0x001fe200078e0005 */
[----:B-1----:R-:W-:-:S05]  /*25910*/  MOV R15, R4 ;  /* 0x00000004000f7202 */ /* 0x002fca0000000f00 */
[----:B------:R0:W-:Y:S04]  /*25920*/  STL.64 [R1+0x16e8], R14 ;  /* 0x0016e80e01007387 */ /* 0x0001e80000100a00 */
[----:B----4-:R-:W4:Y:S04]  /*25930*/  LDL.LU R12, [R1+0x90] ;  /* 0x00009000010c7983 */ /* 0x010f280000300800 */
[----:B------:R-:W4:Y:S04]  /*25940*/  LDL.LU R13, [R1+0x94] ;  /* 0x00009400010d7983 */ /* 0x000f280000300800 */
[----:B0-----:R-:W3:Y:S04]  /*25950*/  LDL.LU R14, [R1+0x98] ;  /* 0x00009800010e7983 */ /* 0x001ee80000300800 */
[----:B------:R-:W3:Y:S01]  /*25960*/  LDL.LU R15, [R1+0x9c] ;  /* 0x00009c00010f7983 */ /* 0x000ee20000300800 */
[----:B--2---:R-:W-:-:S02]  /*25970*/  MOV R7, R16 ;  /* 0x0000001000077202 */ /* 0x004fc40000000f00 */
[----:B------:R-:W-:Y:S01]  /*25980*/  MOV R6, R17 ;  /* 0x0000001100067202 */ /* 0x000fe20000000f00 */
[----:B-----5:R-:W-:-:S15]  /*25990*/  HMMA.16816.F32 R24, R8, R18, R24 ;  /* 0x000000120818723c */ /* 0x020fde0000001818 */
[----:B------:R-:W-:-:S09]  /*259a0*/  NOP ;  /* 0x0000000000007918 */ /* 0x000fd20000000000 */
[----:B------:R-:W-:Y:S01]  /*259b0*/  IMAD.MOV.U32 R19, RZ, RZ, R25 ;  /* 0x000000ffff137224 */ /* 0x000fe200078e0019 */
[----:B------:R-:W-:Y:S01]  /*259c0*/  MOV R18, R24 ;  /* 0x0000001800127202 */ /* 0x000fe20000000f00 */
[----:B---3--:R-:W-:Y:S04]  /*259d0*/  STL.64 [R1+0x1700], R14 ;  /* 0x0017000e01007387 */ /* 0x008fe80000100a00 */
[----:B----4-:R0:W-:Y:S04]  /*259e0*/  STL.64 [R1+0x16f8], R12 ;  /* 0x0016f80c01007387 */ /* 0x0101e80000100a00 */
[----:B0-----:R-:W2:Y:S04]  /*259f0*/  LDL.LU R12, [R1+0xa0] ;  /* 0x0000a000010c7983 */ /* 0x001ea80000300800 */
[----:B------:R-:W2:Y:S04]  /*25a00*/  LDL.LU R13, [R1+0xa4] ;  /* 0x0000a400010d7983 */ /* 0x000ea80000300800 */
[----:B------:R-:W2:Y:S04]  /*25a10*/  LDL.LU R14, [R1+0xa8] ;  /* 0x0000a800010e7983 */ /* 0x000ea80000300800 */
[----:B------:R-:W2:Y:S04]  /*25a20*/  LDL.LU R15, [R1+0xac] ;  /* 0x0000ac00010f7983 */ /* 0x000ea80000300800 */
[----:B------:R0:W-:Y:S04]  /*25a30*/  STL.64 [R1+0x188], R26 ;  /* 0x0001881a01007387 */ /* 0x0001e80000100a00 */
[----:B0-----:R-:W3:Y:S04]  /*25a40*/  LDL.LU.64 R26, [R1+0x1710] ;  /* 0x00171000011a7983 */ /* 0x001ee80000300a00 */
[----:B------:R-:W4:Y:S04]  /*25a50*/  LDL.LU.64 R24, [R1+0x1708] ;  /* 0x0017080001187983 */ /* 0x000f280000300a00 */
[----:B------:R-:W-:Y:S04]  /*25a60*/  STL [R1+0x163c], R19 ;  /* 0x00163c1301007387 */ /* 0x000fe80000100800 */
[----:B------:R0:W-:Y:S04]  /*25a70*/  STL [R1+0x1638], R18 ;  /* 0x0016381201007387 */ /* 0x0001e80000100800 */
[----:B------:R-:W5:Y:S04]  /*25a80*/  LDL.LU R16, [R1+0xb0] ;  /* 0x0000b00001107983 */ /* 0x000f680000300800 */
[----:B------:R-:W5:Y:S04]  /*25a90*/  LDL.LU R17, [R1+0xb4] ;  /* 0x0000b40001117983 */ /* 0x000f680000300800 */
[----:B0-----:R-:W5:Y:S04]  /*25aa0*/  LDL.LU R18, [R1+0xb8] ;  /* 0x0000b80001127983 */ /* 0x001f680000300800 */
[----:B------:R-:W5:Y:S02]  /*25ab0*/  LDL.LU R19, [R1+0xbc] ;  /* 0x0000bc0001137983 */ /* 0x000f640000300800 */
[----:B-----5:R-:W-:-:S15]  /*25ac0*/  HMMA.16816.F32 R20, R8, R22, R16 ;  /* 0x000000160814723c */ /* 0x020fde0000001810 */
[----:B------:R-:W-:-:S09]  /*25ad0*/  NOP ;  /* 0x0000000000007918 */ /* 0x000fd20000000000 */
[----:B------:R-:W-:Y:S02]  /*25ae0*/  MOV R3, R20 ;  /* 0x0000001400037202 */ /* 0x000fe40000000f00 */
[----:B------:R-:W-:Y:S01]  /*25af0*/  MOV R28, R21 ;  /* 0x00000015001c7202 */ /* 0x000fe20000000f00 */
[----:B------:R-:W-:Y:S01]  /*25b00*/  IMAD.MOV.U32 R16, RZ, RZ, R22 ;  /* 0x000000ffff107224 */ /* 0x000fe200078e0016 */
[----:B------:R-:W-:Y:S02]  /*25b10*/  MOV R17, R23 ;  /* 0x0000001700117202 */ /* 0x000fe40000000f00 */
[----:B---3--:R-:W0:Y:S01]  /*25b20*/  LDSM.16.M88.4 R20, [R27+UR6+0x28080] ;  /* 0x028080061b14783b */ /* 0x008e220008000200 */
[----:B--2---:R-:W-:Y:S03]  /*25b30*/  HMMA.16816.F32 R4, R8, R6, R12 ;  /* 0x000000060804723c */ /* 0x004fe6000000180c */
[----:B------:R1:W-:Y:S04]  /*25b40*/  STL.64 [R1+0x16a0], R16 ;  /* 0x0016a01001007387 */ /* 0x0003e80000100a00 */
[----:B-1----:R-:W2:Y:S04]  /*25b50*/  LDL.LU R16, [R1+0x80] ;  /* 0x0000800001107983 */ /* 0x002ea80000300800 */
[----:B------:R-:W2:Y:S04]  /*25b60*/  LDL.LU R17, [R1+0x84] ;  /* 0x0000840001117983 */ /* 0x000ea80000300800 */
[----:B------:R-:W2:Y:S04]  /*25b70*/  LDL.LU R18, [R1+0x88] ;  /* 0x0000880001127983 */ /* 0x000ea80000300800 */
[----:B------:R-:W-:Y:S04]  /*25b80*/  STL [R1+0x164c], R28 ;  /* 0x00164c1c01007387 */ /* 0x000fe80000100800 */
[----:B------:R-:W-:Y:S04]  /*25b90*/  STL [R1+0x1648], R3 ;  /* 0x0016480301007387 */ /* 0x000fe80000100800 */
[----:B0-----:R-:W-:Y:S04]  /*25ba0*/  STL [R1+0x15b4], R20 ;  /* 0x0015b41401007387 */ /* 0x001fe80000100800 */
[----:B------:R-:W-:Y:S04]  /*25bb0*/  STL [R1+0x15b0], R21 ;  /* 0x0015b01501007387 */ /* 0x000fe80000100800 */
[----:B------:R-:W-:Y:S04]  /*25bc0*/  STL [R1+0x15ac], R22 ;  /* 0x0015ac1601007387 */ /* 0x000fe80000100800 */
[----:B------:R-:W-:Y:S04]  /*25bd0*/  STL [R1+0x15a8], R23 ;  /* 0x0015a81701007387 */ /* 0x000fe80000100800 */
[----:B------:R-:W3:Y:S04]  /*25be0*/  LDL.LU.64 R14, [R1+0x1700] ;  /* 0x00170000010e7983 */ /* 0x000ee80000300a00 */
[----:B------:R-:W3:Y:S04]  /*25bf0*/  LDL.LU.64 R12, [R1+0x16f8] ;  /* 0x0016f800010c7983 */ /* 0x000ee80000300a00 */
[----:B------:R-:W-:Y:S04]  /*25c00*/  STL.64 [R1+0x160], R4 ;  /* 0x0001600401007387 */ /* 0x000fe80000100a00 */
[----:B------:R0:W-:Y:S04]  /*25c10*/  STL.64 [R1+0x168], R6 ;  /* 0x0001680601007387 */ /* 0x0001e80000100a00 */
[----:B0-----:R-:W3:Y:S01]  /*25c20*/  LDL.LU.64 R6, [R1+0x16f0] ;  /* 0x0016f00001067983 */ /* 0x001ee20000300a00 */
[----:B------:R-:W-:Y:S01]  /*25c30*/  MOV R19, R26 ;  /* 0x0000001a00137202 */ /* 0x000fe20000000f00 */
[----:B----4-:R-:W-:Y:S01]  /*25c40*/  IMAD.MOV.U32 R22, RZ, RZ, R25 ;  /* 0x000000ffff167224 */ /* 0x010fe200078e0019 */
[----:B------:R-:W-:-:S02]  /*25c50*/  MOV R23, R24 ;  /* 0x0000001800177202 */ /* 0x000fc40000000f00 */
[----:B------:R-:W0:Y:S01]  /*25c60*/  LDSM.16.M88.4 R24, [R27+UR6+0x29080] ;  /* 0x029080061b18783b */ /* 0x000e220008000200 */
[----:B---3--:R-:W-:Y:S03]  /*25c70*/  HMMA.16816.F32 R4, R8, R6, R12 ;  /* 0x000000060804723c */ /* 0x008fe6000000180c */
[----:B------:R-:W2:-:S15]  /*25c80*/  LDL.LU.64 R14, [R1+0x16e8] ;  /* 0x0016e800010e7983 */ /* 0x000e9e0000300a00 */
[----:B------:R-:W-:-:S05]  /*25c90*/  NOP ;  /* 0x0000000000007918 */ /* 0x000fca0000000000 */
[----:B------:R-:W-:Y:S04]  /*25ca0*/  STL.64 [R1+0x150], R4 ;  /* 0x0001500401007387 */ /* 0x000fe80000100a00 */
[----:B------:R1:W-:Y:S01]  /*25cb0*/  STL [R1+0x158], R6 ;  /* 0x0001580601007387 */ /* 0x0003e20000100800 */
[----:B------:R-:W-:-:S03]  /*25cc0*/  MOV R29, R7 ;  /* 0x00000007001d7202 */ /* 0x000fc60000000f00 */
[----:B-1----:R-:W3:Y:S04]  /*25cd0*/  LDL.LU.64 R6, [R1+0x16e0] ;  /* 0x0016e00001067983 */ /* 0x002ee80000300a00 */
[----:B------:R-:W4:Y:S04]  /*25ce0*/  LDL.LU.64 R4, [R1+0x16d8] ;  /* 0x0016d80001047983 */ /* 0x000f280000300a00 */
[----:B0-----:R-:W-:Y:S04]  /*25cf0*/  STL.64 [R1+0x14f0], R26 ;  /* 0x0014f01a01007387 */ /* 0x001fe80000100a00 */
[----:B------:R0:W-:Y:S04]  /*25d00*/  STL.64 [R1+0x14e8], R24 ;  /* 0x0014e81801007387 */ /* 0x0001e80000100a00 */
[----:B0-----:R-:W5:Y:S04]  /*25d10*/  LDL.LU R24, [R1+0x1c0] ;  /* 0x0001c00001187983 */ /* 0x001f680000300800 */
[----:B------:R-:W5:Y:S04]  /*25d20*/  LDL.LU R25, [R1+0x1c4] ;  /* 0x0001c40001197983 */ /* 0x000f680000300800 */
[----:B------:R-:W5:Y:S04]  /*25d30*/  LDL.LU R26, [R1+0x1c8] ;  /* 0x0001c800011a7983 */ /* 0x000f680000300800 */
[----:B------:R-:W5:Y:S01]  /*25d40*/  LDL.LU R27, [R1+0x1cc] ;  /* 0x0001cc00011b7983 */ /* 0x000f620000300800 */
[C---:B--2---:R-:W-:Y:S06]  /*25d50*/  HMMA.16816.F32 R12, R8.reuse, R14, R16 ;  /* 0x0000000e080c723c */ /* 0x044fec0000001810 */
[----:B-----5:R-:W-:Y:S01]  /*25d60*/  HMMA.16816.F32 R20, R8, R22, R24 ;  /* 0x000000160814723c */ /* 0x020fe20000001818 */
[----:B------:R-:W2:-:S15]  /*25d70*/  LDL.LU R8, [R1+0x10] ;  /* 0x0000100001087983 */ /* 0x000e9e0000300800 */
[----:B------:R-:W-:-:S07]  /*25d80*/  NOP ;  /* 0x0000000000007918 */ /* 0x000fce0000000000 */
[----:B------:R-:W-:Y:S04]  /*25d90*/  STL.64 [R1+0x1c0], R20 ;  /* 0x0001c01401007387 */ /* 0x000fe80000100a00 */
[----:B------:R-:W-:Y:S04]  /*25da0*/  STL.64 [R1+0x1c8], R22 ;  /* 0x0001c81601007387 */ /* 0x000fe80000100a00 */
[----:B------:R-:W-:Y:S04]  /*25db0*/  STL.64 [R1+0x140], R12 ;  /* 0x0001400c01007387 */ /* 0x000fe80000100a00 */
[----:B------:R-:W-:Y:S04]  /*25dc0*/  STL.64 [R1+0x148], R14 ;  /* 0x0001480e01007387 */ /* 0x000fe80000100a00 */
[----:B------:R-:W2:Y:S04]  /*25dd0*/  LDL.LU R9, [R1+0x14] ;  /* 0x0000140001097983 */ /* 0x000ea80000300800 */
[----:B--2---:R-:W-:Y:S04]  /*25de0*/  STL.64 [R1+0x1670], R8 ;  /* 0x0016700801007387 */ /* 0x004fe80000100a00 */
[----:B------:R-:W2:Y:S04]  /*25df0*/  LDL.LU R24, [R1+0x1b0] ;  /* 0x0001b00001187983 */ /* 0x000ea80000300800 */
[----:B------:R-:W2:Y:S04]  /*25e00*/  LDL.LU R25, [R1+0x1b4] ;  /* 0x0001b40001197983 */ /* 0x000ea80000300800 */
[----:B------:R-:W5:Y:S04]  /*25e10*/  LDL.LU R26, [R1+0x1b8] ;  /* 0x0001b800011a7983 */ /* 0x000f680000300800 */
[----:B------:R-:W5:Y:S04]  /*25e20*/  LDL.LU R27, [R1+0x1bc] ;  /* 0x0001bc00011b7983 */ /* 0x000f680000300800 */
[----:B------:R-:W3:Y:S04]  /*25e30*/  LDL.LU.64 R16, [R1+0x50] ;  /* 0x0000500001107983 */ /* 0x000ee80000300a00 */
[----:B---3--:R0:W-:Y:S04]  /*25e40*/  STL.64 [R1+0x16b0], R16 ;  /* 0x0016b01001007387 */ /* 0x0081e80000100a00 */
[----:B0-----:R-:W3:Y:S04]  /*25e50*/  LDL.LU.64 R16, [R1+0x60] ;  /* 0x0000600001107983 */ /* 0x001ee80000300a00 */
[----:B------:R-:W4:Y:S04]  /*25e60*/  LDL.LU.64 R20, [R1+0x40] ;  /* 0x0000400001147983 */ /* 0x000f280000300a00 */
[----:B----4-:R0:W-:Y:S04]  /*25e70*/  STL.64 [R1+0x16a8], R20 ;  /* 0x0016a81401007387 */ /* 0x0101e80000100a00 */
[----:B0-----:R-:W4:Y:S04]  /*25e80*/  LDL.LU R20, [R1+0x220] ;  /* 0x0002200001147983 */ /* 0x001f280000300800 */
[----:B------:R-:W4:Y:S04]  /*25e90*/  LDL.LU R21, [R1+0x224] ;  /* 0x0002240001157983 */ /* 0x000f280000300800 */
[----:B------:R-:W2:Y:S04]  /*25ea0*/  LDL.LU R22, [R1+0x228] ;  /* 0x0002280001167983 */ /* 0x000ea80000300800 */
[----:B------:R-:W2:Y:S04]  /*25eb0*/  LDL.LU R23, [R1+0x22c] ;  /* 0x00022c0001177983 */ /* 0x000ea80000300800 */
[----:B--2---:R-:W-:Y:S04]  /*25ec0*/  STL.64 [R1+0x16c0], R22 ;  /* 0x0016c01601007387 */ /* 0x004fe80000100a00 */
[----:B----4-:R0:W-:Y:S04]  /*25ed0*/  STL.64 [R1+0x16b8], R20 ;  /* 0x0016b81401007387 */ /* 0x0101e80000100a00 */
[----:B0-----:R-:W2:Y:S04]  /*25ee0*/  LDL.LU R20, [R1+0x70] ;  /* 0x0000700001147983 */ /* 0x001ea80000300800 */
[----:B------:R-:W2:Y:S04]  /*25ef0*/  LDL.LU R21, [R1+0x74] ;  /* 0x0000740001157983 */ /* 0x000ea80000300800 */
[----:B------:R-:W2:Y:S04]  /*25f00*/  LDL.LU R22, [R1+0x78] ;  /* 0x0000780001167983 */ /* 0x000ea80000300800 */
[----:B------:R-:W2:Y:S04]  /*25f10*/  LDL.LU R23, [R1+0x7c] ;  /* 0x00007c0001177983 */ /* 0x000ea80000300800 */
[----:B------:R-:W4:Y:S04]  /*25f20*/  LDL.LU R8, [R1+0x1f0] ;  /* 0x0001f00001087983 */ /* 0x000f280000300800 */
[----:B------:R-:W4:Y:S04]  /*25f30*/  LDL.LU R9, [R1+0x1f4] ;  /* 0x0001f40001097983 */ /* 0x000f280000300800 */
[----:B------:R-:W5:Y:S04]  /*25f40*/  LDL.LU R10, [R1+0x1f8] ;  /* 0x0001f800010a7983 */ /* 0x000f680000300800 */
[----:B------:R-:W5:Y:S04]  /*25f50*/  LDL.LU R11, [R1+0x1fc] ;  /* 0x0001fc00010b7983 */ /* 0x000f680000300800 */
[----:B------:R-:W3:Y:S04]  /*25f60*/  LDL.LU R12, [R1+0x200] ;  /* 0x00020000010c7983 */ /* 0x000ee80000300800 */
[----:B------:R-:W3:Y:S04]  /*25f70*/  LDL.LU R13, [R1+0x204] ;  /* 0x00020400010d7983 */ /* 0x000ee80000300800 */
[----:B------:R-:W2:Y:S04]  /*25f80*/  LDL.LU R14, [R1+0x208] ;  /* 0x00020800010e7983 */ /* 0x000ea80000300800 */
[----:B------:R-:W2:Y:S04]  /*25f90*/  LDL.LU R15, [R1+0x20c] ;  /* 0x00020c00010f7983 */ /* 0x000ea80000300800 */
[----:B--2---:R-:W-:Y:S04]  /*25fa0*/  STL.64 [R1+0x1698], R14 ;  /* 0x0016980e01007387 */ /* 0x004fe80000100a00 */
[----:B---3--:R0:W-:Y:S04]  /*25fb0*/  STL.64 [R1+0x1690], R12 ;  /* 0x0016900c01007387 */ /* 0x0081e80000100a00 */
[----:B0-----:R-:W2:Y:S04]  /*25fc0*/  LDL.LU R12, [R1+0x210] ;  /* 0x00021000010c7983 */ /* 0x001ea80000300800 */
[----:B------:R-:W2:Y:S04]  /*25fd0*/  LDL.LU R13, [R1+0x214] ;  /* 0x00021400010d7983 */ /* 0x000ea80000300800 */
[----:B------:R-:W2:Y:S04]  /*25fe0*/  LDL.LU R14, [R1+0x218] ;  /* 0x00021800010e7983 */ /* 0x000ea80000300800 */
[----:B------:R-:W2:Y:S04]  /*25ff0*/  LDL.LU R15, [R1+0x21c] ;  /* 0x00021c00010f7983 */ /* 0x000ea80000300800 */
[----:B-----5:R-:W-:Y:S04]  /*26000*/  STL.64 [R1+0x1680], R10 ;  /* 0x0016800a01007387 */ /* 0x020fe80000100a00 */
[----:B----4-:R0:W-:Y:S04]  /*26010*/  STL.64 [R1+0x1678], R8 ;  /* 0x0016780801007387 */ /* 0x0101e80000100a00 */
[----:B0-----:R-:W3:Y:S04]  /*26020*/  LDL.LU.64 R8, [R1+0x30] ;  /* 0x0000300001087983 */ /* 0x001ee80000300a00 */
[----:B------:R-:W-:Y:S04]  /*26030*/  STL.64 [R1+0x1658], R26 ;  /* 0x0016581a01007387 */ /* 0x000fe80000100a00 */
[----:B------:R0:W-:Y:S02]  /*26040*/  STL.64 [R1+0x1650], R24 ;  /* 0x0016501801007387 */ /* 0x0001e40000100a00 */
[----:B0-----:R-:W-:Y:S01]  /*26050*/  IMAD.MOV.U32 R24, RZ, RZ, R4 ;  /* 0x000000ffff187224 */ /* 0x001fe200078e0004 */
[----:B------:R-:W-:Y:S01]  /*26060*/  MOV R25, R5 ;  /* 0x0000000500197202 */ /* 0x000fe20000000f00 */
[----:B------:R-:W4:Y:S04]  /*26070*/  LDL.LU R4, [R1+0x16d4] ;  /* 0x0016d40001047983 */ /* 0x000f280000300800 */
[----:B------:R-:W4:Y:S01]  /*26080*/  LDL.LU R5, [R1+0x16d0] ;  /* 0x0016d00001057983 */ /* 0x000f220000300800 */
[----:B------:R-:W-:Y:S01]  /*26090*/  MOV R26, R6 ;  /* 0x00000006001a7202 */ /* 0x000fe20000000f00 */
[----:B------:R-:W-:-:S02]  /*260a0*/  IMAD.MOV.U32 R27, RZ, RZ, R7 ;  /* 0x000000ffff1b7224 */ /* 0x000fc400078e0007 */
[----:B------:R-:W4:Y:S04]  /*260b0*/  LDL.LU R6, [R1+0x16cc] ;  /* 0x0016cc0001067983 */ /* 0x000f280000300800 */
[----:B------:R-:W4:Y:S04]  /*260c0*/  LDL.LU R7, [R1+0x16c8] ;  /* 0x0016c80001077983 */ /* 0x000f280000300800 */
[----:B------:R-:W-:Y:S04]  /*260d0*/  STL.64 [R1+0x1668], R26 ;  /* 0x0016681a01007387 */ /* 0x000fe80000100a00 */
[----:B------:R0:W-:Y:S01]  /*260e0*/  STL.64 [R1+0x1660], R24 ;  /* 0x0016601801007387 */ /* 0x0001e20000100a00 */
[----:B------:R-:W-:-:S02]  /*260f0*/  MOV R28, R16 ;  /* 0x00000010001c7202 */ /* 0x000fc40000000f00 */
[----:B------:R-:W-:Y:S01]  /*26100*/  MOV R3, R17 ;  /* 0x0000001100037202 */ /* 0x000fe20000000f00 */
[----:B0-----:R-:W5:Y:S04]  /*26110*/  LDL.LU R24, [R1+0x1e0] ;  /* 0x0001e00001187983 */ /* 0x001f680000300800 */
[----:B------:R-:W5:Y:S04]  /*26120*/  LDL.LU R25, [R1+0x1e4] ;  /* 0x0001e40001197983 */ /* 0x000f680000300800 */
[----:B------:R-:W5:Y:S04]  /*26130*/  LDL.LU R26, [R1+0x1e8] ;  /* 0x0001e800011a7983 */ /* 0x000f680000300800 */
[----:B------:R-:W5:Y:S01]  /*26140*/  LDL.LU R27, [R1+0x1ec] ;  /* 0x0001ec00011b7983 */ /* 0x000f620000300800 */
[----:B----4-:R-:W-:-:S15]  /*26150*/  HMMA.16816.F32 R20, R4, R16, R20 ;  /* 0x000000100414723c */ /* 0x010fde0000001814 */
[----:B------:R-:W-:-:S08]  /*26160*/  NOP ;  /* 0x0000000000007918 */ /* 0x000fd00000000000 */
[----:B------:R-:W-:Y:S04]  /*26170*/  STL.64 [R1+0x130], R20 ;  /* 0x0001301401007387 */ /* 0x000fe80000100a00 */
[----:B------:R0:W-:Y:S04]  /*26180*/  STL.64 [R1+0x138], R22 ;  /* 0x0001381601007387 */ /* 0x0001e80000100a00 */
[----:B0-----:R-:W4:Y:S04]  /*26190*/  LDL.LU.64 R22, [R1+0x16c0] ;  /* 0x0016c00001167983 */ /* 0x001f280000300a00 */
[----:B------:R-:W4:Y:S04]  /*261a0*/  LDL.LU.64 R20, [R1+0x16b8] ;  /* 0x0016b80001147983 */ /* 0x000f280000300a00 */
[----:B------:R-:W4:Y:S02]  /*261b0*/  LDL.LU.64 R16, [R1+0x16b0] ;  /* 0x0016b00001107983 */ /* 0x000f240000300a00 */
[----:B----4-:R-:W-:-:S15]  /*261c0*/  HMMA.16816.F32 R20, R4, R16, R20 ;  /* 0x000000100414723c */ /* 0x010fde0000001814 */
[----:B------:R-:W-:-:S08]  /*261d0*/  NOP ;  /* 0x0000000000007918 */ /* 0x000fd00000000000 */
[----:B------:R0:W-:Y:S04]  /*261e0*/  STL.64 [R1+0x120], R20 ;  /* 0x0001201401007387 */ /* 0x0001e80000100a00 */
[----:B------:R1:W-:Y:S04]  /*261f0*/  STL.64 [R1+0x128], R22 ;  /* 0x0001281601007387 */ /* 0x0003e80000100a00 */
[----:B0-----:R-:W2:Y:S01]  /*26200*/  LDL.LU.64 R20, [R1+0x16a8] ;  /* 0x0016a80001147983 */ /* 0x001ea20000300a00 */
[----:B------:R-:W-:Y:S01]  /*26210*/  IMAD.MOV.U32 R0, RZ, RZ, R16 ;  /* 0x000000ffff007224 */ /* 0x000fe200078e0010 */
[----:B------:R-:W-:-:S02]  /*26220*/  MOV R2, R17 ;  /* 0x0000001100027202 */ /* 0x000fc40000000f00 */
[----:B------:R-:W4:Y:S01]  /*26230*/  LDL.LU.64 R16, [R1+0x16a0] ;  /* 0x0016a00001107983 */ /* 0x000f220000300a00 */
[----:B--2---:R-:W-:Y:S06]  /*26240*/  HMMA.16816.F32 R12, R4, R20, R12 ;  /* 0x00000014040c723c */ /* 0x004fec000000180c */
[----:B------:R-:W-:Y:S01]  /*26250*/  MOV R19, R20 ;  /* 0x0000001400137202 */ /* 0x000fe20000000f00 */
[----:B------:R-:W-:-:S15]  /*26260*/  IMAD.MOV.U32 R18, RZ, RZ, R21 ;  /* 0x000000ffff127224 */ /* 0x000fde00078e0015 */
[----:B------:R-:W-:-:S02]  /*26270*/  NOP ;  /* 0x0000000000007918 */ /* 0x000fc40000000000 */
[----:B-1----:R-:W-:Y:S01]  /*26280*/  IMAD.MOV.U32 R22, RZ, RZ, R14 ;  /* 0x000000ffff167224 */ /* 0x002fe200078e000e */
[----:B------:R-:W-:Y:S02]  /*26290*/  MOV R23, R15 ;  /* 0x0000000f00177202 */ /* 0x000fe40000000f00 */
[----:B------:R-:W-:Y:S02]  /*262a0*/  MOV R20, R12 ;  /* 0x0000000c00147202 */ /* 0x000fe40000000f00 */
[----:B------:R-:W-:Y:S01]  /*262b0*/  MOV R21, R13 ;  /* 0x0000000d00157202 */ /* 0x000fe20000000f00 */
[----:B------:R-:W3:Y:S04]  /*262c0*/  LDL.LU.64 R14, [R1+0x1698] ;  /* 0x00169800010e7983 */ /* 0x000ee80000300a00 */
[----:B------:R-:W3:Y:S04]  /*262d0*/  LDL.LU.64 R12, [R1+0x1690] ;  /* 0x00169000010c7983 */ /* 0x000ee80000300a00 */
[----:B------:R-:W-:Y:S04]  /*262e0*/  STL.64 [R1+0x15c0], R22 ;  /* 0x0015c01601007387 */ /* 0x000fe80000100a00 */
[----:B------:R0:W-:Y:S04]  /*262f0*/  STL.64 [R1+0x15b8], R20 ;  /* 0x0015b81401007387 */ /* 0x0001e80000100a00 */
[----:B0-----:R-:W2:Y:S01]  /*26300*/  LDL.LU.64 R20, [R1+0x20] ;  /* 0x0000200001147983 */ /* 0x001ea20000300a00 */
[----:B---3--:R-:W-:-:S15]  /*26310*/  HMMA.16816.F32 R12, R4, R8, R12 ;  /* 0x00000008040c723c */ /* 0x008fde000000180c */
[----:B------:R-:W-:-:S08]  /*26320*/  NOP ;  /* 0x0000000000007918 */ /* 0x000fd00000000000 */
[----:B------:R0:W-:Y:S04]  /*26330*/  STL.64 [R1+0x100], R12 ;  /* 0x0001000c01007387 */ /* 0x0001e80000100a00 */
[----:B------:R1:W-:Y:S04]  /*26340*/  STL.64 [R1+0x108], R14 ;  /* 0x0001080e01007387 */ /* 0x0003e80000100a00 */
[----:B0-----:R-:W3:Y:S01]  /*26350*/  LDL.LU.64 R12, [R1+0x1688] ;  /* 0x00168800010c7983 */ /* 0x001ee20000300a00 */
[----:B-1----:R-:W-:Y:S01]  /*26360*/  MOV R14, R8 ;  /* 0x00000008000e7202 */ /* 0x002fe20000000f00 */
[----:B------:R-:W-:-:S02]  /*26370*/  IMAD.MOV.U32 R15, RZ, RZ, R9 ;  /* 0x000000ffff0f7224 */ /* 0x000fc400078e0009 */
[----:B------:R-:W2:Y:S04]  /*26380*/  LDL.LU.64 R10, [R1+0x1680] ;  /* 0x00168000010a7983 */ /* 0x000ea80000300a00 */
[----:B------:R-:W2:Y:S02]  /*26390*/  LDL.LU.64 R8, [R1+0x1678] ;  /* 0x0016780001087983 */ /* 0x000ea40000300a00 */
[----:B--2---:R-:W-:-:S15]  /*263a0*/  HMMA.16816.F32 R8, R4, R20, R8 ;  /* 0x000000140408723c */ /* 0x004fde0000001808 */
[----:B------:R-:W-:-:S08]  /*263b0*/  NOP ;  /* 0x0000000000007918 */ /* 0x000fd00000000000 */
[----:B------:R0:W-:Y:S04]  /*263c0*/  STL.64 [R1+0xf0], R8 ;  /* 0x0000f00801007387 */ /* 0x0001e80000100a00 */
[----:B------:R1:W-:Y:S04]  /*263d0*/  STL.64 [R1+0xf8], R10 ;  /* 0x0000f80a01007387 */ /* 0x0003e80000100a00 */
[----:B0-----:R-:W5:Y:S01]  /*263e0*/  LDL.LU.64 R8, [R1+0x1670] ;  /* 0x0016700001087983 */ /* 0x001f620000300a00 */
[----:B-1----:R-:W-:Y:S02]  /*263f0*/  MOV R11, R20 ;  /* 0x00000014000b7202 */ /* 0x002fe40000000f00 */
[----:B------:R-:W-:Y:S01]  /*26400*/  MOV R10, R21 ;  /* 0x00000015000a7202 */ /* 0x000fe20000000f00 */
[----:B-----5:R-:W-:-:S15]  /*26410*/  HMMA.16816.F32 R24, R4, R8, R24 ;  /* 0x000000080418723c */ /* 0x020fde0000001818 */
[----:B------:R-:W-:-:S09]  /*26420*/  NOP ;  /* 0x0000000000007918 */ /* 0x000fd20000000000 */
[----:B------:R-:W-:Y:S01]  /*26430*/  IMAD.MOV.U32 R23, RZ, RZ, R24 ;  /* 0x000000ffff177224 */ /* 0x000fe200078e0018 */
[----:B------:R-:W-:Y:S02]  /*26440*/  MOV R22, R25 ;  /* 0x0000001900167202 */ /* 0x000fe40000000f00 */
[----:B------:R-:W-:Y:S01]  /*26450*/  MOV R21, R26 ;  /* 0x0000001a00157202 */ /* 0x000fe20000000f00 */
[----:B------:R-:W-:Y:S02]  /*26460*/  IMAD.MOV.U32 R20, RZ, RZ, R27 ;  /* 0x000000ffff147224 */ /* 0x000fe400078e001b */
[----:B------:R-:W2:Y:S04]  /*26470*/  LDL.LU.64 R26, [R1+0x1668] ;  /* 0x00166800011a7983 */ /* 0x000ea80000300a00 */
[----:B------:R-:W2:Y:S04]  /*26480*/  LDL.LU.64 R24, [R1+0x1660] ;  /* 0x0016600001187983 */ /* 0x000ea80000300a00 */
[----:B------:R-:W-:Y:S04]  /*26490*/  STL.64 [R1+0x15e8], R22 ;  /* 0x0015e81601007387 */ /* 0x000fe80000100a00 */
[----:B------:R0:W-:Y:S04]  /*264a0*/  STL.64 [R1+0x15e0], R20 ;  /* 0x0015e01401007387 */ /* 0x0001e80000100a00 */
[----:B0-----:R-:W2:Y:S04]  /*264b0*/  LDL R20, [R1] ;  /* 0x0000000001147983 */ /* 0x001ea80000100800 */
[----:B------:R-:W2:Y:S04]  /*264c0*/  LDL R21, [R1+0x4] ;  /* 0x0000040001157983 */ /* 0x000ea80000100800 */
[----:B------:R0:W-:Y:S01]  /*264d0*/  STL.64 [R1+0x15d8], R8 ;  /* 0x0015d80801007387 */ /* 0x0001e20000100a00 */
[----:B--2---:R-:W-:Y:S03]  /*264e0*/  HMMA.16816.F32 R20, R4, R20, R24 ;  /* 0x000000140414723c */ /* 0x004fe60000001818 */
[----:B------:R-:W3:Y:S04]  /*264f0*/  LDL.LU.64 R26, [R1+0x1658] ;  /* 0x00165800011a7983 */ /* 0x000ee80000300a00 */
[----:B------:R-:W3:Y:S01]  /*26500*/  LDL.LU.64 R24, [R1+0x1650] ;  /* 0x0016500001187983 */ /* 0x000ee20000300a00 */
[----:B0-----:R-:W-:Y:S01]  /*26510*/  IMAD.MOV.U32 R8, RZ, RZ, R14 ;  /* 0x000000ffff087224 */ /* 0x001fe200078e000e */
[----:B------:R-:W-:-:S14]  /*26520*/  MOV R9, R15 ;  /* 0x0000000f00097202 */ /* 0x000fdc0000000f00 */
[----:B------:R-:W-:Y:S04]  /*26530*/  STL.64 [R1+0xd0], R20 ;  /* 0x0000d01401007387 */ /* 0x000fe80000100a00 */
[----:B------:R-:W-:Y:S01]  /*26540*/  STL.64 [R1+0xd8], R22 ;  /* 0x0000d81601007387 */ /* 0x000fe20000100a00 */
[----:B---3--:R-:W-:Y:S07]  /*26550*/  HMMA.16816.F32 R24, R4, R12, R24 ;  /* 0x0000000c0418723c */ /* 0x008fee0000001818 */
[----:B------:R-:W-:-:S02]  /*26560*/  MOV R4, R28 ;  /* 0x0000001c00047202 */ /* 0x000fc40000000f00 */
[----:B------:R-:W-:Y:S01]  /*26570*/  MOV R5, R3 ;  /* 0x0000000300057202 */ /* 0x000fe20000000f00 */
[----:B------:R-:W2:Y:S04]  /*26580*/  LDL.LU R28, [R1+0x164c] ;  /* 0x00164c00011c7983 */ /* 0x000ea80000300800 */
[----:B------:R-:W3:Y:S04]  /*26590*/  LDL.LU R3, [R1+0x1648] ;  /* 0x0016480001037983 */ /* 0x000ee80000300800 */
[----:B------:R-:W-:Y:S04]  /*265a0*/  STL.64 [R1+0x1610], R12 ;  /* 0x0016100c01007387 */ /* 0x000fe80000100a00 */
[----:B------:R-:W5:Y:S04]  /*265b0*/  LDL.LU R14, [R1+0x1644] ;  /* 0x00164400010e7983 */ /* 0x000f680000300800 */
[----:B------:R-:W5:Y:S04]  /*265c0*/  LDL.LU R15, [R1+0x1640] ;  /* 0x00164000010f7983 */ /* 0x000f680000300800 */
[----:B------:R0:W-:Y:S02]  /*265d0*/  STL.64 [R1+0x15f0], R8 ;  /* 0x0015f00801007387 */ /* 0x0001e40000100a00 */
[----:B0-----:R-:W-:Y:S01]  /*265e0*/  MOV R8, R19 ;  /* 0x0000001300087202 */ /* 0x001fe20000000f00 */
[----:B------:R-:W-:Y:S01]  /*265f0*/  IMAD.MOV.U32 R9, RZ, RZ, R18 ;  /* 0x000000ffff097224 */ /* 0x000fe200078e0012 */
[----:B------:R-:W5:Y:S04]  /*26600*/  LDL.LU R19, [R1+0x163c] ;  /* 0x00163c0001137983 */ /* 0x000f680000300800 */
[----:B------:R-:W5:Y:S04]  /*26610*/  LDL.LU R18, [R1+0x1638] ;  /* 0x0016380001127983 */ /* 0x000f680000300800 */
[----:B------:R-:W5:Y:S04]  /*26620*/  LDL.LU R12, [R1+0x190] ;  /* 0x00019000010c7983 */ /* 0x000f680000300800 */
[----:B------:R-:W5:Y:S04]  /*26630*/  LDL.LU R13, [R1+0x194] ;  /* 0x00019400010d7983 */ /* 0x000f680000300800 */
[----:B------:R0:W-:Y:S01]  /*26640*/  STL.64 [R1+0x1608], R8 ;  /* 0x0016080801007387 */ /* 0x0001e20000100a00 */
[----:B----4-:R-:W-:Y:S01]  /*26650*/  MOV R22, R16 ;  /* 0x0000001000167202 */ /* 0x010fe20000000f00 */
[----:B------:R-:W-:Y:S01]  /*26660*/  IMAD.MOV.U32 R23, RZ, RZ, R17 ;  /* 0x000000ffff177224 */ /* 0x000fe200078e0011 */
[----:B0-----:R-:W-:-:S02]  /*26670*/  MOV R8, R0 ;  /* 0x0000000000087202 */ /* 0x001fc40000000f00 */
[----:B------:R-:W-:Y:S01]  /*26680*/  MOV R9, R2 ;  /* 0x0000000200097202 */ /* 0x000fe20000000f00 */
[----:B------:R-:W4:Y:S04]  /*26690*/  LDL.LU R0, [R1+0x1634] ;  /* 0x0016340001007983 */ /* 0x000f280000300800 */
[----:B------:R-:W4:Y:S01]  /*266a0*/  LDL.LU R2, [R1+0x1630] ;  /* 0x0016300001027983 */ /* 0x000f220000300800 */
[----:B--2---:R-:W-:Y:S01]  /*266b0*/  MOV R21, R28 ;  /* 0x0000001c00157202 */ /* 0x004fe20000000f00 */
[----:B---3--:R-:W-:Y:S02]  /*266c0*/  IMAD.MOV.U32 R20, RZ, RZ, R3 ;  /* 0x000000ffff147224 */ /* 0x008fe400078e0003 */
[----:B------:R-:W2:Y:S04]  /*266d0*/  LDL.LU R3, [R1+0x162c] ;  /* 0x00162c0001037983 */ /* 0x000ea80000300800 */
[----:B------:R-:W3:Y:S04]  /*266e0*/  LDL.LU R28, [R1+0x1628] ;  /* 0x00162800011c7983 */ /* 0x000ee80000300800 */
[----:B------:R-:W3:Y:S04]  /*266f0*/  LDL.LU R16, [R1+0x1624] ;  /* 0x0016240001107983 */ /* 0x000ee80000300800 */
[----:B------:R-:W3:Y:S04]  /*26700*/  LDL.LU R17, [R1+0x1620] ;  /* 0x0016200001117983 */ /* 0x000ee80000300800 */
[----:B------:R-:W-:Y:S04]  /*26710*/  STL.64 [R1+0x1600], R22 ;  /* 0x0016001601007387 */ /* 0x000fe80000100a00 */
[----:B------:R5:W-:Y:S02]  /*26720*/  STL.64 [R1+0x15f8], R20 ;  /* 0x0015f81401007387 */ /* 0x000be40000100a00 */
[----:B-----5:R-:W-:-:S02]  /*26730*/  MOV R20, R18 ;  /* 0x0000001200147202 */ /* 0x020fc40000000f00 */
[----:B------:R-:W-:Y:S01]  /*26740*/  MOV R21, R19 ;  /* 0x0000001300157202 */ /* 0x000fe20000000f00 */
[----:B------:R-:W5:Y:S04]  /*26750*/  LDL.LU R18, [R1+0x161c] ;  /* 0x00161c0001127983 */ /* 0x000f680000300800 */
[----:B------:R-:W5:Y:S04]  /*26760*/  LDL.LU R19, [R1+0x1618] ;  /* 0x0016180001137983 */ /* 0x000f680000300800 */
[----:B------:R-:W5:Y:S04]  /*26770*/  LDL.LU R22, [R1+0x188] ;  /* 0x0001880001167983 */ /* 0x000f680000300800 */
[----:B------:R-:W5:Y:S04]  /*26780*/  LDL.LU R23, [R1+0x18c] ;  /* 0x00018c0001177983 */ /* 0x000f680000300800 */
[----:B------:R4:W-:Y:S04]  /*26790*/  STL.64 [R1+0x1500], R26 ;  /* 0x0015001a01007387 */ /* 0x0009e80000100a00 */
[----:B------:R2:W-:Y:S01]  /*267a0*/  STL.64 [R1+0x14f8], R24 ;  /* 0x0014f81801007387 */ /* 0x0005e20000100a00 */
[----:B----4-:R-:W-:Y:S01]  /*267b0*/  MOV R26, R2 ;  /* 0x00000002001a7202 */ /* 0x010fe20000000f00 */
[----:B------:R-:W-:Y:S01]  /*267c0*/  IMAD.MOV.U32 R27, RZ, RZ, R0 ;  /* 0x000000ffff1b7224 */ /* 0x000fe200078e0000 */
[----:B--2---:R-:W-:Y:S01]  /*267d0*/  MOV R25, R3 ;  /* 0x0000000300197202 */ /* 0x004fe20000000f00 */
[----:B---3--:R-:W-:-:S07]  /*267e0*/  IMAD.MOV.U32 R24, RZ, RZ, R28 ;  /* 0x000000ffff187224 */ /* 0x008fce00078e001c */
[----:B-----5:R-:W-:-:S15]  /*267f0*/  HMMA.16816.F32 R4, R16, R4, R24 ;  /* 0x000000041004723c */ /* 0x020fde0000001818 */
[----:B------:R-:W-:-:S09]  /*26800*/  NOP ;  /* 0x0000000000007918 */ /* 0x000fd20000000000 */
[----:B------:R-:W-:Y:S02]  /*26810*/  MOV R3, R7 ;  /* 0x0000000700037202 */ /* 0x000fe40000000f00 */
[----:B------:R-:W-:Y:S01]  /*26820*/  MOV R0, R4 ;  /* 0x0000000400007202 */ /* 0x000fe20000000f00 */
[----:B------:R-:W-:Y:S01]  /*26830*/  IMAD.MOV.U32 R28, RZ, RZ, R6 ;  /* 0x000000ffff1c7224 */ /* 0x000fe200078e0006 */
[----:B------:R-:W-:Y:S01]  /*26840*/  MOV R2, R5 ;  /* 0x0000000500027202 */ /* 0x000fe20000000f00 */
[----:B------:R-:W2:Y:S04]  /*26850*/  LDL.LU R4, [R1+0x150] ;  /* 0x0001500001047983 */ /* 0x000ea80000300800 */
[----:B------:R-:W2:Y:S04]  /*26860*/  LDL.LU R5, [R1+0x154] ;  /* 0x0001540001057983 */ /* 0x000ea80000300800 */
[----:B------:R-:W2:Y:S04]  /*26870*/  LDL.LU R6, [R1+0x158] ;  /* 0x0001580001067983 */ /* 0x000ea80000300800 */
[----:B------:R-:W-:Y:S04]  /*26880*/  STL [R1+0x1524], R3 ;  /* 0x0015240301007387 */ /* 0x000fe80000100800 */
[----:B------:R-:W-:Y:S04]  /*26890*/  STL [R1+0x1520], R28 ;  /* 0x0015201c01007387 */ /* 0x000fe80000100800 */
[----:B------:R-:W-:Y:S01]  /*268a0*/  STL [R1+0x151c], R2 ;  /* 0x00151c0201007387 */ /* 0x000fe20000100800 */
[----:B------:R-:W-:-:S03]  /*268b0*/  MOV R7, R29 ;  /* 0x0000001d00077202 */ /* 0x000fc60000000f00 */
[----:B------:R-:W-:Y:S04]  /*268c0*/  STL [R1+0x1518], R0 ;  /* 0x0015180001007387 */ /* 0x000fe80000100800 */
[----:B------:R-:W3:Y:S01]  /*268d0*/  LDL.LU R29, [R1+0x2b0] ;  /* 0x0002b000011d7983 */ /* 0x000ee20000300800 */
[----:B------:R-:W-:Y:S01]  /*268e0*/  MOV R24, R11 ;  /* 0x0000000b00187202 */ /* 0x000fe20000000f00 */
[----:B------:R-:W-:Y:S02]  /*268f0*/  IMAD.MOV.U32 R25, RZ, RZ, R10 ;  /* 0x000000ffff197224 */ /* 0x000fe400078e000a */
[----:B------:R-:W-:Y:S01]  /*26900*/  HMMA.16816.F32 R8, R16, R8, R12 ;  /* 0x000000081008723c */ /* 0x000fe2000000180c */
[----:B---3--:R-:W-:Y:S04]  /*26910*/  STL [R1+0x1528], R29 ;  /* 0x0015281d01007387 */ /* 0x008fe80000100800 */
[----:B------:R-:W3:-:S15]  /*26920*/  LDL.LU.64 R12, [R1+0x1610] ;  /* 0x00161000010c7983 */ /* 0x000ede0000300a00 */
[----:B------:R-:W-:-:S03]  /*26930*/  NOP ;  /* 0x0000000000007918 */ /* 0x000fc60000000000 */
[----:B------:R0:W-:Y:S04]  /*26940*/  STL.64 [R1+0xa0], R8 ;  /* 0x0000a00801007387 */ /* 0x0001e80000100a00 */
[----:B0-----:R-:W4:Y:S01]  /*26950*/  LDL.LU.64 R8, [R1+0x1608] ;  /* 0x0016080001087983 */ /* 0x001f220000300a00 */
[----:B------:R-:W-:Y:S01]  /*26960*/  MOV R14, R10 ;  /* 0x0000000a000e7202 */ /* 0x000fe20000000f00 */
[----:B------:R-:W-:-:S05]  /*26970*/  IMAD.MOV.U32 R15, RZ, RZ, R11 ;  /* 0x000000ffff0f7224 */ /* 0x000fca00078e000b */
[----:B------:R0:W-:Y:S04]  /*26980*/  STL [R1+0x1530], R15 ;  /* 0x0015300f01007387 */ /* 0x0001e80000100800 */
[----:B------:R1:W-:Y:S01]  /*26990*/  STL [R1+0x152c], R14 ;  /* 0x00152c0e01007387 */ /* 0x0003e20000100800 */
[----:B----4-:R-:W-:Y:S03]  /*269a0*/  HMMA.16816.F32 R8, R16, R8, R20 ;  /* 0x000000081008723c */ /* 0x010fe60000001814 */
[----:B------:R-:W4:Y:S04]  /*269b0*/  LDL.LU.64 R22, [R1+0x1600] ;  /* 0x0016000001167983 */ /* 0x000f280000300a00 */
[----:B------:R-:W4:-:S15]  /*269c0*/  LDL.LU.64 R20, [R1+0x15f8] ;  /* 0x0015f80001147983 */ /* 0x000f1e0000300a00 */
[----:B------:R-:W-:-:S02]  /*269d0*/  NOP ;  /* 0x0000000000007918 */ /* 0x000fc40000000000 */
[----:B------:R-:W-:Y:S02]  /*269e0*/  MOV R3, R8 ;  /* 0x0000000800037202 */ /* 0x000fe40000000f00 */
[----:B------:R-:W-:Y:S02]  /*269f0*/  MOV R28, R9 ;  /* 0x00000009001c7202 */ /* 0x000fe40000000f00 */
[----:B------:R-:W4:Y:S01]  /*26a00*/  LDL.LU.64 R8, [R1+0x15f0] ;  /* 0x0015f00001087983 */ /* 0x000f220000300a00 */
[----:B------:R-:W-:Y:S01]  /*26a10*/  IMAD.MOV.U32 R2, RZ, RZ, R10 ;  /* 0x000000ffff027224 */ /* 0x000fe200078e000a */
[----:B------:R-:W-:-:S05]  /*26a20*/  MOV R0, R11 ;  /* 0x0000000b00007202 */ /* 0x000fca0000000f00 */
[----:B------:R-:W-:Y:S04]  /*26a30*/  STL [R1+0x1540], R0 ;  /* 0x0015400001007387 */ /* 0x000fe80000100800 */
[----:B------:R-:W-:Y:S04]  /*26a40*/  STL [R1+0x153c], R2 ;  /* 0x00153c0201007387 */ /* 0x000fe80000100800 */
[----:B------:R-:W-:Y:S04]  /*26a50*/  STL [R1+0x1538], R28 ;  /* 0x0015381c01007387 */ /* 0x000fe80000100800 */
[----:B------:R-:W-:Y:S01]  /*26a60*/  STL [R1+0x1534], R3 ;  /* 0x0015340301007387 */ /* 0x000fe20000100800 */
[----:B----4-:R-:W-:Y:S03]  /*26a70*/  HMMA.16816.F32 R8, R16, R8, R20 ;  /* 0x000000081008723c */ /* 0x010fe60000001814 */
[----:B------:R-:W4:Y:S04]  /*26a80*/  LDL.LU.64 R22, [R1+0x15e8] ;  /* 0x0015e80001167983 */ /* 0x000f280000300a00 */
[----:B------:R-:W5:-:S15]  /*26a90*/  LDL.LU.64 R20, [R1+0x15e0] ;  /* 0x0015e00001147983 */ /* 0x000f5e0000300a00 */
[----:B------:R-:W-:-:S02]  /*26aa0*/  NOP ;  /* 0x0000000000007918 */ /* 0x000fc40000000000 */
[----:B0-----:R-:W-:Y:S01]  /*26ab0*/  MOV R15, R9 ;  /* 0x00000009000f7202 */ /* 0x001fe20000000f00 */
[----:B-1----:R-:W-:Y:S01]  /*26ac0*/  IMAD.MOV.U32 R14, RZ, RZ, R10 ;  /* 0x000000ffff0e7224 */ /* 0x002fe200078e000a */
[----:B------:R0:W-:Y:S04]  /*26ad0*/  STL [R1+0x80], R8 ;  /* 0x0000800801007387 */ /* 0x0001e80000100800 */
[----:B0-----:R-:W2:Y:S04]  /*26ae0*/  LDL.LU.64 R8, [R1+0x15d8] ;  /* 0x0015d80001087983 */ /* 0x001ea80000300a00 */
[----:B------:R-:W-:Y:S04]  /*26af0*/  STL.64 [R1+0x15d0], R14 ;  /* 0x0015d00e01007387 */ /* 0x000fe80000100a00 */
[----:B---3--:R0:W-:Y:S04]  /*26b00*/  STL.64 [R1+0x15c8], R12 ;  /* 0x0015c80c01007387 */ /* 0x0081e80000100a00 */
[----:B0-----:R-:W3:Y:S04]  /*26b10*/  LDL.LU R12, [R1+0x160] ;  /* 0x00016000010c7983 */ /* 0x001ee80000300800 */
[----:B------:R-:W3:Y:S04]  /*26b20*/  LDL.LU R13, [R1+0x164] ;  /* 0x00016400010d7983 */ /* 0x000ee80000300800 */
[----:B------:R-:W3:Y:S04]  /*26b30*/  LDL.LU R14, [R1+0x168] ;  /* 0x00016800010e7983 */ /* 0x000ee80000300800 */
[----:B------:R-:W3:Y:S01]  /*26b40*/  LDL.LU R15, [R1+0x16c] ;  /* 0x00016c00010f7983 */ /* 0x000ee20000300800 */
[----:B------:R-:W-:Y:S01]  /*26b50*/  MOV R29, R11 ;  /* 0x0000000b001d7202 */ /* 0x000fe20000000f00 */
[C---:B---3--:R-:W-:Y:S06]  /*26b60*/  HMMA.16816.F32 R24, R16.reuse, R24, R12 ;  /* 0x000000181018723c */ /* 0x048fec000000180c */
[----:B--2---:R-:W-:-:S15]  /*26b70*/  HMMA.16816.F32 R8, R16, R8, R4 ;  /* 0x000000081008723c */ /* 0x004fde0000001804 */
[----:B------:R-:W-:-:S03]  /*26b80*/  NOP ;  /* 0x0000000000007918 */ /* 0x000fc60000000000 */
[----:B------:R-:W-:Y:S02]  /*26b90*/  MOV R3, R27 ;  /* 0x0000001b00037202 */ /* 0x000fe40000000f00 */
[----:B------:R-:W-:Y:S01]  /*26ba0*/  MOV R28, R26 ;  /* 0x0000001a001c7202 */ /* 0x000fe20000000f00 */
[----:B-----5:R-:W-:Y:S02]  /*26bb0*/  IMAD.MOV.U32 R27, RZ, RZ, R20 ;  /* 0x000000ffff1b7224 */ /* 0x020fe400078e0014 */
[----:B------:R-:W-:Y:S01]  /*26bc0*/  IMAD.MOV.U32 R2, RZ, RZ, R25 ;  /* 0x000000ffff027224 */ /* 0x000fe200078e0019 */
[----:B------:R-:W-:Y:S01]  /*26bd0*/  MOV R26, R21 ;  /* 0x00000015001a7202 */ /* 0x000fe20000000f00 */
[----:B------:R-:W2:Y:S01]  /*26be0*/  LDL.LU R20, [R1+0x140] ;  /* 0x0001400001147983 */ /* 0x000ea20000300800 */
[----:B------:R-:W-:Y:S02]  /*26bf0*/  MOV R0, R24 ;  /* 0x0000001800007202 */ /* 0x000fe40000000f00 */
[----:B----4-:R-:W-:Y:S01]  /*26c00*/  MOV R25, R22 ;  /* 0x0000001600197202 */ /* 0x010fe20000000f00 */
[----:B------:R-:W2:Y:S01]  /*26c10*/  LDL.LU R21, [R1+0x144] ;  /* 0x0001440001157983 */ /* 0x000ea20000300800 */
[----:B------:R-:W-:-:S03]  /*26c20*/  IMAD.MOV.U32 R24, RZ, RZ, R23 ;  /* 0x000000ffff187224 */ /* 0x000fc600078e0017 */
[----:B------:R-:W2:Y:S04]  /*26c30*/  LDL.LU R22, [R1+0x148] ;  /* 0x0001480001167983 */ /* 0x000ea80000300800 */
[----:B------:R-:W2:Y:S04]  /*26c40*/  LDL.LU R23, [R1+0x14c] ;  /* 0x00014c0001177983 */ /* 0x000ea80000300800 */
[----:B------:R-:W3:Y:S04]  /*26c50*/  LDL.LU R4, [R1] ;  /* 0x0000000001047983 */ /* 0x000ee80000300800 */
[----:B------:R-:W3:Y:S04]  /*26c60*/  LDL.LU R5, [R1+0x4] ;  /* 0x0000040001057983 */ /* 0x000ee80000300800 */
[----:B------:R-:W3:Y:S04]  /*26c70*/  LDL.LU R12, [R1+0x1c0] ;  /* 0x0001c000010c7983 */ /* 0x000ee80000300800 */
[----:B------:R-:W3:Y:S04]  /*26c80*/  LDL.LU R13, [R1+0x1c4] ;  /* 0x0001c400010d7983 */ /* 0x000ee80000300800 */
[----:B------:R-:W3:Y:S04]  /*26c90*/  LDL.LU R14, [R1+0x1c8] ;  /* 0x0001c800010e7983 */ /* 0x000ee80000300800 */
[----:B------:R-:W3:Y:S04]  /*26ca0*/  LDL.LU R15, [R1+0x1cc] ;  /* 0x0001cc00010f7983 */ /* 0x000ee80000300800 */
[----:B------:R-:W-:Y:S04]  /*26cb0*/  STL.64 [R1+0x1550], R26 ;  /* 0x0015501a01007387 */ /* 0x000fe80000100a00 */
[----:B------:R0:W-:Y:S04]  /*26cc0*/  STL.64 [R1+0x1548], R24 ;  /* 0x0015481801007387 */ /* 0x0001e80000100a00 */
[----:B0-----:R-:W4:Y:S04]  /*26cd0*/  LDL.LU R24, [R1+0xf0] ;  /* 0x0000f00001187983 */ /* 0x001f280000300800 */
[----:B------:R-:W4:Y:S04]  /*26ce0*/  LDL.LU R25, [R1+0xf4] ;  /* 0x0000f40001197983 */ /* 0x000f280000300800 */
[----:B------:R-:W5:Y:S04]  /*26cf0*/  LDL.LU R26, [R1+0xf8] ;  /* 0x0000f800011a7983 */ /* 0x000f680000300800 */
[----:B------:R-:W5:Y:S04]  /*26d00*/  LDL.LU R27, [R1+0xfc] ;  /* 0x0000fc00011b7983 */ /* 0x000f680000300800 */
[----:B-----5:R0:W-:Y:S04]  /*26d10*/  STL.64 [R1+0x1560], R26 ;  /* 0x0015601a01007387 */ /* 0x0201e80000100a00 */
[----:B----4-:R-:W-:Y:S04]  /*26d20*/  STL.64 [R1+0x1558], R24 ;  /* 0x0015581801007387 */ /* 0x010fe80000100a00 */
[----:B0-----:R-:W4:Y:S04]  /*26d30*/  LDL.LU.64 R26, [R1+0x38] ;  /* 0x00003800011a7983 */ /* 0x001f280000300a00 */
[----:B----4-:R0:W-:Y:S04]  /*26d40*/  STL.64 [R1+0x1570], R26 ;  /* 0x0015701a01007387 */ /* 0x0101e80000100a00 */
[----:B0-----:R-:W4:Y:S04]  /*26d50*/  LDL.LU.64 R26, [R1+0x48] ;  /* 0x00004800011a7983 */ /* 0x001f280000300a00 */
[----:B----4-:R0:W-:Y:S04]  /*26d60*/  STL.64 [R1+0x1580], R26 ;  /* 0x0015801a01007387 */ /* 0x0101e80000100a00 */
[----:B0-----:R-:W4:Y:S04]  /*26d70*/  LDL.LU.64 R26, [R1+0x58] ;  /* 0x00005800011a7983 */ /* 0x001f280000300a00 */
[----:B----4-:R0:W-:Y:S04]  /*26d80*/  STL.64 [R1+0x1590], R26 ;  /* 0x0015901a01007387 */ /* 0x0101e80000100a00 */
[----:B0-----:R-:W4:Y:S04]  /*26d90*/  LDL.LU.64 R26, [R1+0x68] ;  /* 0x00006800011a7983 */ /* 0x001f280000300a00 */
[----:B------:R0:W-:Y:S04]  /*26da0*/  STL.64 [R1+0x1478], R10 ;  /* 0x0014780a01007387 */ /* 0x0001e80000100a00 */
[----:B------:R1:W-:Y:S04]  /*26db0*/  STL.64 [R1+0x1470], R8 ;  /* 0x0014700801007387 */ /* 0x0003e80000100a00 */
[----:B0-----:R-:W5:Y:S04]  /*26dc0*/  LDL.LU R10, [R1+0x28] ;  /* 0x00002800010a7983 */ /* 0x001f680000300800 */
[----:B------:R-:W5:Y:S04]  /*26dd0*/  LDL.LU R11, [R1+0x2c] ;  /* 0x00002c00010b7983 */ /* 0x000f680000300800 */
[----:B-----5:R0:W-:Y:S04]  /*26de0*/  STL.64 [R1+0x1588], R10 ;  /* 0x0015880a01007387 */ /* 0x0201e80000100a00 */
[----:B-1----:R-:W5:Y:S04]  /*26df0*/  LDL.LU R8, [R1+0x120] ;  /* 0x0001200001087983 */ /* 0x002f680000300800 */
[----:B------:R-:W5:Y:S04]  /*26e00*/  LDL.LU R9, [R1+0x124] ;  /* 0x0001240001097983 */ /* 0x000f680000300800 */
[----:B0-----:R-:W2:Y:S04]  /*26e10*/  LDL.LU R10, [R1+0x128] ;  /* 0x00012800010a7983 */ /* 0x001ea80000300800 */
[----:B------:R-:W2:Y:S01]  /*26e20*/  LDL.LU R11, [R1+0x12c] ;  /* 0x00012c00010b7983 */ /* 0x000ea20000300800 */
[C---:B---3--:R-:W-:Y:S03]  /*26e30*/  HMMA.16816.F32 R4, R16.reuse, R4, R12 ;  /* 0x000000041004723c */ /* 0x048fe6000000180c */
[----:B--2---:R-:W-:Y:S04]  /*26e40*/  STL.64 [R1+0x15a0], R10 ;  /* 0x0015a00a01007387 */ /* 0x004fe80000100a00 */
[----:B-----5:R0:W-:Y:S04]  /*26e50*/  STL.64 [R1+0x1598], R8 ;  /* 0x0015980801007387 */ /* 0x0201e80000100a00 */
[----:B0-----:R-:W2:Y:S04]  /*26e60*/  LDL.LU R8, [R1+0x130] ;  /* 0x0001300001087983 */ /* 0x001ea80000300800 */
[----:B------:R-:W2:Y:S04]  /*26e70*/  LDL.LU R9, [R1+0x134] ;  /* 0x0001340001097983 */ /* 0x000ea80000300800 */
[----:B------:R-:W2:Y:S04]  /*26e80*/  LDL.LU R10, [R1+0x138] ;  /* 0x00013800010a7983 */ /* 0x000ea80000300800 */
[----:B------:R-:W2:Y:S04]  /*26e90*/  LDL.LU R11, [R1+0x13c] ;  /* 0x00013c00010b7983 */ /* 0x000ea80000300800 */
[----:B------:R-:W3:Y:S04]  /*26ea0*/  LDL.LU.64 R14, [R1+0x15d0] ;  /* 0x0015d000010e7983 */ /* 0x000ee80000300a00 */
[----:B------:R-:W5:Y:S04]  /*26eb0*/  LDL.LU.64 R12, [R1+0x15c8] ;  /* 0x0015c800010c7983 */ /* 0x000f680000300a00 */
[----:B------:R0:W-:Y:S04]  /*26ec0*/  STL.64 [R1+0x1468], R6 ;  /* 0x0014680601007387 */ /* 0x0001e80000100a00 */
[----:B------:R-:W-:Y:S04]  /*26ed0*/  STL.64 [R1+0x1460], R4 ;  /* 0x0014600401007387 */ /* 0x000fe80000100a00 */
[----:B0-----:R-:W2:Y:S04]  /*26ee0*/  LDL.LU R6, [R1+0x18] ;  /* 0x0000180001067983 */ /* 0x001ea80000300800 */
[----:B------:R-:W2:Y:S01]  /*26ef0*/  LDL.LU R7, [R1+0x1c] ;  /* 0x00001c0001077983 */ /* 0x000ea20000300800 */
[----:B-----5:R-:W-:Y:S03]  /*26f00*/  HMMA.16816.F32 R16, R16, R12, R20 ;  /* 0x0000000c1010723c */ /* 0x020fe60000001814 */
[----:B------:R-:W5:Y:S04]  /*26f10*/  LDL.LU.64 R22, [R1+0x15c0] ;  /* 0x0015c00001167983 */ /* 0x000f680000300a00 */
[----:B------:R-:W4:Y:S04]  /*26f20*/  LDL.LU.64 R20, [R1+0x15b8] ;  /* 0x0015b80001147983 */ /* 0x000f280000300a00 */
[----:B---3--:R5:W-:Y:S01]  /*26f30*/  STL.64 [R1+0x1578], R14 ;  /* 0x0015780e01007387 */ /* 0x008be20000100a00 */
[----:B----4-:R-:W-:-:S02]  /*26f40*/  MOV R12, R20 ;  /* 0x00000014000c7202 */ /* 0x010fc40000000f00 */
[----:B------:R-:W-:Y:S01]  /*26f50*/  MOV R13, R21 ;  /* 0x00000015000d7202 */ /* 0x000fe20000000f00 */
[----:B------:R-:W2:Y:S04]  /*26f60*/  LDL.LU R20, [R1+0x15b4] ;  /* 0x0015b40001147983 */ /* 0x000ea80000300800 */
[----:B------:R-:W2:Y:S01]  /*26f70*/  LDL.LU R21, [R1+0x15b0] ;  /* 0x0015b00001157983 */ /* 0x000ea20000300800 */
[----:B-----5:R-:W-:Y:S01]  /*26f80*/  IMAD.MOV.U32 R14, RZ, RZ, R22 ;  /* 0x000000ffff0e7224 */ /* 0x020fe200078e0016 */
[----:B------:R-:W-:Y:S02]  /*26f90*/  MOV R15, R23 ;  /* 0x00000017000f7202 */ /* 0x000fe40000000f00 */
[----:B------:R-:W2:Y:S04]  /*26fa0*/  LDL.LU R22, [R1+0x15ac] ;  /* 0x0015ac0001167983 */ /* 0x000ea80000300800 */
[----:B------:R-:W2:Y:S04]  /*26fb0*/  LDL.LU R23, [R1+0x15a8] ;  /* 0x0015a80001177983 */ /* 0x000ea80000300800 */
[----:B------:R0:W-:Y:S04]  /*26fc0*/  STL.64 [R1+0x1458], R18 ;  /* 0x0014581201007387 */ /* 0x0001e80000100a00 */
[----:B------:R1:W-:Y:S04]  /*26fd0*/  STL.64 [R1+0x1450], R16 ;  /* 0x0014501001007387 */ /* 0x0003e80000100a00 */
[----:B0-----:R-:W3:Y:S04]  /*26fe0*/  LDL.LU R18, [R1+0x8] ;  /* 0x0000080001127983 */ /* 0x001ee80000300800 */
[----:B------:R-:W3:Y:S01]  /*26ff0*/  LDL.LU R19, [R1+0xc] ;  /* 0x00000c0001137983 */ /* 0x000ee20000300800 */
[----:B------:R-:W-:Y:S01]  /*27000*/  MOV R5, R26 ;  /* 0x0000001a00057202 */ /* 0x000fe20000000f00 */
[----:B------:R-:W-:Y:S01]  /*27010*/  IMAD.MOV.U32 R4, RZ, RZ, R27 ;  /* 0x000000ffff047224 */ /* 0x000fe200078e001b */
[C---:B--2---:R-:W-:Y:S01]  /*27020*/  HMMA.16816.F32 R8, R20.reuse, R26, R8 ;  /* 0x0000001a1408723c */ /* 0x044fe20000001808 */
[----:B---3--:R0:W-:Y:S04]  /*27030*/  STL.64 [R1+0x1568], R18 ;  /* 0x0015681201007387 */ /* 0x0081e80000100a00 */
[----:B-1----:R-:W2:Y:S04]  /*27040*/  LDL.LU R16, [R1+0x100] ;  /* 0x0001000001107983 */ /* 0x002ea80000300800 */
[----:B------:R-:W2:Y:S04]  /*27050*/  LDL.LU R17, [R1+0x104] ;  /* 0x0001040001117983 */ /* 0x000ea80000300800 */
[----:B0-----:R-:W2:Y:S04]  /*27060*/  LDL.LU R18, [R1+0x108] ;  /* 0x0001080001127983 */ /* 0x001ea80000300800 */
[----:B------:R-:W2:Y:S06]  /*27070*/  LDL.LU R19, [R1+0x10c] ;  /* 0x00010c0001137983 */ /* 0x000eac0000300800 */
[----:B------:R-:W-:Y:S04]  /*27080*/  STL.64 [R1+0x240], R8 ;  /* 0x0002400801007387 */ /* 0x000fe80000100a00 */
[----:B------:R0:W-:Y:S04]  /*27090*/  STL.64 [R1+0x248], R10 ;  /* 0x0002480a01007387 */ /* 0x0001e80000100a00 */
[----:B0-----:R-:W3:Y:S04]  /*270a0*/  LDL.LU.64 R10, [R1+0x15a0] ;  /* 0x0015a000010a7983 */ /* 0x001ee80000300a00 */
[----:B------:R-:W3:Y:S04]  /*270b0*/  LDL.LU.64 R8, [R1+0x1598] ;  /* 0x0015980001087983 */ /* 0x000ee80000300a00 */
[----:B------:R-:W3:Y:S02]  /*270c0*/  LDL.LU.64 R26, [R1+0x1590] ;  /* 0x00159000011a7983 */ /* 0x000ee40000300a00 */
[----:B---3--:R-:W-:-:S15]  /*270d0*/  HMMA.16816.F32 R8, R20, R26, R8 ;  /* 0x0000001a1408723c */ /* 0x008fde0000001808 */
[----:B------:R-:W-:-:S08]  /*270e0*/  NOP ;  /* 0x0000000000007918 */ /* 0x000fd00000000000 */
[----:B------:R0:W-:Y:S04]  /*270f0*/  STL.64 [R1+0x230], R8 ;  /* 0x0002300801007387 */ /* 0x0001e80000100a00 */
[----:B------:R1:W-:Y:S01]  /*27100*/  STL.64 [R1+0x238], R10 ;  /* 0x0002380a01007387 */ /* 0x0003e20000100a00 */
[----:B0-----:R-:W-:-:S03]  /*27110*/  MOV R9, R26 ;  /* 0x0000001a00097202 */ /* 0x001fc60000000f00 */
[----:B-1----:R-:W3:Y:S01]  /*27120*/  LDL.LU.64 R10, [R1+0x1588] ;  /* 0x00158800010a7983 */ /* 0x002ee20000300a00 */
[----:B------:R-:W-:-:S03]  /*27130*/  MOV R8, R27 ;  /* 0x0000001b00087202 */ /* 0x000fc60000000f00 */
[----:B------:R-:W4:Y:S02]  /*27140*/  LDL.LU.64 R26, [R1+0x1580] ;  /* 0x00158000011a7983 */ /* 0x000f240000300a00 */
[----:B----4-:R-:W-:-:S15]  /*27150*/  HMMA.16816.F32 R12, R20, R26, R12 ;  /* 0x0000001a140c723c */ /* 0x010fde000000180c */
[----:B------:R-:W-:-:S08]  /*27160*/  NOP ;  /* 0x0000000000007918 */ /* 0x000fd00000000000 */
[----:B------:R0:W-:Y:S04]  /*27170*/  STL.64 [R1+0x270], R12 ;  /* 0x0002700c01007387 */ /* 0x0001e80000100a00 */
[----:B------:R1:W-:Y:S01]  /*27180*/  STL.64 [R1+0x278], R14 ;  /* 0x0002780e01007387 */ /* 0x0003e20000100a00 */
[----:B0-----:R-:W-:-:S03]  /*27190*/  IMAD.MOV.U32 R13, RZ, RZ, R26 ;  /* 0x000000ffff0d7224 */ /* 0x001fc600078e001a */
[----:B-1----:R-:W4:Y:S01]  /*271a0*/  LDL.LU.64 R14, [R1+0x1578] ;  /* 0x00157800010e7983 */ /* 0x002f220000300a00 */
[----:B------:R-:W-:-:S03]  /*271b0*/  MOV R12, R27 ;  /* 0x0000001b000c7202 */ /* 0x000fc60000000f00 */
[----:B------:R-:W2:Y:S02]  /*271c0*/  LDL.LU.64 R26, [R1+0x1570] ;  /* 0x00157000011a7983 */ /* 0x000ea40000300a00 */
[----:B--2---:R-:W-:-:S15]  /*271d0*/  HMMA.16816.F32 R16, R20, R26, R16 ;  /* 0x0000001a1410723c */ /* 0x004fde0000001810 */
[----:B------:R-:W-:-:S08]  /*271e0*/  NOP ;  /* 0x0000000000007918 */ /* 0x000fd00000000000 */
[----:B------:R0:W-:Y:S04]  /*271f0*/  STL.64 [R1+0x2f0], R16 ;  /* 0x0002f01001007387 */ /* 0x0001e80000100a00 */
[----:B------:R1:W-:Y:S01]  /*27200*/  STL.64 [R1+0x2f8], R18 ;  /* 0x0002f81201007387 */ /* 0x0003e20000100a00 */
[----:B0-----:R-:W-:-:S03]  /*27210*/  MOV R17, R26 ;  /* 0x0000001a00117202 */ /* 0x001fc60000000f00 */
[----:B-1----:R-:W2:Y:S01]  /*27220*/  LDL.LU.64 R18, [R1+0x1568] ;  /* 0x0015680001127983 */ /* 0x002ea20000300a00 */
[----:B------:R-:W-:-:S03]  /*27230*/  IMAD.MOV.U32 R16, RZ, RZ, R27 ;  /* 0x000000ffff107224 */ /* 0x000fc600078e001b */
[----:B------:R-:W3:Y:S04]  /*27240*/  LDL.LU.64 R26, [R1+0x1560] ;  /* 0x00156000011a7983 */ /* 0x000ee80000300a00 */
[----:B------:R-:W3:Y:S02]  /*27250*/  LDL.LU.64 R24, [R1+0x1558] ;  /* 0x0015580001187983 */ /* 0x000ee40000300a00 */
[----:B---3--:R-:W-:-:S15]  /*27260*/  HMMA.16816.F32 R24, R20, R10, R24 ;  /* 0x0000000a1418723c */ /* 0x008fde0000001818 */
[----:B------:R-:W-:-:S08]  /*27270*/  NOP ;  /* 0x0000000000007918 */ /* 0x000fd00000000000 */
[----:B------:R-:W-:Y:S04]  /*27280*/  STL.64 [R1+0x300], R24 ;  /* 0x0003001801007387 */ /* 0x000fe80000100a00 */
[----:B------:R0:W-:Y:S04]  /*27290*/  STL.64 [R1+0x308], R26 ;  /* 0x0003081a01007387 */ /* 0x0001e80000100a00 */
[----:B0-----:R-:W3:Y:S04]  /*272a0*/  LDL.LU.64 R26, [R1+0x1550] ;  /* 0x00155000011a7983 */ /* 0x001ee80000300a00 */
[----:B------:R-:W3:Y:S04]  /*272b0*/  LDL.LU.64 R24, [R1+0x1548] ;  /* 0x0015480001187983 */ /* 0x000ee80000300a00 */
[----:B------:R0:W-:Y:S02]  /*272c0*/  STL.64 [R1+0x1488], R10 ;  /* 0x0014880a01007387 */ /* 0x0001e40000100a00 */
[----:B0-----:R-:W-:-:S02]  /*272d0*/  MOV R10, R17 ;  /* 0x00000011000a7202 */ /* 0x001fc40000000f00 */
[----:B------:R-:W-:-:S05]  /*272e0*/  MOV R11, R16 ;  /* 0x00000010000b7202 */ /* 0x000fca0000000f00 */
[----:B------:R0:W-:Y:S02]  /*272f0*/  STL.64 [R1+0x14a0], R10 ;  /* 0x0014a00a01007387 */ /* 0x0001e40000100a00 */
[----:B0-----:R-:W-:Y:S01]  /*27300*/  IMAD.MOV.U32 R10, RZ, RZ, R13 ;  /* 0x000000ffff0a7224 */ /* 0x001fe200078e000d */
[----:B------:R-:W-:Y:S01]  /*27310*/  MOV R11, R12 ;  /* 0x0000000c000b7202 */ /* 0x000fe20000000f00 */
[----:B------:R-:W-:Y:S01]  /*27320*/  UIADD3 UR4, UR4, 0x80, URZ ;  /* 0x0000008004047890 */ /* 0x000fe2000fffe03f */
[----:B------:R-:W0:Y:S08]  /*27330*/  LDC R13, c[0x0][0x264] ;  /* 0x00009900ff0d7b82 */ /* 0x000e300000000800 */
[----:B------:R-:W1:Y:S01]  /*27340*/  LDC R12, c[0x0][0x254] ;  /* 0x00009500ff0c7b82 */ /* 0x000e620000000800 */
[----:B------:R5:W-:Y:S02]  /*27350*/  STL.64 [R1+0x14b8], R10 ;  /* 0x0014b80a01007387 */ /* 0x000be40000100a00 */
[----:B-----5:R-:W-:Y:S01]  /*27360*/  MOV R10, R9 ;  /* 0x00000009000a7202 */ /* 0x020fe20000000f00 */
[----:B------:R-:W-:-:S05]  /*27370*/  IMAD.MOV.U32 R11, RZ, RZ, R8 ;  /* 0x000000ffff0b7224 */ /* 0x000fca00078e0008 */
[----:B------:R5:W-:Y:S02]  /*27380*/  STL.64 [R1+0x14d0], R10 ;  /* 0x0014d00a01007387 */ /* 0x000be40000100a00 */
[----:B-----5:R-:W-:Y:S02]  /*27390*/  MOV R11, R4 ;  /* 0x00000004000b7202 */ /* 0x020fe40000000f00 */
[----:B------:R-:W-:Y:S01]  /*273a0*/  MOV R10, R5 ;  /* 0x00000005000a7202 */ /* 0x000fe20000000f00 */
[----:B------:R-:W-:Y:S01]  /*273b0*/  IMAD.MOV.U32 R4, RZ, RZ, R0 ;  /* 0x000000ffff047224 */ /* 0x000fe200078e0000 */
[----:B------:R-:W-:Y:S01]  /*273c0*/  MOV R5, R2 ;  /* 0x0000000200057202 */ /* 0x000fe20000000f00 */
[----:B---3--:R-:W-:-:S15]  /*273d0*/  HMMA.16816.F32 R24, R20, R6, R24 ;  /* 0x000000061418723c */ /* 0x008fde0000001818 */
[----:B------:R-:W-:-:S08]  /*273e0*/  NOP ;  /* 0x0000000000007918 */ /* 0x000fd00000000000 */
[----:B------:R3:W-:Y:S04]  /*273f0*/  STL.64 [R1+0x310], R24 ;  /* 0x0003101801007387 */ /* 0x0007e80000100a00 */
[----:B------:R5:W-:Y:S04]  /*27400*/  STL.64 [R1+0x318], R26 ;  /* 0x0003181a01007387 */ /* 0x000be80000100a00 */
[----:B---3--:R-:W2:Y:S04]  /*27410*/  LDL.LU R24, [R1+0xd0] ;  /* 0x0000d00001187983 */ /* 0x008ea80000300800 */
[----:B------:R-:W2:Y:S04]  /*27420*/  LDL.LU R25, [R1+0xd4] ;  /* 0x0000d40001197983 */ /* 0x000ea80000300800 */
[----:B-----5:R-:W2:Y:S04]  /*27430*/  LDL.LU R26, [R1+0xd8] ;  /* 0x0000d800011a7983 */ /* 0x020ea80000300800 */
[----:B------:R-:W2:Y:S04]  /*27440*/  LDL.LU R27, [R1+0xdc] ;  /* 0x0000dc00011b7983 */ /* 0x000ea80000300800 */
[----:B------:R3:W-:Y:S04]  /*27450*/  STL.64 [R1+0x1480], R6 ;  /* 0x0014800601007387 */ /* 0x0007e80000100a00 */
[----:B------:R-:W5:Y:S04]  /*27460*/  LDL.LU R0, [R1+0x1540] ;  /* 0x0015400001007983 */ /* 0x000f680000300800 */
[----:B------:R-:W2:Y:S01]  /*27470*/  LDL.LU R2, [R1+0x153c] ;  /* 0x00153c0001027983 */ /* 0x000ea20000300800 */
[----:B---3--:R-:W-:Y:S01]  /*27480*/  MOV R6, R28 ;  /* 0x0000001c00067202 */ /* 0x008fe20000000f00 */
[----:B------:R-:W-:-:S02]  /*27490*/  IMAD.MOV.U32 R7, RZ, RZ, R3 ;  /* 0x000000ffff077224 */ /* 0x000fc400078e0003 */
[----:B------:R-:W3:Y:S04]  /*274a0*/  LDL.LU R28, [R1+0x1538] ;  /* 0x00153800011c7983 */ /* 0x000ee80000300800 */
[----:B------:R-:W3:Y:S04]  /*274b0*/  LDL.LU R3, [R1+0x1534] ;  /* 0x0015340001037983 */ /* 0x000ee80000300800 */
[----:B------:R-:W-:Y:S04]  /*274c0*/  STL.64 [R1+0x1498], R6 ;  /* 0x0014980601007387 */ /* 0x000fe80000100a00 */
[----:B------:R4:W-:Y:S04]  /*274d0*/  STL.64 [R1+0x1490], R4 ;  /* 0x0014900401007387 */ /* 0x0009e80000100a00 */
[----:B----4-:R-:W4:Y:S01]  /*274e0*/  LDL.LU R4, [R1+0x80] ;  /* 0x0000800001047983 */ /* 0x010f220000300800 */
[----:B------:R-:W-:Y:S01]  /*274f0*/  MOV R6, R14 ;  /* 0x0000000e00067202 */ /* 0x000fe20000000f00 */
[----:B------:R-:W-:Y:S01]  /*27500*/  IMAD.MOV.U32 R7, RZ, RZ, R29 ;  /* 0x000000ffff077224 */ /* 0x000fe200078e001d */
[----:B------:R-:W-:-:S02]  /*27510*/  MOV R5, R15 ;  /* 0x0000000f00057202 */ /* 0x000fc40000000f00 */
[----:B------:R-:W3:Y:S04]  /*27520*/  LDL.LU R15, [R1+0x1530] ;  /* 0x00153000010f7983 */ /* 0x000ee80000300800 */
[----:B------:R-:W3:Y:S04]  /*27530*/  LDL.LU R14, [R1+0x152c] ;  /* 0x00152c00010e7983 */ /* 0x000ee80000300800 */
[----:B------:R-:W3:Y:S04]  /*27540*/  LDL.LU R29, [R1+0x1528] ;  /* 0x00152800011d7983 */ /* 0x000ee80000300800 */
[----:B------:R5:W-:Y:S02]  /*27550*/  STL.64 [R1+0x14b0], R6 ;  /* 0x0014b00601007387 */ /* 0x000be40000100a00 */
[----:B-----5:R-:W-:Y:S01]  /*27560*/  MOV R7, R0 ;  /* 0x0000000000077202 */ /* 0x020fe20000000f00 */
[----:B--2---:R-:W-:Y:S01]  /*27570*/  IMAD.MOV.U32 R6, RZ, RZ, R2 ;  /* 0x000000ffff067224 */ /* 0x004fe200078e0002 */
[----:B----4-:R3:W-:Y:S02]  /*27580*/  STL.64 [R1+0x14a8], R4 ;  /* 0x0014a80401007387 */ /* 0x0107e40000100a00 */
[----:B---3--:R-:W-:-:S02]  /*27590*/  MOV R4, R3 ;  /* 0x0000000300047202 */ /* 0x008fc40000000f00 */
[----:B------:R-:W-:Y:S01]  /*275a0*/  MOV R5, R28 ;  /* 0x0000001c00057202 */ /* 0x000fe20000000f00 */
[----:B------:R-:W2:Y:S04]  /*275b0*/  LDL.LU R3, [R1+0x1524] ;  /* 0x0015240001037983 */ /* 0x000ea80000300800 */
[----:B------:R-:W3:Y:S04]  /*275c0*/  LDL.LU R28, [R1+0x1520] ;  /* 0x00152000011c7983 */ /* 0x000ee80000300800 */
[----:B------:R-:W4:Y:S04]  /*275d0*/  LDL.LU R2, [R1+0x151c] ;  /* 0x00151c0001027983 */ /* 0x000f280000300800 */
[----:B------:R-:W5:Y:S04]  /*275e0*/  LDL.LU R0, [R1+0x1518] ;  /* 0x0015180001007983 */ /* 0x000f680000300800 */
[----:B------:R-:W-:Y:S04]  /*275f0*/  STL.64 [R1+0x14c8], R6 ;  /* 0x0014c80601007387 */ /* 0x000fe80000100a00 */
[----:B------:R0:W-:Y:S04]  /*27600*/  STL.64 [R1+0x14c0], R4 ;  /* 0x0014c00401007387 */ /* 0x0001e80000100a00 */
[----:B0-----:R-:W2:Y:S04]  /*27610*/  LDL.LU R4, [R1+0xa0] ;  /* 0x0000a00001047983 */ /* 0x001ea80000300800 */
[----:B------:R-:W2:Y:S01]  /*27620*/  LDL.LU R5, [R1+0xa4] ;  /* 0x0000a40001057983 */ /* 0x000ea20000300800 */
[----:B------:R-:W-:Y:S01]  /*27630*/  HMMA.16816.F32 R24, R20, R18, R24 ;  /* 0x000000121418723c */ /* 0x000fe20000001818 */
[----:B------:R-:W-:Y:S01]  /*27640*/  MOV R6, R14 ;  /* 0x0000000e00067202 */ /* 0x000fe20000000f00 */
[----:B------:R-:W-:Y:S01]  /*27650*/  IMAD.MOV.U32 R7, RZ, RZ, R15 ;  /* 0x000000ffff077224 */ /* 0x000fe200078e000f */
[----:B------:R-:W4:Y:S04]  /*27660*/  LDL.LU R14, [R1+0x1514] ;  /* 0x00151400010e7983 */ /* 0x000f280000300800 */
[----:B------:R-:W4:Y:S04]  /*27670*/  LDL.LU R15, [R1+0x1510] ;  /* 0x00151000010f7983 */ /* 0x000f280000300800 */
[----:B------:R3:W-:Y:S02]  /*27680*/  STL.64 [R1+0x14e0], R6 ;  /* 0x0014e00601007387 */ /* 0x0007e40000100a00 */
[----:B---3--:R-:W-:-:S02]  /*27690*/  IMAD.MOV.U32 R6, RZ, RZ, R28 ;  /* 0x000000ffff067224 */ /* 0x008fc400078e001c */
[----:B--2---:R5:W-:Y:S02]  /*276a0*/  STL.64 [R1+0x14d8], R4 ;  /* 0x0014d80401007387 */ /* 0x004be40000100a00 */
[----:B-----5:R-:W-:Y:S02]  /*276b0*/  MOV R4, R0 ;  /* 0x0000000000047202 */ /* 0x020fe40000000f00 */
[----:B----4-:R-:W-:Y:S01]  /*276c0*/  MOV R5, R2 ;  /* 0x0000000200057202 */ /* 0x010fe20000000f00 */
[----:B------:R-:W2:Y:S04]  /*276d0*/  LDL.LU R0, [R1+0x150c] ;  /* 0x00150c0001007983 */ /* 0x000ea80000300800 */
[----:B------:R-:W1:Y:S04]  /*276e0*/  LDL.LU R2, [R1+0x1508] ;  /* 0x0015080001027983 */ /* 0x000e680000300800 */
[----:B------:R-:W3:Y:S04]  /*276f0*/  LDL.LU R28, [R1+0x530] ;  /* 0x00053000011c7983 */ /* 0x000ee80000300800 */
[----:B------:R-:W-:Y:S04]  /*27700*/  STL.64 [R1+0x320], R24 ;  /* 0x0003201801007387 */ /* 0x000fe80000100a00 */
[----:B------:R0:W-:Y:S04]  /*27710*/  STL.64 [R1+0x328], R26 ;  /* 0x0003281a01007387 */ /* 0x0001e80000100a00 */
[----:B0-----:R-:W4:Y:S04]  /*27720*/  LDL.LU.64 R26, [R1+0x1500] ;  /* 0x00150000011a7983 */ /* 0x001f280000300a00 */
[----:B------:R-:W4:Y:S01]  /*27730*/  LDL.LU.64 R24, [R1+0x14f8] ;  /* 0x0014f80001187983 */ /* 0x000f220000300a00 */
[----:B------:R-:W-:-:S02]  /*27740*/  MOV R7, R3 ;  /* 0x0000000300077202 */ /* 0x000fc40000000f00 */
[----:B------:R-:W0:Y:S01]  /*27750*/  LDC R3, c[0x0][0x280] ;  /* 0x0000a000ff037b82 */ /* 0x000e220000000800 */
[----:B----4-:R-:W-:Y:S01]  /*27760*/  HMMA.16816.F32 R20, R20, R14, R24 ;  /* 0x0000000e1414723c */ /* 0x010fe20000001818 */
[----:B------:R-:W4:Y:S04]  /*27770*/  LDL.LU.64 R26, [R1+0x14f0] ;  /* 0x0014f000011a7983 */ /* 0x000f280000300a00 */
[----:B------:R-:W4:-:S15]  /*27780*/  LDL.LU.64 R24, [R1+0x14e8] ;  /* 0x0014e80001187983 */ /* 0x000f1e0000300a00 */
[----:B------:R-:W-:-:S03]  /*27790*/  NOP ;  /* 0x0000000000007918 */ /* 0x000fc60000000000 */
[----:B------:R5:W-:Y:S04]  /*277a0*/  STL.64 [R1+0x330], R20 ;  /* 0x0003301401007387 */ /* 0x000be80000100a00 */
[----:B------:R0:W-:Y:S04]  /*277b0*/  STL.64 [R1+0x338], R22 ;  /* 0x0003381601007387 */ /* 0x0001e80000100a00 */
[----:B-----5:R-:W5:Y:S04]  /*277c0*/  LDL.LU R20, [R1+0x4d0] ;  /* 0x0004d00001147983 */ /* 0x020f680000300800 */
[----:B------:R-:W5:Y:S04]  /*277d0*/  LDL.LU R21, [R1+0x2b4] ;  /* 0x0002b40001157983 */ /* 0x000f680000300800 */
[----:B0-----:R-:W5:Y:S04]  /*277e0*/  LDL.LU R22, [R1+0x52c] ;  /* 0x00052c0001167983 */ /* 0x001f680000300800 */
[----:B------:R-:W3:Y:S01]  /*277f0*/  LDL.LU R23, [R1+0x4cc] ;  /* 0x0004cc0001177983 */ /* 0x000ee20000300800 */
[----:B----4-:R-:W-:Y:S03]  /*27800*/  HMMA.16816.F32 R8, R24, R10, R4 ;  /* 0x0000000a1808723c */ /* 0x010fe60000001804 */
[----:B------:R-:W4:Y:S04]  /*27810*/  LDL.LU.64 R6, [R1+0x14e0] ;  /* 0x0014e00001067983 */ /* 0x000f280000300a00 */
[----:B------:R-:W4:-:S15]  /*27820*/  LDL.LU.64 R4, [R1+0x14d8] ;  /* 0x0014d80001047983 */ /* 0x000f1e0000300a00 */
[----:B------:R-:W-:-:S01]  /*27830*/  NOP ;  /* 0x0000000000007918 */ /* 0x000fc20000000000 */
[----:B------:R-:W-:Y:S04]  /*27840*/  STL.64 [R1+0x340], R8 ;  /* 0x0003400801007387 */ /* 0x000fe80000100a00 */
[----:B------:R0:W-:Y:S04]  /*27850*/  STL.64 [R1+0x348], R10 ;  /* 0x0003480a01007387 */ /* 0x0001e80000100a00 */
[----:B0-----:R-:W4:Y:S02]  /*27860*/  LDL.LU.64 R10, [R1+0x14d0] ;  /* 0x0014d000010a7983 */ /* 0x001f240000300a00 */
[----:B----4-:R-:W-:Y:S02]  /*27870*/  HMMA.16816.F32 R8, R24, R10, R4 ;  /* 0x0000000a1808723c */ /* 0x010fe40000001804 */
[----:B------:R-:W4:Y:S04]  /*27880*/  LDL.LU.64 R6, [R1+0x14c8] ;  /* 0x0014c80001067983 */ /* 0x000f280000300a00 */
[----:B------:R-:W4:-:S15]  /*27890*/  LDL.LU.64 R4, [R1+0x14c0] ;  /* 0x0014c00001047983 */ /* 0x000f1e0000300a00 */
[----:B------:R-:W-:-:S02]  /*278a0*/  NOP ;  /* 0x0000000000007918 */ /* 0x000fc40000000000 */
        /* <DEDUP_REMOVED lines=18> */
[----:B------:R-:W4:-:S15]  /*279d0*/  LDL.LU.64 R6, [R1+0x1480] ;  /* 0x0014800001067983 */ /* 0x000f1e0000300a00 */
[----:B------:R-:W-:-:S06]  /*279e0*/  NOP ;  /* 0x0000000000007918 */ /* 0x000fcc0000000000 */
[----:B------:R-:W-:Y:S04]  /*279f0*/  STL.64 [R1+0x380], R8 ;  /* 0x0003800801007387 */ /* 0x000fe80000100a00 */
[----:B------:R0:W-:Y:S04]  /*27a00*/  STL.64 [R1+0x388], R10 ;  /* 0x0003880a01007387 */ /* 0x0001e80000100a00 */
[----:B0-----:R-:W4:Y:S04]  /*27a10*/  LDL.LU.64 R10, [R1+0x1478] ;  /* 0x00147800010a7983 */ /* 0x001f280000300a00 */
[----:B------:R-:W4:Y:S02]  /*27a20*/  LDL.LU.64 R8, [R1+0x1470] ;  /* 0x0014700001087983 */ /* 0x000f240000300a00 */
[----:B----4-:R-:W-:Y:S02]  /*27a30*/  HMMA.16816.F32 R8, R24, R6, R8 ;  /* 0x000000061808723c */ /* 0x010fe40000001808 */
[----:B------:R-:W4:Y:S04]  /*27a40*/  LDL.LU.64 R6, [R1+0x1468] ;  /* 0x0014680001067983 */ /* 0x000f280000300a00 */
[----:B------:R-:W4:-:S15]  /*27a50*/  LDL.LU.64 R4, [R1+0x1460] ;  /* 0x0014600001047983 */ /* 0x000f1e0000300a00 */
[----:B------:R-:W-:-:S02]  /*27a60*/  NOP ;  /* 0x0000000000007918 */ /* 0x000fc40000000000 */
[----:B------:R0:W-:Y:S04]  /*27a70*/  STL.64 [R1+0x390], R8 ;  /* 0x0003900801007387 */ /* 0x0001e80000100a00 */
[----:B------:R2:W-:Y:S04]  /*27a80*/  STL.64 [R1+0x398], R10 ;  /* 0x0003980a01007387 */ /* 0x0005e80000100a00 */
[----:B0-----:R-:W3:Y:S04]  /*27a90*/  LDL.LU R9, [R1+0x4d4] ;  /* 0x0004d40001097983 */ /* 0x001ee80000300800 */
[----:B--2---:R-:W2:Y:S04]  /*27aa0*/  LDL.LU R10, [R1+0x2c0] ;  /* 0x0002c000010a7983 */ /* 0x004ea80000300800 */
[----:B------:R-:W2:Y:S01]  /*27ab0*/  LDL.LU R11, [R1+0x528] ;  /* 0x00052800010b7983 */ /* 0x000ea20000300800 */
[----:B----4-:R-:W-:Y:S03]  /*27ac0*/  HMMA.16816.F32 R4, R24, R18, R4 ;  /* 0x000000121804723c */ /* 0x010fe60000001804 */
[----:B------:R-:W4:Y:S04]  /*27ad0*/  LDL.LU.64 R18, [R1+0x1458] ;  /* 0x0014580001127983 */ /* 0x000f280000300a00 */
[----:B------:R-:W4:-:S15]  /*27ae0*/  LDL.LU.64 R16, [R1+0x1450] ;  /* 0x0014500001107983 */ /* 0x000f1e0000300a00 */
[----:B------:R-:W-:-:S01]  /*27af0*/  NOP ;  /* 0x0000000000007918 */ /* 0x000fc20000000000 */
[----:B------:R-:W-:Y:S04]  /*27b00*/  STL.64 [R1+0x3a0], R4 ;  /* 0x0003a00401007387 */ /* 0x000fe80000100a00 */
[----:B------:R4:W-:Y:S01]  /*27b10*/  STL.64 [R1+0x3a8], R6 ;  /* 0x0003a80601007387 */ /* 0x0009e20000100a00 */
[----:B-----5:R-:W-:Y:S01]  /*27b20*/  FFMA R22, R21, R22, R20 ;  /* 0x0000001615167223 */ /* 0x020fe20000000014 */
[----:B---3--:R-:W-:Y:S01]  /*27b30*/  FFMA R28, R29, R28, R23 ;  /* 0x0000001c1d1c7223 */ /* 0x008fe20000000017 */
[----:B--2---:R-:W-:Y:S01]  /*27b40*/  FFMA R11, R10, R11, R9 ;  /* 0x0000000b0a0b7223 */ /* 0x004fe20000000009 */
[----:B------:R-:W-:Y:S01]  /*27b50*/  ISETP.LE.AND P2, PT, R3, UR4, PT ;  /* 0x0000000403007c0c */ /* 0x000fe2000bf43270 */
[----:B----4-:R-:W-:-:S15]  /*27b60*/  HMMA.16816.F32 R4, R24, R14, R16 ;  /* 0x0000000e1804723c */ /* 0x010fde0000001810 */
[----:B------:R-:W-:-:S08]  /*27b70*/  NOP ;  /* 0x0000000000007918 */ /* 0x000fd00000000000 */
[----:B------:R0:W-:Y:S04]  /*27b80*/  STL.64 [R1+0x3b0], R4 ;  /* 0x0003b00401007387 */ /* 0x0001e80000100a00 */
[----:B------:R-:W-:Y:S04]  /*27b90*/  STL.64 [R1+0x3b8], R6 ;  /* 0x0003b80601007387 */ /* 0x000fe80000100a00 */
[----:B------:R-:W-:Y:S04]  /*27ba0*/  STL [R1+0x528], R11 ;  /* 0x0005280b01007387 */ /* 0x000fe80000100800 */
[----:B------:R-:W-:Y:S04]  /*27bb0*/  STL [R1+0x52c], R22 ;  /* 0x00052c1601007387 */ /* 0x000fe80000100800 */
[----:B------:R-:W-:Y:S04]  /*27bc0*/  STL [R1+0x530], R28 ;  /* 0x0005301c01007387 */ /* 0x000fe80000100800 */
[----:B------:R-:W2:Y:S04]  /*27bd0*/  LDL R3, [R1+0x2c4] ;  /* 0x0002c40001037983 */ /* 0x000ea80000100800 */
[----:B0-----:R-:W3:Y:S04]  /*27be0*/  LDL R4, [R1+0x2cc] ;  /* 0x0002cc0001047983 */ /* 0x001ee80000100800 */
[----:B---3--:R0:W-:Y:S04]  /*27bf0*/  STL [R1+0x4d0], R4 ;  /* 0x0004d00401007387 */ /* 0x0081e80000100800 */
[----:B0-----:R-:W3:Y:S04]  /*27c00*/  LDL R4, [R1+0x2bc] ;  /* 0x0002bc0001047983 */ /* 0x001ee80000100800 */
[----:B--2---:R0:W-:Y:S04]  /*27c10*/  STL [R1+0x518], R3 ;  /* 0x0005180301007387 */ /* 0x0041e80000100800 */
[----:B0-----:R-:W2:Y:S01]  /*27c20*/  LDL R3, [R1+0x2b8] ;  /* 0x0002b80001037983 */ /* 0x001ea20000100800 */
[----:B------:R-:W-:Y:S01]  /*27c30*/  LEA R0, R13, R0, 0x7 ;  /* 0x000000000d007211 */ /* 0x000fe200078e38ff */
[----:B-1----:R-:W-:-:S02]  /*27c40*/  IMAD R2, R12, 0x80, R2 ;  /* 0x000000800c027824 */ /* 0x002fc400078e0202 */
[----:B---3--:R1:W-:Y:S04]  /*27c50*/  STL [R1+0x51c], R4 ;  /* 0x00051c0401007387 */ /* 0x0083e80000100800 */
[----:B--2---:R1:W-:Y:S01]  /*27c60*/  STL [R1+0x520], R3 ;  /* 0x0005200301007387 */ /* 0x0043e20000100800 */
[----:B------:R-:W-:Y:S05]  /*27c70*/  @!P2 BRA `(.L_x_1) ;  /* 0xfffffe480020a947 */ /* 0x000fea000383ffff */
.L_x_0:
[----:B------:R-:W2:Y:S01]  /*27c80*/  S2R R29, SR_TID.X ;  /* 0x00000000001d7919 */ /* 0x000ea20000002100 */
[----:B-1----:R-:W1:Y:S01]  /*27c90*/  LDC R4, c[0x0][0x278] ;  /* 0x00009e00ff047b82 */ /* 0x002e620000000800 */
[----:B------:R-:W-:Y:S01]  /*27ca0*/  ULDC.64 UR4, c[0x0][0x270] ;  /* 0x00009c0000047ab9 */ /* 0x000fe20000000a00 */
[----:B0-----:R-:W0:Y:S01]  /*27cb0*/  S2R R2, SR_TID.X ;  /* 0x0000000000027919 */ /* 0x001e220000002100 */
[----:B------:R-:W3:Y:S01]  /*27cc0*/  S2R R5, SR_TID.X ;  /* 0x0000000000057919 */ /* 0x000ee20000002100 */
[C---:B--2---:R-:W-:Y:S02]  /*27cd0*/  SHF.L.U32 R0, R29.reuse, 0xc, RZ ;  /* 0x0000000c1d007819 */ /* 0x044fe400000006ff */
[----:B------:R-:W-:Y:S02]  /*27ce0*/  SHF.L.U32 R26, R29, 0x4, RZ ;  /* 0x000000041d1a7819 */ /* 0x000fe400000006ff */
[----:B0-----:R-:W-:Y:S02]  /*27cf0*/  LOP3.LUT R2, R2, 0xc0, RZ, 0xc0, !PT ;  /* 0x000000c002027812 */ /* 0x001fe400078ec0ff */
[----:B------:R-:W-:-:S02]  /*27d00*/  LOP3.LUT R0, R0, 0x6000, RZ, 0xc0, !PT ;  /* 0x0000600000007812 */ /* 0x000fc400078ec0ff */
[----:B------:R-:W-:Y:S02]  /*27d10*/  SHF.R.U32.HI R2, RZ, 0x1, R2 ;  /* 0x00000001ff027819 */ /* 0x000fe40000011602 */
[----:B------:R-:W-:Y:S02]  /*27d20*/  LOP3.LUT R0, R0, 0x3f0, R26, 0xf8, !PT ;  /* 0x000003f000007812 */ /* 0x000fe400078ef81a */
[----:B------:R-:W-:Y:S02]  /*27d30*/  SHF.R.U32.HI R3, RZ, 0x5, R29 ;  /* 0x00000005ff037819 */ /* 0x000fe4000001161d */
[----:B------:R-:W-:Y:S02]  /*27d40*/  LOP3.LUT R2, R0, R2, RZ, 0x3c, !PT ;  /* 0x0000000200027212 */ /* 0x000fe400078e3cff */
[----:B------:R-:W2:Y:S01]  /*27d50*/  LDL.LU R0, [R1+0x240] ;  /* 0x0002400001007983 */ /* 0x000ea20000300800 */
[----:B------:R-:W-:Y:S02]  /*27d60*/  SGXT.U32 R3, R3, 0x3 ;  /* 0x000000030303781a */ /* 0x000fe40000000000 */
[----:B---3--:R-:W-:Y:S01]  /*27d70*/  LOP3.LUT R5, R5, 0xff, RZ, 0xc0, !PT ;  /* 0x000000ff05057812 */ /* 0x008fe200078ec0ff */
[----:B------:R0:W-:Y:S02]  /*27d80*/  STL [R1+0x214], R2 ;  /* 0x0002140201007387 */ /* 0x0001e40000100800 */
[----:B-1----:R-:W-:Y:S01]  /*27d90*/  IMAD R3, R3, R4, RZ ;  /* 0x0000000403037224 */ /* 0x002fe200078e02ff */
[----:B------:R-:W-:Y:S01]  /*27da0*/  BAR.SYNC.DEFER_BLOCKING 0x0 ;  /* 0x0000000000007b1d */ /* 0x000fe20000010000 */
[----:B------:R-:W-:-:S05]  /*27db0*/  ISETP.GE.U32.AND P0, PT, R5, 0x20, PT ;  /* 0x000000200500780c */ /* 0x000fca0003f06070 */
[----:B0-----:R-:W3:Y:S04]  /*27dc0*/  LDL.LU R2, [R1+0x244] ;  /* 0x0002440001027983 */ /* 0x001ee80000300800 */
[----:B--2---:R0:W-:Y:S04]  /*27dd0*/  STL [R1+0xa8], R0 ;  /* 0x0000a80001007387 */ /* 0x0041e80000100800 */
[----:B0-----:R-:W2:Y:S04]  /*27de0*/  LDL.LU R0, [R1+0x248] ;  /* 0x0002480001007983 */ /* 0x001ea80000300800 */
[----:B---3--:R0:W-:Y:S04]  /*27df0*/  STL [R1+0xa4], R2 ;  /* 0x0000a40201007387 */ /* 0x0081e80000100800 */
[----:B0-----:R-:W3:Y:S04]  /*27e00*/  LDL.LU R2, [R1+0x24c] ;  /* 0x00024c0001027983 */ /* 0x001ee80000300800 */
[----:B--2---:R0:W-:Y:S02]  /*27e10*/  STL [R1+0x94], R0 ;  /* 0x0000940001007387 */ /* 0x0041e40000100800 */
[----:B0-----:R-:W-:-:S02]  /*27e20*/  IMAD R0, R4, 0x8, R3 ;  /* 0x0000000804007824 */ /* 0x001fc400078e0203 */
[----:B------:R-:W2:Y:S04]  /*27e30*/  LDL.LU R3, [R1+0x230] ;  /* 0x0002300001037983 */ /* 0x000ea80000300800 */
[----:B---3--:R0:W-:Y:S04]  /*27e40*/  STL [R1+0x90], R2 ;  /* 0x0000900201007387 */ /* 0x0081e80000100800 */
[----:B0-----:R-:W3:Y:S04]  /*27e50*/  LDL.LU R2, [R1+0x234] ;  /* 0x0002340001027983 */ /* 0x001ee80000300800 */
[----:B--2---:R-:W-:Y:S04]  /*27e60*/  STL [R1+0xa0], R3 ;  /* 0x0000a00301007387 */ /* 0x004fe80000100800 */
[----:B------:R-:W2:Y:S04]  /*27e70*/  LDL.LU R27, [R1+0x238] ;  /* 0x00023800011b7983 */ /* 0x000ea80000300800 */
[----:B---3--:R0:W-:Y:S04]  /*27e80*/  STL [R1+0x9c], R2 ;  /* 0x00009c0201007387 */ /* 0x0081e80000100800 */
[----:B0-----:R-:W3:Y:S04]  /*27e90*/  LDL.LU R2, [R1+0x23c] ;  /* 0x00023c0001027983 */ /* 0x001ee80000300800 */
[----:B------:R-:W4:Y:S04]  /*27ea0*/  LDL.LU R3, [R1+0x270] ;  /* 0x0002700001037983 */ /* 0x000f280000300800 */
[----:B---3--:R0:W-:Y:S04]  /*27eb0*/  STL [R1+0x88], R2 ;  /* 0x0000880201007387 */ /* 0x0081e80000100800 */
[----:B0-----:R-:W3:Y:S04]  /*27ec0*/  LDL.LU R2, [R1+0x274] ;  /* 0x0002740001027983 */ /* 0x001ee80000300800 */
[----:B----4-:R-:W-:Y:S04]  /*27ed0*/  STL [R1+0x98], R3 ;  /* 0x0000980301007387 */ /* 0x010fe80000100800 */
[----:B------:R-:W4:Y:S01]  /*27ee0*/  LDL.LU R25, [R1+0x278] ;  /* 0x0002780001197983 */ /* 0x000f220000300800 */
[----:B------:R-:W-:-:S03]  /*27ef0*/  LEA R0, R4, R0, 0x3 ;  /* 0x0000000004007211 */ /* 0x000fc600078e18ff */
[----:B---3--:R-:W-:Y:S04]  /*27f00*/  STL [R1+0x84], R2 ;  /* 0x0000840201007387 */ /* 0x008fe80000100800 */
[----:B------:R0:W-:Y:S04]  /*27f10*/  STL [R1+0x148], R0 ;  /* 0x0001480001007387 */ /* 0x0001e80000100800 */
[----:B----4-:R-:W-:Y:S04]  /*27f20*/  STL [R1+0x15fc], R25 ;  /* 0x0015fc1901007387 */ /* 0x010fe80000100800 */
[----:B-----5:R-:W3:Y:S04]  /*27f30*/  LDL.LU R24, [R1+0x27c] ;  /* 0x00027c0001187983 */ /* 0x020ee80000300800 */
[----:B---3--:R-:W-:Y:S04]  /*27f40*/  STL [R1+0x1600], R24 ;  /* 0x0016001801007387 */ /* 0x008fe80000100800 */
[----:B------:R-:W3:Y:S01]  /*27f50*/  LDL.LU R23, [R1+0x2f0] ;  /* 0x0002f00001177983 */ /* 0x000ee20000300800 */
[----:B0-----:R-:W-:-:S03]  /*27f60*/  LEA R0, R4, R0, 0x3 ;  /* 0x0000000004007211 */ /* 0x001fc600078e18ff */
[----:B---3--:R0:W-:Y:S04]  /*27f70*/  STL [R1+0x15f0], R23 ;  /* 0x0015f01701007387 */ /* 0x0081e80000100800 */
[----:B------:R-:W3:Y:S04]  /*27f80*/  LDL.LU R22, [R1+0x2f4] ;  /* 0x0002f40001167983 */ /* 0x000ee80000300800 */
[----:B------:R1:W-:Y:S01]  /*27f90*/  STL [R1+0x144], R0 ;  /* 0x0001440001007387 */ /* 0x0003e20000100800 */
[----:B0-----:R-:W1:Y:S03]  /*27fa0*/  LDC R23, c[0x0][0x278] ;  /* 0x00009e00ff177b82 */ /* 0x001e660000000800 */
[----:B---3--:R-:W-:Y:S04]  /*27fb0*/  STL [R1+0x15f4], R22 ;  /* 0x0015f41601007387 */ /* 0x008fe80000100800 */
[----:B------:R-:W3:Y:S04]  /*27fc0*/  LDL.LU R21, [R1+0x2f8] ;  /* 0x0002f80001157983 */ /* 0x000ee80000300800 */
[----:B---3--:R-:W-:Y:S04]  /*27fd0*/  STL [R1+0x1604], R21 ;  /* 0x0016041501007387 */ /* 0x008fe80000100800 */
[----:B------:R-:W3:Y:S04]  /*27fe0*/  LDL.LU R20, [R1+0x2fc] ;  /* 0x0002fc0001147983 */ /* 0x000ee80000300800 */
[----:B---3--:R-:W-:Y:S04]  /*27ff0*/  STL [R1+0x1608], R20 ;  /* 0x0016081401007387 */ /* 0x008fe80000100800 */
[----:B------:R-:W3:Y:S01]  /*28000*/  LDL.LU R19, [R1+0x300] ;  /* 0x0003000001137983 */ /* 0x000ee20000300800 */
[----:B-1----:R-:W-:-:S03]  /*28010*/  IMAD R0, R23, 0x8, R0 ;  /* 0x0000000817007824 */ /* 0x002fc600078e0200 */
[----:B---3--:R-:W-:Y:S04]  /*28020*/  STL [R1+0x15f8], R19 ;  /* 0x0015f81301007387 */ /* 0x008fe80000100800 */
[----:B------:R-:W3:Y:S04]  /*28030*/  LDL.LU R18, [R1+0x304] ;  /* 0x0003040001127983 */ /* 0x000ee80000300800 */
[----:B------:R0:W-:Y:S04]  /*28040*/  STL [R1+0x160], R0 ;  /* 0x0001600001007387 */ /* 0x0001e80000100800 */
[----:B---3--:R-:W-:Y:S04]  /*28050*/  STL [R1+0x160c], R18 ;  /* 0x00160c1201007387 */ /* 0x008fe80000100800 */
[----:B------:R-:W3:Y:S04]  /*28060*/  LDL.LU R17, [R1+0x308] ;  /* 0x0003080001117983 */ /* 0x000ee80000300800 */
[----:B---3--:R-:W-:Y:S04]  /*28070*/  STL [R1+0x1610], R17 ;  /* 0x0016101101007387 */ /* 0x008fe80000100800 */
[----:B------:R-:W3:Y:S04]  /*28080*/  LDL.LU R16, [R1+0x30c] ;  /* 0x00030c0001107983 */ /* 0x000ee80000300800 */
[----:B---3--:R-:W-:Y:S04]  /*28090*/  STL [R1+0x1614], R16 ;  /* 0x0016141001007387 */ /* 0x008fe80000100800 */
[----:B------:R-:W3:Y:S01]  /*280a0*/  LDL.LU R15, [R1+0x310] ;  /* 0x00031000010f7983 */ /* 0x000ee20000300800 */
[----:B0-----:R-:W-:-:S03]  /*280b0*/  LEA R0, R23, R0, 0x3 ;  /* 0x0000000017007211 */ /* 0x001fc600078e18ff */
        /* <DEDUP_REMOVED lines=19> */
[----:B0-----:R-:W-:-:S03]  /*281f0*/  IMAD R0, R23, 0x8, R0 ;  /* 0x0000000817007824 */ /* 0x001fc600078e0200 */
[----:B---3--:R-:W-:Y:S04]  /*28200*/  STL [R1+0x1638], R7 ;  /* 0x0016380701007387 */ /* 0x008fe80000100800 */
[----:B------:R-:W3:Y:S04]  /*28210*/  LDL.LU R6, [R1+0x334] ;  /* 0x0003340001067983 */ /* 0x000ee80000300800 */
[----:B------:R-:W-:Y:S04]  /*28220*/  STL [R1+0x108], R0 ;  /* 0x0001080001007387 */ /* 0x000fe80000100800 */
[----:B---3--:R-:W-:Y:S04]  /*28230*/  STL [R1+0x163c], R6 ;  /* 0x00163c0601007387 */ /* 0x008fe80000100800 */
[----:B------:R-:W3:Y:S04]  /*28240*/  LDL.LU R5, [R1+0x338] ;  /* 0x0003380001057983 */ /* 0x000ee80000300800 */
[----:B---3--:R0:W-:Y:S04]  /*28250*/  STL [R1+0x1640], R5 ;  /* 0x0016400501007387 */ /* 0x0081e80000100800 */
[----:B------:R-:W3:Y:S04]  /*28260*/  LDL.LU R4, [R1+0x33c] ;  /* 0x00033c0001047983 */ /* 0x000ee80000300800 */
[----:B---3--:R-:W-:Y:S04]  /*28270*/  STL [R1+0x1644], R4 ;  /* 0x0016440401007387 */ /* 0x008fe80000100800 */
[----:B------:R-:W3:Y:S01]  /*28280*/  LDL.LU R3, [R1+0x340] ;  /* 0x0003400001037983 */ /* 0x000ee20000300800 */
[----:B0-----:R-:W-:-:S03]  /*28290*/  LEA R5, R23, R0, 0x3 ;  /* 0x0000000017057211 */ /* 0x001fc600078e18ff */
        /* <DEDUP_REMOVED lines=10> */
[----:B---3--:R0:W-:Y:S04]  /*28340*/  STL [R1+0x1650], R21 ;  /* 0x0016501501007387 */ /* 0x0081e80000100800 */
[----:B------:R-:W3:Y:S04]  /*28350*/  LDL.LU R20, [R1+0x354] ;  /* 0x0003540001147983 */ /* 0x000ee80000300800 */
[----:B------:R1:W-:Y:S04]  /*28360*/  STL [R1+0x100], R0 ;  /* 0x0001000001007387 */ /* 0x0003e80000100800 */
[----:B---3--:R3:W-:Y:S04]  /*28370*/  STL [R1+0x1654], R20 ;  /* 0x0016541401007387 */ /* 0x0087e80000100800 */
[----:B------:R-:W4:Y:S04]  /*28380*/  LDL.LU R6, [R1+0x358] ;  /* 0x0003580001067983 */ /* 0x000f280000300800 */
[----:B----4-:R-:W-:Y:S04]  /*28390*/  STL [R1+0x167c], R6 ;  /* 0x00167c0601007387 */ /* 0x010fe80000100800 */
[----:B------:R-:W4:Y:S04]  /*283a0*/  LDL.LU R5, [R1+0x35c] ;  /* 0x00035c0001057983 */ /* 0x000f280000300800 */
[----:B----4-:R-:W-:Y:S04]  /*283b0*/  STL [R1+0x1680], R5 ;  /* 0x0016800501007387 */ /* 0x010fe80000100800 */
[----:B------:R-:W4:Y:S04]  /*283c0*/  LDL.LU R18, [R1+0x360] ;  /* 0x0003600001127983 */ /* 0x000f280000300800 */
[----:B----4-:R4:W-:Y:S04]  /*283d0*/  STL [R1+0x1658], R18 ;  /* 0x0016581201007387 */ /* 0x0109e80000100800 */
[----:B------:R-:W2:Y:S04]  /*283e0*/  LDL.LU R17, [R1+0x364] ;  /* 0x0003640001117983 */ /* 0x000ea80000300800 */
[----:B--2---:R-:W-:Y:S04]  /*283f0*/  STL [R1+0x165c], R17 ;  /* 0x00165c1101007387 */ /* 0x004fe80000100800 */
        /* <DEDUP_REMOVED lines=10> */
[----:B0-----:R-:W2:Y:S04]  /*284a0*/  LDL.LU R21, [R1+0x37c] ;  /* 0x00037c0001157983 */ /* 0x001ea80000300800 */
[----:B--2---:R-:W-:Y:S04]  /*284b0*/  STL [R1+0x1690], R21 ;  /* 0x0016901501007387 */ /* 0x004fe80000100800 */
[----:B------:R-:W2:Y:S01]  /*284c0*/  LDL.LU R14, [R1+0x380] ;  /* 0x00038000010e7983 */ /* 0x000ea20000300800 */
[----:B------:R-:W-:-:S05]  /*284d0*/  IMAD R24, R23, 0x8, R0 ;  /* 0x0000000817187824 */ /* 0x000fca00078e0200 */
[C---:B-1----:R-:W-:Y:S01]  /*284e0*/  LEA R0, R23.reuse, R24, 0x3 ;  /* 0x0000001817007211 */ /* 0x042fe200078e18ff */
[----:B--2---:R-:W-:Y:S04]  /*284f0*/  STL [R1+0x1668], R14 ;  /* 0x0016680e01007387 */ /* 0x004fe80000100800 */
[----:B------:R-:W2:Y:S01]  /*28500*/  LDL.LU R13, [R1+0x384] ;  /* 0x00038400010d7983 */ /* 0x000ea20000300800 */
[----:B------:R-:W-:-:S05]  /*28510*/  LEA R0, R23, R0, 0x3 ;  /* 0x0000000017007211 */ /* 0x000fca00078e18ff */
[----:B------:R0:W-:Y:S04]  /*28520*/  STL [R1+0xf4], R0 ;  /* 0x0000f40001007387 */ /* 0x0001e80000100800 */
[----:B--2---:R-:W-:Y:S04]  /*28530*/  STL [R1+0x166c], R13 ;  /* 0x00166c0d01007387 */ /* 0x004fe80000100800 */
[----:B---3--:R-:W2:Y:S04]  /*28540*/  LDL.LU R20, [R1+0x388] ;  /* 0x0003880001147983 */ /* 0x008ea80000300800 */
[----:B----4-:R-:W3:Y:S04]  /*28550*/  LDL.LU R18, [R1+0x38c] ;  /* 0x00038c0001127983 */ /* 0x010ee80000300800 */
[----:B------:R-:W4:Y:S01]  /*28560*/  LDL.LU R12, [R1+0x390] ;  /* 0x00039000010c7983 */ /* 0x000f220000300800 */
[----:B0-----:R-:W-:Y:S01]  /*28570*/  IMAD R0, R23, 0x8, R0 ;  /* 0x0000000817007824 */ /* 0x001fe200078e0200 */
[----:B------:R-:W-:-:S02]  /*28580*/  MOV R22, R27 ;  /* 0x0000001b00167202 */ /* 0x000fc40000000f00 */
[C---:B------:R-:W-:Y:S02]  /*28590*/  SHF.L.U32 R27, R29.reuse, 0x2, RZ ;  /* 0x000000021d1b7819 */ /* 0x040fe400000006ff */
[----:B------:R-:W-:Y:S02]  /*285a0*/  SHF.L.U32 R28, R29, 0x5, RZ ;  /* 0x000000051d1c7819 */ /* 0x000fe400000006ff */
[----:B------:R-:W-:Y:S02]  /*285b0*/  LOP3.LUT R2, R27, 0x70, RZ, 0xc0, !PT ;  /* 0x000000701b027812 */ /* 0x000fe400078ec0ff */
[----:B------:R-:W-:Y:S02]  /*285c0*/  LOP3.LUT R29, R29, 0x18, RZ, 0xc0, !PT ;  /* 0x000000181d1d7812 */ /* 0x000fe400078ec0ff */
[----:B------:R-:W-:Y:S02]  /*285d0*/  LOP3.LUT R27, R2, 0x1c60, R28, 0x78, !PT ;  /* 0x00001c60021b7812 */ /* 0x000fe400078e781c */
[----:B------:R-:W-:-:S02]  /*285e0*/  LOP3.LUT R26, R26, 0x70, RZ, 0xc0, !PT ;  /* 0x000000701a1a7812 */ /* 0x000fc400078ec0ff */
[----:B------:R-:W-:Y:S02]  /*285f0*/  LEA R28, R29, UR6, 0xa ;  /* 0x000000061d1c7c11 */ /* 0x000fe4000f8e50ff */
[----:B------:R-:W-:Y:S02]  /*28600*/  IADD3 R26, R26, UR6, RZ ;  /* 0x000000061a1a7c10 */ /* 0x000fe4000fffe0ff */
[----:B------:R-:W-:Y:S02]  /*28610*/  IADD3 R3, R27, R28, RZ ;  /* 0x0000001c1b037210 */ /* 0x000fe40007ffe0ff */
[----:B------:R-:W-:Y:S01]  /*28620*/  LEA.HI R2, R29, R26, RZ, 0x1f ;  /* 0x0000001a1d027211 */ /* 0x000fe200078ff8ff */
[----:B----4-:R-:W-:Y:S04]  /*28630*/  STL [R1+0x1670], R12 ;  /* 0x0016700c01007387 */ /* 0x010fe80000100800 */
[----:B------:R0:W-:Y:S04]  /*28640*/  STL [R1+0xf0], R0 ;  /* 0x0000f00001007387 */ /* 0x0001e80000100800 */
[----:B------:R-:W4:Y:S04]  /*28650*/  LDL.LU R19, [R1+0x394] ;  /* 0x0003940001137983 */ /* 0x000f280000300800 */
[----:B------:R-:W2:Y:S01]  /*28660*/  LDL.LU R17, [R1+0x398] ;  /* 0x0003980001117983 */ /* 0x000ea20000300800 */
[----:B0-----:R-:W-:-:S03]  /*28670*/  IMAD R0, R23, 0x8, R0 ;  /* 0x0000000817007824 */ /* 0x001fc600078e0200 */
[----:B------:R-:W3:Y:S04]  /*28680*/  LDL.LU R16, [R1+0x39c] ;  /* 0x00039c0001107983 */ /* 0x000ee80000300800 */
[----:B------:R-:W4:Y:S04]  /*28690*/  LDL.LU R11, [R1+0x3a0] ;  /* 0x0003a000010b7983 */ /* 0x000f280000300800 */
[----:B------:R-:W4:Y:S04]  /*286a0*/  LDL.LU R10, [R1+0x3a4] ;  /* 0x0003a400010a7983 */ /* 0x000f280000300800 */
[----:B------:R-:W2:Y:S04]  /*286b0*/  LDL.LU R15, [R1+0x3a8] ;  /* 0x0003a800010f7983 */ /* 0x000ea80000300800 */
[----:B------:R0:W-:Y:S04]  /*286c0*/  STL [R1+0xec], R0 ;  /* 0x0000ec0001007387 */ /* 0x0001e80000100800 */
[----:B------:R-:W3:Y:S01]  /*286d0*/  LDL.LU R14, [R1+0x3ac] ;  /* 0x0003ac00010e7983 */ /* 0x000ee20000300800 */
[----:B0-----:R-:W-:-:S05]  /*286e0*/  LEA R0, R23, R0, 0x3 ;  /* 0x0000000017007211 */ /* 0x001fca00078e18ff */
[----:B------:R0:W-:Y:S04]  /*286f0*/  STL [R1+0xe4], R0 ;  /* 0x0000e40001007387 */ /* 0x0001e80000100800 */
[----:B------:R-:W4:Y:S04]  /*28700*/  LDL.LU R9, [R1+0x3b0] ;  /* 0x0003b00001097983 */ /* 0x000f280000300800 */
[----:B------:R-:W4:Y:S01]  /*28710*/  LDL.LU R8, [R1+0x3b4] ;  /* 0x0003b40001087983 */ /* 0x000f220000300800 */
[----:B0-----:R-:W-:-:S05]  /*28720*/  IMAD R0, R23, 0x8, R0 ;  /* 0x0000000817007824 */ /* 0x001fca00078e0200 */
[----:B------:R-:W-:Y:S04]  /*28730*/  STL [R1+0xe8], R0 ;  /* 0x0000e80001007387 */ /* 0x000fe80000100800 */
[----:B------:R-:W2:Y:S04]  /*28740*/  LDL.LU R13, [R1+0x3b8] ;  /* 0x0003b800010d7983 */ /* 0x000ea80000300800 */
[----:B------:R-:W3:Y:S04]  /*28750*/  LDL.LU R12, [R1+0x3bc] ;  /* 0x0003bc00010c7983 */ /* 0x000ee80000300800 */
[----:B------:R-:W-:Y:S01]  /*28760*/  STL [R1+0x74], R3 ;  /* 0x0000740301007387 */ /* 0x000fe20000100800 */
[----:B------:R-:W-:-:S03]  /*28770*/  IMAD R25, R23, 0x8, R0 ;  /* 0x0000000817197824 */ /* 0x000fc600078e0200 */
[----:B------:R-:W4:Y:S04]  /*28780*/  LDL.LU R26, [R1+0x524] ;  /* 0x00052400011a7983 */ /* 0x000f280000300800 */
[----:B------:R4:W-:Y:S04]  /*28790*/  STL [R1+0x234], R2 ;  /* 0x0002340201007387 */ /* 0x0009e80000100800 */
[----:B------:R-:W2:Y:S04]  /*287a0*/  LDL.LU R27, [R1+0x528] ;  /* 0x00052800011b7983 */ /* 0x000ea80000300800 */
[----:B------:R-:W3:Y:S04]  /*287b0*/  LDL.LU R28, [R1+0x52c] ;  /* 0x00052c00011c7983 */ /* 0x000ee80000300800 */
[----:B------:R-:W-:Y:S04]  /*287c0*/  STL [R1+0xe0], R25 ;  /* 0x0000e01901007387 */ /* 0x000fe80000100800 */
[----:B------:R-:W3:Y:S01]  /*287d0*/  LDL.LU R29, [R1+0x530] ;  /* 0x00053000011d7983 */ /* 0x000ee20000300800 */
[C---:B----4-:R-:W-:Y:S01]  /*287e0*/  FMUL R2, R26.reuse, 8388608 ;  /* 0x4b0000001a027820 */ /* 0x050fe20000400000 */
[----:B------:R-:W-:-:S04]  /*287f0*/  FSETP.GEU.AND P2, PT, R26, 1.175494350822287508e-38, PT ;  /* 0x008000001a00780b */ /* 0x000fc80003f4e000 */
[----:B------:R-:W-:Y:S01]  /*28800*/  FSEL R2, R2, R26, !P2 ;  /* 0x0000001a02027208 */ /* 0x000fe20005000000 */
[C---:B--2---:R-:W-:Y:S01]  /*28810*/  FMUL R4, R27.reuse, 8388608 ;  /* 0x4b0000001b047820 */ /* 0x044fe20000400000 */
[----:B------:R-:W-:Y:S01]  /*28820*/  FSETP.GEU.AND P3, PT, R27, 1.175494350822287508e-38, PT ;  /* 0x008000001b00780b */ /* 0x000fe20003f6e000 */
[C---:B---3--:R-:W-:Y:S01]  /*28830*/  FMUL R3, R28.reuse, 8388608 ;  /* 0x4b0000001c037820 */ /* 0x048fe20000400000 */
[----:B------:R-:W-:Y:S01]  /*28840*/  FSETP.GEU.AND P4, PT, R28, 1.175494350822287508e-38, PT ;  /* 0x008000001c00780b */ /* 0x000fe20003f8e000 */
[----:B------:R0:W-:Y:S01]  /*28850*/  STL [R1+0x80], R2 ;  /* 0x0000800201007387 */ /* 0x0001e20000100800 */
[----:B------:R-:W-:Y:S02]  /*28860*/  FSEL R4, R4, R27, !P3 ;  /* 0x0000001b04047208 */ /* 0x000fe40005800000 */
[----:B------:R-:W-:Y:S01]  /*28870*/  FSEL R6, R3, R28, !P4 ;  /* 0x0000001c03067208 */ /* 0x000fe20006000000 */
[C---:B------:R-:W-:Y:S01]  /*28880*/  FMUL R0, R29.reuse, 8388608 ;  /* 0x4b0000001d007820 */ /* 0x040fe20000400000 */
[----:B------:R-:W-:-:S02]  /*28890*/  FSETP.GEU.AND P5, PT, R29, 1.175494350822287508e-38, PT ;  /* 0x008000001d00780b */ /* 0x000fc40003fae000 */
[----:B0-----:R-:W-:Y:S02]  /*288a0*/  IADD3 R2, R2, -0x3f3504f3, RZ ;  /* 0xc0cafb0d02027810 */ /* 0x001fe40007ffe0ff */
[----:B------:R-:W-:Y:S01]  /*288b0*/  FSEL R0, R0, R29, !P5 ;  /* 0x0000001d00007208 */ /* 0x000fe20006800000 */
[----:B------:R0:W-:Y:S01]  /*288c0*/  STL [R1+0x7c], R4 ;  /* 0x00007c0401007387 */ /* 0x0001e20000100800 */
[----:B------:R-:W-:-:S03]  /*288d0*/  LOP3.LUT R2, R2, 0xff800000, RZ, 0xc0, !PT ;  /* 0xff80000002027812 */ /* 0x000fc600078ec0ff */
[----:B------:R1:W-:Y:S01]  /*288e0*/  STL [R1+0x78], R6 ;  /* 0x0000780601007387 */ /* 0x0003e20000100800 */
[----:B------:R-:W-:-:S03]  /*288f0*/  FSEL R21, RZ, -23, P2 ;  /* 0xc1b80000ff157808 */ /* 0x000fc60001000000 */
[----:B------:R2:W-:Y:S01]  /*28900*/  STL [R1+0x220], R0 ;  /* 0x0002200001007387 */ /* 0x0005e20000100800 */
[----:B0-----:R-:W-:-:S03]  /*28910*/  IADD3 R4, R4, -0x3f3504f3, RZ ;  /* 0xc0cafb0d04047810 */ /* 0x001fc60007ffe0ff */
[----:B------:R0:W-:Y:S01]  /*28920*/  STL [R1+0xcc], R2 ;  /* 0x0000cc0201007387 */ /* 0x0001e20000100800 */
[----:B-1----:R-:W-:Y:S01]  /*28930*/  VIADD R6, R6, 0xc0cafb0d ;  /* 0xc0cafb0d06067836 */ /* 0x002fe20000000000 */
[----:B------:R-:W-:Y:S02]  /*28940*/  LOP3.LUT R4, R4, 0xff800000, RZ, 0xc0, !PT ;  /* 0xff80000004047812 */ /* 0x000fe400078ec0ff */
[----:B--2---:R-:W-:Y:S02]  /*28950*/  IADD3 R0, R0, -0x3f3504f3, RZ ;  /* 0xc0cafb0d00007810 */ /* 0x004fe40007ffe0ff */
[----:B------:R-:W-:Y:S02]  /*28960*/  LOP3.LUT R6, R6, 0xff800000, RZ, 0xc0, !PT ;  /* 0xff80000006067812 */ /* 0x000fe400078ec0ff */
[----:B0-----:R-:W-:Y:S02]  /*28970*/  I2FP.F32.S32 R2, R2 ;  /* 0x0000000200027245 */ /* 0x001fe40000201400 */
[----:B------:R-:W-:Y:S01]  /*28980*/  LOP3.LUT R0, R0, 0xff800000, RZ, 0xc0, !PT ;  /* 0xff80000000007812 */ /* 0x000fe200078ec0ff */
[----:B------:R0:W-:Y:S02]  /*28990*/  STL [R1+0xd0], R4 ;  /* 0x0000d00401007387 */ /* 0x0001e40000100800 */
[----:B------:R-:W-:-:S02]  /*289a0*/  FFMA.FTZ R2, R2, 1.1920928955078125e-07, R21 ;  /* 0x3400000002027823 */ /* 0x000fc40000010015 */
[----:B------:R-:W-:Y:S01]  /*289b0*/  STL [R1+0xd8], R6 ;  /* 0x0000d80601007387 */ /* 0x000fe20000100800 */
[----:B------:R-:W-:-:S03]  /*289c0*/  FSEL R3, RZ, -23, P3 ;  /* 0xc1b80000ff037808 */ /* 0x000fc60001800000 */
[----:B------:R-:W-:Y:S01]  /*289d0*/  STL [R1+0xd4], R0 ;  /* 0x0000d40001007387 */ /* 0x000fe20000100800 */
[----:B0-----:R-:W-:-:S03]  /*289e0*/  I2FP.F32.S32 R4, R4 ;  /* 0x0000000400047245 */ /* 0x001fc60000201400 */
[----:B------:R-:W2:Y:S04]  /*289f0*/  LDL.LU R21, [R1+0x1690] ;  /* 0x0016900001157983 */ /* 0x000ea80000300800 */
[----:B------:R0:W-:Y:S01]  /*28a00*/  STL [R1+0x154], R2 ;  /* 0x0001540201007387 */ /* 0x0001e20000100800 */
[----:B------:R-:W-:-:S03]  /*28a10*/  FFMA.FTZ R4, R4, 1.1920928955078125e-07, R3 ;  /* 0x3400000004047823 */ /* 0x000fc60000010003 */
[----:B0-----:R-:W3:Y:S04]  /*28a20*/  LDL.LU R2, [R1+0x168c] ;  /* 0x00168c0001027983 */ /* 0x001ee80000300800 */
[----:B------:R-:W4:Y:S01]  /*28a30*/  LDL.LU R3, [R1+0x1688] ;  /* 0x0016880001037983 */ /* 0x000f220000300800 */
[----:B------:R-:W-:Y:S02]  /*28a40*/  FSEL R5, RZ, -23, P4 ;  /* 0xc1b80000ff057808 */ /* 0x000fe40002000000 */
[----:B------:R-:W-:Y:S02]  /*28a50*/  I2FP.F32.S32 R6, R6 ;  /* 0x0000000600067245 */ /* 0x000fe40000201400 */
[----:B------:R-:W-:Y:S02]  /*28a60*/  FSEL R7, RZ, -23, P5 ;  /* 0xc1b80000ff077808 */ /* 0x000fe40002800000 */
[----:B------:R-:W-:Y:S01]  /*28a70*/  I2FP.F32.S32 R0, R0 ;  /* 0x0000000000007245 */ /* 0x000fe20000201400 */
[----:B------:R-:W-:Y:S01]  /*28a80*/  FFMA.FTZ R6, R6, 1.1920928955078125e-07, R5 ;  /* 0x3400000006067823 */ /* 0x000fe20000010005 */
[----:B------:R0:W-:Y:S03]  /*28a90*/  STL [R1+0x150], R4 ;  /* 0x0001500401007387 */ /* 0x0001e60000100800 */
[----:B------:R-:W-:Y:S01]  /*28aa0*/  FFMA.FTZ R0, R0, 1.1920928955078125e-07, R7 ;  /* 0x3400000000007823 */ /* 0x000fe20000010007 */
[----:B0-----:R-:W4:Y:S04]  /*28ab0*/  LDL.LU R4, [R1+0x1684] ;  /* 0x0016840001047983 */ /* 0x001f280000300800 */
[----:B------:R-:W4:Y:S04]  /*28ac0*/  LDL.LU R5, [R1+0x1680] ;  /* 0x0016800001057983 */ /* 0x000f280000300800 */
[----:B------:R0:W-:Y:S04]  /*28ad0*/  STL [R1+0x14c], R6 ;  /* 0x00014c0601007387 */ /* 0x0001e80000100800 */
[----:B0-----:R-:W4:Y:S04]  /*28ae0*/  LDL.LU R6, [R1+0x167c] ;  /* 0x00167c0001067983 */ /* 0x001f280000300800 */
[----:B------:R-:W4:Y:S04]  /*28af0*/  LDL.LU R7, [R1+0x1678] ;  /* 0x0016780001077983 */ /* 0x000f280000300800 */
[----:B------:R0:W-:Y:S04]  /*28b00*/  STL [R1+0x158], R0 ;  /* 0x0001580001007387 */ /* 0x0001e80000100800 */
[----:B0-----:R-:W4:Y:S01]  /*28b10*/  LDL.LU R0, [R1+0x1674] ;  /* 0x0016740001007983 */ /* 0x001f220000300800 */
[----:B------:R-:W-:-:S02]  /*28b20*/  FSETP.GT.AND P1, PT, |R29|, 8.50705917302346158658e+37, PT ;  /* 0x7e8000001d00780b */ /* 0x000fc40003f24200 */
[----:B------:R-:W-:-:S11]  /*28b30*/  FSETP.GEU.AND P3, PT, |R29|, 1.175494350822287508e-38, PT ;  /* 0x008000001d00780b */ /* 0x000fd60003f6e200 */
[----:B------:R-:W-:-:S04]  /*28b40*/  @P1 FMUL R29, R29, 0.25 ;  /* 0x3e8000001d1d1820 */ /* 0x000fc80000400000 */
[----:B------:R-:W-:-:S06]  /*28b50*/  @!P3 FMUL R29, R29, 16777216 ;  /* 0x4b8000001d1db820 */ /* 0x000fcc0000400000 */
[----:B------:R-:W0:Y:S01]  /*28b60*/  MUFU.RCP R29, R29 ;  /* 0x0000001d001d7308 */ /* 0x000e220000001000 */
[----:B------:R-:W-:Y:S01]  /*28b70*/  @P1 FMUL R12, R12, 0.25 ;  /* 0x3e8000000c0c1820 */ /* 0x000fe20000400000 */
[----:B------:R-:W-:Y:S01]  /*28b80*/  LEA R25, R23, R25, 0x3 ;  /* 0x0000001917197211 */ /* 0x000fe200078e18ff */
[----:B------:R-:W-:Y:S02]  /*28b90*/  @P1 FMUL R13, R13, 0.25 ;  /* 0x3e8000000d0d1820 */ /* 0x000fe40000400000 */
[----:B------:R-:W-:Y:S02]  /*28ba0*/  @!P3 FMUL R12, R12, 16777216 ;  /* 0x4b8000000c0cb820 */ /* 0x000fe40000400000 */
[----:B------:R1:W-:Y:S01]  /*28bb0*/  STL [R1+0xbc], R25 ;  /* 0x0000bc1901007387 */ /* 0x0003e20000100800 */
[----:B------:R-:W-:Y:S01]  /*28bc0*/  @!P3 FMUL R13, R13, 16777216 ;  /* 0x4b8000000d0db820 */ /* 0x000fe20000400000 */
[----:B------:R-:W-:Y:S01]  /*28bd0*/  @P1 FMUL R14, R14, 0.25 ;  /* 0x3e8000000e0e1820 */ /* 0x000fe20000400000 */
[----:B-1----:R-:W-:-:S02]  /*28be0*/  IMAD R25, R23, 0x8, R25 ;  /* 0x0000000817197824 */ /* 0x002fc400078e0219 */
[C---:B0-----:R-:W-:Y:S01]  /*28bf0*/  FMUL R12, R29.reuse, R12 ;  /* 0x0000000c1d0c7220 */ /* 0x041fe20000400000 */
[----:B------:R-:W-:Y:S02]  /*28c00*/  FMUL R13, R29, R13 ;  /* 0x0000000d1d0d7220 */ /* 0x000fe40000400000 */
[----:B------:R-:W-:Y:S01]  /*28c10*/  STL [R1+0xb0], R25 ;  /* 0x0000b01901007387 */ /* 0x000fe20000100800 */
[----:B------:R-:W-:-:S03]  /*28c20*/  @P1 FMUL R15, R15, 0.25 ;  /* 0x3e8000000f0f1820 */ /* 0x000fc60000400000 */
[----:B------:R0:W-:Y:S01]  /*28c30*/  STL [R1+0x13c], R12 ;  /* 0x00013c0c01007387 */ /* 0x0001e20000100800 */
[----:B------:R-:W-:Y:S01]  /*28c40*/  @!P3 FMUL R14, R14, 16777216 ;  /* 0x4b8000000e0eb820 */ /* 0x000fe20000400000 */
[----:B------:R-:W-:Y:S01]  /*28c50*/  @P1 FMUL R16, R16, 0.25 ;  /* 0x3e80000010101820 */ /* 0x000fe20000400000 */
[----:B------:R-:W-:Y:S01]  /*28c60*/  @P1 FMUL R17, R17, 0.25 ;  /* 0x3e80000011111820 */ /* 0x000fe20000400000 */
[----:B------:R-:W-:Y:S01]  /*28c70*/  @!P3 FMUL R15, R15, 16777216 ;  /* 0x4b8000000f0fb820 */ /* 0x000fe20000400000 */
[----:B0-----:R-:W4:Y:S01]  /*28c80*/  LDL.LU R12, [R1+0x1670] ;  /* 0x00167000010c7983 */ /* 0x001f220000300800 */
[----:B------:R-:W-:Y:S01]  /*28c90*/  FMUL R14, R29, R14 ;  /* 0x0000000e1d0e7220 */ /* 0x000fe20000400000 */
[----:B------:R-:W-:Y:S02]  /*28ca0*/  @P1 FMUL R18, R18, 0.25 ;  /* 0x3e80000012121820 */ /* 0x000fe40000400000 */
[----:B------:R0:W-:Y:S01]  /*28cb0*/  STL [R1+0x138], R13 ;  /* 0x0001380d01007387 */ /* 0x0001e20000100800 */
[----:B------:R-:W-:Y:S01]  /*28cc0*/  @!P3 FMUL R16, R16, 16777216 ;  /* 0x4b8000001010b820 */ /* 0x000fe20000400000 */
[----:B------:R-:W-:Y:S01]  /*28cd0*/  @P1 FMUL R20, R20, 0.25 ;  /* 0x3e80000014141820 */ /* 0x000fe20000400000 */
[----:B------:R-:W-:Y:S01]  /*28ce0*/  @!P3 FMUL R17, R17, 16777216 ;  /* 0x4b8000001111b820 */ /* 0x000fe20000400000 */
[C---:B------:R-:W-:Y:S01]  /*28cf0*/  FMUL R15, R29.reuse, R15 ;  /* 0x0000000f1d0f7220 */ /* 0x040fe20000400000 */
[----:B------:R-:W-:Y:S01]  /*28d00*/  @!P3 FMUL R18, R18, 16777216 ;  /* 0x4b8000001212b820 */ /* 0x000fe20000400000 */
[----:B0-----:R-:W4:Y:S01]  /*28d10*/  LDL.LU R13, [R1+0x166c] ;  /* 0x00166c00010d7983 */ /* 0x001f220000300800 */
[----:B------:R-:W-:Y:S01]  /*28d20*/  FMUL R16, R29, R16 ;  /* 0x000000101d107220 */ /* 0x000fe20000400000 */
[----:B------:R-:W-:-:S02]  /*28d30*/  @!P3 FMUL R20, R20, 16777216 ;  /* 0x4b8000001414b820 */ /* 0x000fc40000400000 */
[----:B------:R0:W-:Y:S01]  /*28d40*/  STL [R1+0x134], R14 ;  /* 0x0001340e01007387 */ /* 0x0001e20000100800 */
[C---:B------:R-:W-:Y:S01]  /*28d50*/  FMUL R17, R29.reuse, R17 ;  /* 0x000000111d117220 */ /* 0x040fe20000400000 */
[C---:B------:R-:W-:Y:S01]  /*28d60*/  FMUL R18, R29.reuse, R18 ;  /* 0x000000121d127220 */ /* 0x040fe20000400000 */
[----:B------:R-:W-:Y:S01]  /*28d70*/  FMUL R20, R29, R20 ;  /* 0x000000141d147220 */ /* 0x000fe20000400000 */
[----:B0-----:R-:W4:Y:S04]  /*28d80*/  LDL.LU R14, [R1+0x1668] ;  /* 0x00166800010e7983 */ /* 0x001f280000300800 */
[----:B------:R0:W-:Y:S04]  /*28d90*/  STL [R1+0x130], R15 ;  /* 0x0001300f01007387 */ /* 0x0001e80000100800 */
        /* <DEDUP_REMOVED lines=8> */
[----:B0-----:R-:W4:Y:S01]  /*28e20*/  LDL.LU R20, [R1+0x1654] ;  /* 0x0016540001147983 */ /* 0x001f220000300800 */
[----:B--2---:R-:W-:-:S04]  /*28e30*/  @P1 FMUL R21, R21, 0.25 ;  /* 0x3e80000015151820 */ /* 0x004fc80000400000 */
[----:B------:R-:W-:-:S04]  /*28e40*/  @!P3 FMUL R21, R21, 16777216 ;  /* 0x4b8000001515b820 */ /* 0x000fc80000400000 */
[----:B------:R-:W-:Y:S01]  /*28e50*/  FMUL R21, R29, R21 ;  /* 0x000000151d157220 */ /* 0x000fe20000400000 */
[----:B---3--:R-:W-:-:S04]  /*28e60*/  @P1 FMUL R2, R2, 0.25 ;  /* 0x3e80000002021820 */ /* 0x008fc80000400000 */
[----:B------:R-:W-:Y:S01]  /*28e70*/  @!P3 FMUL R2, R2, 16777216 ;  /* 0x4b8000000202b820 */ /* 0x000fe20000400000 */
[----:B----4-:R-:W-:-:S03]  /*28e80*/  @P1 FMUL R3, R3, 0.25 ;  /* 0x3e80000003031820 */ /* 0x010fc60000400000 */
[----:B------:R-:W-:Y:S01]  /*28e90*/  FMUL R2, R29, R2 ;  /* 0x000000021d027220 */ /* 0x000fe20000400000 */
[----:B------:R-:W-:Y:S01]  /*28ea0*/  @!P3 FMUL R3, R3, 16777216 ;  /* 0x4b8000000303b820 */ /* 0x000fe20000400000 */
[----:B------:R0:W-:Y:S03]  /*28eb0*/  STL [R1+0x11c], R21 ;  /* 0x00011c1501007387 */ /* 0x0001e60000100800 */
[----:B------:R-:W-:Y:S01]  /*28ec0*/  FMUL R3, R29, R3 ;  /* 0x000000031d037220 */ /* 0x000fe20000400000 */
[----:B0-----:R-:W2:Y:S04]  /*28ed0*/  LDL.LU R21, [R1+0x1650] ;  /* 0x0016500001157983 */ /* 0x001ea80000300800 */
[----:B------:R0:W-:Y:S04]  /*28ee0*/  STL [R1+0x118], R2 ;  /* 0x0001180201007387 */ /* 0x0001e80000100800 */
[----:B0-----:R-:W3:Y:S04]  /*28ef0*/  LDL.LU R2, [R1+0x164c] ;  /* 0x00164c0001027983 */ /* 0x001ee80000300800 */
[----:B------:R0:W-:Y:S04]  /*28f00*/  STL [R1+0x114], R3 ;  /* 0x0001140301007387 */ /* 0x0001e80000100800 */
[----:B0-----:R-:W4:Y:S01]  /*28f10*/  LDL.LU R3, [R1+0x1648] ;  /* 0x0016480001037983 */ /* 0x001f220000300800 */
[----:B------:R-:W-:Y:S01]  /*28f20*/  @P1 FMUL R4, R4, 0.25 ;  /* 0x3e80000004041820 */ /* 0x000fe20000400000 */
[----:B------:R-:W-:Y:S01]  /*28f30*/  @P1 FMUL R5, R5, 0.25 ;  /* 0x3e80000005051820 */ /* 0x000fe20000400000 */
[----:B------:R-:W-:Y:S01]  /*28f40*/  @P1 FMUL R6, R6, 0.25 ;  /* 0x3e80000006061820 */ /* 0x000fe20000400000 */
[----:B------:R-:W-:Y:S01]  /*28f50*/  @P1 FMUL R7, R7, 0.25 ;  /* 0x3e80000007071820 */ /* 0x000fe20000400000 */
[----:B------:R-:W-:Y:S01]  /*28f60*/  FSETP.GT.AND P2, PT, |R28|, 8.50705917302346158658e+37, PT ;  /* 0x7e8000001c00780b */ /* 0x000fe20003f44200 */
[----:B------:R-:W-:Y:S01]  /*28f70*/  @!P3 FMUL R4, R4, 16777216 ;  /* 0x4b8000000404b820 */ /* 0x000fe20000400000 */
[----:B------:R-:W-:Y:S01]  /*28f80*/  @!P3 FMUL R5, R5, 16777216 ;  /* 0x4b8000000505b820 */ /* 0x000fe20000400000 */
[----:B------:R-:W-:Y:S01]  /*28f90*/  @P1 FMUL R0, R0, 0.25 ;  /* 0x3e80000000001820 */ /* 0x000fe20000400000 */
[----:B------:R-:W-:Y:S01]  /*28fa0*/  @!P3 FMUL R6, R6, 16777216 ;  /* 0x4b8000000606b820 */ /* 0x000fe20000400000 */
[----:B------:R-:W-:-:S02]  /*28fb0*/  @!P3 FMUL R7, R7, 16777216 ;  /* 0x4b8000000707b820 */ /* 0x000fc40000400000 */
[----:B------:R-:W-:Y:S01]  /*28fc0*/  @!P3 FMUL R0, R0, 16777216 ;  /* 0x4b8000000000b820 */ /* 0x000fe20000400000 */
[----:B------:R-:W-:-:S05]  /*28fd0*/  FSETP.GEU.AND P3, PT, |R28|, 1.175494350822287508e-38, PT ;  /* 0x008000001c00780b */ /* 0x000fca0003f6e200 */
[----:B------:R-:W-:Y:S01]  /*28fe0*/  @P2 FMUL R28, R28, 0.25 ;  /* 0x3e8000001c1c2820 */ /* 0x000fe20000400000 */
[----:B------:R-:W-:-:S07]  /*28ff0*/  FMUL R4, R29, R4 ;  /* 0x000000041d047220 */ /* 0x000fce0000400000 */
[----:B------:R-:W-:Y:S01]  /*29000*/  @!P3 FMUL R28, R28, 16777216 ;  /* 0x4b8000001c1cb820 */ /* 0x000fe20000400000 */
[----:B------:R-:W-:-:S05]  /*29010*/  FMUL R5, R29, R5 ;  /* 0x000000051d057220 */ /* 0x000fca0000400000 */
[----:B------:R-:W0:Y:S01]  /*29020*/  MUFU.RCP R28, R28 ;  /* 0x0000001c001c7308 */ /* 0x000e220000001000 */
[C---:B------:R-:W-:Y:S01]  /*29030*/  FMUL R6, R29.reuse, R6 ;  /* 0x000000061d067220 */ /* 0x040fe20000400000 */
[----:B------:R1:W-:Y:S01]  /*29040*/  STL [R1+0xc8], R4 ;  /* 0x0000c80401007387 */ /* 0x0003e20000100800 */
[C---:B------:R-:W-:Y:S01]  /*29050*/  FMUL R7, R29.reuse, R7 ;  /* 0x000000071d077220 */ /* 0x040fe20000400000 */
[----:B------:R-:W-:Y:S01]  /*29060*/  @P2 FMUL R8, R8, 0.25 ;  /* 0x3e80000008082820 */ /* 0x000fe20000400000 */
[----:B------:R-:W-:Y:S01]  /*29070*/  FMUL R29, R29, R0 ;  /* 0x000000001d1d7220 */ /* 0x000fe20000400000 */
[----:B------:R-:W-:Y:S02]  /*29080*/  LEA R25, R23, R25, 0x3 ;  /* 0x0000001917197211 */ /* 0x000fe400078e18ff */
[----:B------:R-:W-:Y:S01]  /*29090*/  @!P3 FMUL R8, R8, 16777216 ;  /* 0x4b8000000808b820 */ /* 0x000fe20000400000 */
[----:B-1----:R-:W4:Y:S04]  /*290a0*/  LDL.LU R4, [R1+0x1644] ;  /* 0x0016440001047983 */ /* 0x002f280000300800 */
[----:B------:R1:W-:Y:S01]  /*290b0*/  STL [R1+0xc4], R5 ;  /* 0x0000c40501007387 */ /* 0x0003e20000100800 */
[----:B------:R-:W-:-:S03]  /*290c0*/  @P2 FMUL R9, R9, 0.25 ;  /* 0x3e80000009092820 */ /* 0x000fc60000400000 */
[----:B-1----:R-:W4:Y:S04]  /*290d0*/  LDL.LU R5, [R1+0x1640] ;  /* 0x0016400001057983 */ /* 0x002f280000300800 */
[----:B------:R1:W-:Y:S01]  /*290e0*/  STL [R1+0xc0], R6 ;  /* 0x0000c00601007387 */ /* 0x0003e20000100800 */
[----:B------:R-:W-:Y:S01]  /*290f0*/  @!P3 FMUL R9, R9, 16777216 ;  /* 0x4b8000000909b820 */ /* 0x000fe20000400000 */
[----:B------:R-:W-:Y:S02]  /*29100*/  @P2 FMUL R10, R10, 0.25 ;  /* 0x3e8000000a0a2820 */ /* 0x000fe40000400000 */
[----:B-1----:R-:W4:Y:S04]  /*29110*/  LDL.LU R6, [R1+0x163c] ;  /* 0x00163c0001067983 */ /* 0x002f280000300800 */
[----:B------:R1:W-:Y:S04]  /*29120*/  STL [R1+0xb8], R7 ;  /* 0x0000b80701007387 */ /* 0x0003e80000100800 */
[----:B-1----:R-:W4:Y:S04]  /*29130*/  LDL.LU R7, [R1+0x1638] ;  /* 0x0016380001077983 */ /* 0x002f280000300800 */
[----:B------:R0:W-:Y:S04]  /*29140*/  STL [R1+0xb4], R29 ;  /* 0x0000b41d01007387 */ /* 0x0001e80000100800 */
[----:B------:R-:W-:Y:S01]  /*29150*/  STL [R1+0x6c], R25 ;  /* 0x00006c1901007387 */ /* 0x000fe20000100800 */
[----:B0-----:R-:W-:-:S03]  /*29160*/  FMUL R29, R28, R8 ;  /* 0x000000081c1d7220 */ /* 0x001fc60000400000 */
[----:B------:R-:W4:Y:S01]  /*29170*/  LDL.LU R8, [R1+0x1634] ;  /* 0x0016340001087983 */ /* 0x000f220000300800 */
[----:B------:R-:W-:-:S03]  /*29180*/  @!P3 FMUL R10, R10, 16777216 ;  /* 0x4b8000000a0ab820 */ /* 0x000fc60000400000 */
[----:B------:R0:W-:Y:S01]  /*29190*/  STL [R1+0xac], R29 ;  /* 0x0000ac1d01007387 */ /* 0x0001e20000100800 */
[----:B------:R-:W-:Y:S01]  /*291a0*/  @P2 FMUL R11, R11, 0.25 ;  /* 0x3e8000000b0b2820 */ /* 0x000fe20000400000 */
[----:B0-----:R-:W-:Y:S02]  /*291b0*/  FMUL R29, R28, R9 ;  /* 0x000000091c1d7220 */ /* 0x001fe40000400000 */
        /* <DEDUP_REMOVED lines=19> */
[----:B------:R-:W-:Y:S01]  /*292f0*/  @P2 FMUL R15, R15, 0.25 ;  /* 0x3e8000000f0f2820 */ /* 0x000fe20000400000 */
[----:B0-----:R-:W-:Y:S02]  /*29300*/  FMUL R29, R28, R12 ;  /* 0x0000000c1c1d7220 */ /* 0x001fe40000400000 */
[----:B------:R-:W4:Y:S01]  /*29310*/  LDL.LU R12, [R1+0x1624] ;  /* 0x00162400010c7983 */ /* 0x000f220000300800 */
[----:B------:R-:W-:-:S03]  /*29320*/  @!P3 FMUL R14, R14, 16777216 ;  /* 0x4b8000000e0eb820 */ /* 0x000fc60000400000 */
[----:B------:R0:W-:Y:S01]  /*29330*/  STL [R1+0x40], R29 ;  /* 0x0000401d01007387 */ /* 0x0001e20000100800 */
[----:B------:R-:W-:Y:S01]  /*29340*/  @P2 FMUL R16, R16, 0.25 ;  /* 0x3e80000010102820 */ /* 0x000fe20000400000 */
[----:B------:R-:W-:Y:S01]  /*29350*/  @P2 FMUL R17, R17, 0.25 ;  /* 0x3e80000011112820 */ /* 0x000fe20000400000 */
[----:B------:R-:W-:Y:S01]  /*29360*/  @!P3 FMUL R15, R15, 16777216 ;  /* 0x4b8000000f0fb820 */ /* 0x000fe20000400000 */
[----:B0-----:R-:W-:Y:S02]  /*29370*/  FMUL R29, R28, R13 ;  /* 0x0000000d1c1d7220 */ /* 0x001fe40000400000 */
[----:B------:R-:W4:Y:S01]  /*29380*/  LDL.LU R13, [R1+0x1620] ;  /* 0x00162000010d7983 */ /* 0x000f220000300800 */
[----:B------:R-:W-:Y:S01]  /*29390*/  @P2 FMUL R18, R18, 0.25 ;  /* 0x3e80000012122820 */ /* 0x000fe20000400000 */
[----:B------:R-:W-:Y:S02]  /*293a0*/  @!P3 FMUL R16, R16, 16777216 ;  /* 0x4b8000001010b820 */ /* 0x000fe40000400000 */
[----:B------:R0:W-:Y:S01]  /*293b0*/  STL [R1+0x44], R29 ;  /* 0x0000441d01007387 */ /* 0x0001e20000100800 */
[----:B------:R-:W-:Y:S01]  /*293c0*/  @P2 FMUL R20, R20, 0.25 ;  /* 0x3e80000014142820 */ /* 0x000fe20000400000 */
[----:B------:R-:W-:Y:S01]  /*293d0*/  @!P3 FMUL R17, R17, 16777216 ;  /* 0x4b8000001111b820 */ /* 0x000fe20000400000 */
[----:B------:R-:W-:Y:S01]  /*293e0*/  FMUL R15, R28, R15 ;  /* 0x0000000f1c0f7220 */ /* 0x000fe20000400000 */
[----:B------:R-:W-:Y:S01]  /*293f0*/  @!P3 FMUL R18, R18, 16777216 ;  /* 0x4b8000001212b820 */ /* 0x000fe20000400000 */
[C---:B------:R-:W-:Y:S01]  /*29400*/  FMUL R16, R28.reuse, R16 ;  /* 0x000000101c107220 */ /* 0x040fe20000400000 */
[----:B0-----:R-:W-:-:S02]  /*29410*/  FMUL R29, R28, R14 ;  /* 0x0000000e1c1d7220 */ /* 0x001fc40000400000 */
[----:B------:R-:W4:Y:S01]  /*29420*/  LDL.LU R14, [R1+0x161c] ;  /* 0x00161c00010e7983 */ /* 0x000f220000300800 */
[----:B------:R-:W-:Y:S01]  /*29430*/  @!P3 FMUL R20, R20, 16777216 ;  /* 0x4b8000001414b820 */ /* 0x000fe20000400000 */
[C---:B------:R-:W-:Y:S02]  /*29440*/  FMUL R17, R28.reuse, R17 ;  /* 0x000000111c117220 */ /* 0x040fe40000400000 */
[----:B------:R0:W-:Y:S01]  /*29450*/  STL [R1+0x3c], R29 ;  /* 0x00003c1d01007387 */ /* 0x0001e20000100800 */
[C---:B------:R-:W-:Y:S01]  /*29460*/  FMUL R18, R28.reuse, R18 ;  /* 0x000000121c127220 */ /* 0x040fe20000400000 */
[----:B------:R-:W-:Y:S01]  /*29470*/  FMUL R20, R28, R20 ;  /* 0x000000141c147220 */ /* 0x000fe20000400000 */
[----:B0-----:R-:W-:Y:S02]  /*29480*/  IMAD.MOV.U32 R29, RZ, RZ, R22 ;  /* 0x000000ffff1d7224 */ /* 0x001fe400078e0016 */
[----:B------:R-:W4:Y:S04]  /*29490*/  LDL.LU R22, [R1+0x94] ;  /* 0x0000940001167983 */ /* 0x000f280000300800 */
[----:B------:R0:W-:Y:S04]  /*294a0*/  STL [R1+0x38], R15 ;  /* 0x0000380f01007387 */ /* 0x0001e80000100800 */
[----:B0-----:R-:W4:Y:S04]  /*294b0*/  LDL.LU R15, [R1+0x1618] ;  /* 0x00161800010f7983 */ /* 0x001f280000300800 */
[----:B------:R0:W-:Y:S04]  /*294c0*/  STL [R1+0x30], R16 ;  /* 0x0000301001007387 */ /* 0x0001e80000100800 */
[----:B0-----:R-:W4:Y:S04]  /*294d0*/  LDL.LU R16, [R1+0x1614] ;  /* 0x0016140001107983 */ /* 0x001f280000300800 */
[----:B------:R0:W-:Y:S01]  /*294e0*/  STL [R1+0x34], R17 ;  /* 0x0000341101007387 */ /* 0x0001e20000100800 */
[----:B--2---:R-:W-:-:S03]  /*294f0*/  @P2 FMUL R21, R21, 0.25 ;  /* 0x3e80000015152820 */ /* 0x004fc60000400000 */
[----:B0-----:R-:W2:Y:S01]  /*29500*/  LDL.LU R17, [R1+0x1610] ;  /* 0x0016100001117983 */ /* 0x001ea20000300800 */
[----:B------:R-:W-:-:S03]  /*29510*/  @!P3 FMUL R21, R21, 16777216 ;  /* 0x4b8000001515b820 */ /* 0x000fc60000400000 */
[----:B------:R0:W-:Y:S01]  /*29520*/  STL [R1+0x2c], R18 ;  /* 0x00002c1201007387 */ /* 0x0001e20000100800 */
[----:B------:R-:W-:Y:S01]  /*29530*/  FMUL R21, R28, R21 ;  /* 0x000000151c157220 */ /* 0x000fe20000400000 */
[----:B---3--:R-:W-:Y:S02]  /*29540*/  @P2 FMUL R2, R2, 0.25 ;  /* 0x3e80000002022820 */ /* 0x008fe40000400000 */
[----:B0-----:R-:W3:Y:S02]  /*29550*/  LDL.LU R18, [R1+0x160c] ;  /* 0x00160c0001127983 */ /* 0x001ee40000300800 */
[----:B------:R-:W-:Y:S02]  /*29560*/  @!P3 FMUL R2, R2, 16777216 ;  /* 0x4b8000000202b820 */ /* 0x000fe40000400000 */
[----:B------:R0:W-:Y:S02]  /*29570*/  STL [R1+0x28], R20 ;  /* 0x0000281401007387 */ /* 0x0001e40000100800 */
[----:B------:R-:W-:Y:S01]  /*29580*/  FMUL R2, R28, R2 ;  /* 0x000000021c027220 */ /* 0x000fe20000400000 */
[----:B----4-:R-:W-:Y:S01]  /*29590*/  @P2 FMUL R3, R3, 0.25 ;  /* 0x3e80000003032820 */ /* 0x010fe20000400000 */
[----:B0-----:R-:W4:Y:S03]  /*295a0*/  LDL.LU R20, [R1+0x1608] ;  /* 0x0016080001147983 */ /* 0x001f260000300800 */
[----:B------:R-:W-:Y:S01]  /*295b0*/  @!P3 FMUL R3, R3, 16777216 ;  /* 0x4b8000000303b820 */ /* 0x000fe20000400000 */
[----:B------:R0:W-:Y:S01]  /*295c0*/  STL [R1+0x20], R21 ;  /* 0x0000201501007387 */ /* 0x0001e20000100800 */
[----:B------:R-:W-:-:S02]  /*295d0*/  LEA R0, R23, R24, 0x3 ;  /* 0x0000001817007211 */ /* 0x000fc400078e18ff */
[----:B------:R-:W-:Y:S01]  /*295e0*/  FMUL R28, R28, R3 ;  /* 0x000000031c1c7220 */ /* 0x000fe20000400000 */
[----:B0-----:R-:W3:Y:S04]  /*295f0*/  LDL.LU R21, [R1+0x1604] ;  /* 0x0016040001157983 */ /* 0x001ee80000300800 */
[----:B------:R0:W-:Y:S01]  /*29600*/  STL [R1+0x24], R2 ;  /* 0x0000240201007387 */ /* 0x0001e20000100800 */
[----:B------:R-:W-:Y:S02]  /*29610*/  LEA R23, R23, R25, 0x3 ;  /* 0x0000001917177211 */ /* 0x000fe400078e18ff */
[----:B0-----:R-:W-:Y:S02]  /*29620*/  MOV R2, R24 ;  /* 0x0000001800027202 */ /* 0x001fe40000000f00 */
[----:B------:R-:W3:Y:S04]  /*29630*/  LDL.LU R24, [R1+0x1600] ;  /* 0x0016000001187983 */ /* 0x000ee80000300800 */
[----:B------:R-:W3:Y:S04]  /*29640*/  LDL.LU R3, [R1+0x90] ;  /* 0x0000900001037983 */ /* 0x000ee80000300800 */
[----:B------:R0:W-:Y:S04]  /*29650*/  STL [R1+0x1c], R28 ;  /* 0x00001c1c01007387 */ /* 0x0001e80000100800 */
[----:B------:R-:W3:Y:S01]  /*29660*/  LDL.LU R25, [R1+0x15fc] ;  /* 0x0015fc0001197983 */ /* 0x000ee20000300800 */
[----:B------:R-:W-:-:S02]  /*29670*/  FSETP.GT.AND P1, PT, |R27|, 8.50705917302346158658e+37, PT ;  /* 0x7e8000001b00780b */ /* 0x000fc40003f24200 */
[----:B------:R-:W-:-:S11]  /*29680*/  FSETP.GEU.AND P3, PT, |R27|, 1.175494350822287508e-38, PT ;  /* 0x008000001b00780b */ /* 0x000fd60003f6e200 */
[----:B------:R-:W-:-:S04]  /*29690*/  @P1 FMUL R27, R27, 0.25 ;  /* 0x3e8000001b1b1820 */ /* 0x000fc80000400000 */
[----:B------:R-:W-:-:S06]  /*296a0*/  @!P3 FMUL R27, R27, 16777216 ;  /* 0x4b8000001b1bb820 */ /* 0x000fcc0000400000 */
[----:B------:R-:W1:Y:S01]  /*296b0*/  MUFU.RCP R27, R27 ;  /* 0x0000001b001b7308 */ /* 0x000e620000001000 */
[----:B------:R-:W-:Y:S01]  /*296c0*/  @P1 FMUL R4, R4, 0.25 ;  /* 0x3e80000004041820 */ /* 0x000fe20000400000 */
[----:B------:R-:W-:-:S03]  /*296d0*/  @P1 FMUL R5, R5, 0.25 ;  /* 0x3e80000005051820 */ /* 0x000fc60000400000 */
[----:B------:R-:W-:Y:S01]  /*296e0*/  @!P3 FMUL R4, R4, 16777216 ;  /* 0x4b8000000404b820 */ /* 0x000fe20000400000 */
[----:B------:R-:W-:Y:S01]  /*296f0*/  @!P3 FMUL R5, R5, 16777216 ;  /* 0x4b8000000505b820 */ /* 0x000fe20000400000 */
[----:B------:R-:W-:Y:S01]  /*29700*/  STL [R1+0x60], R23 ;  /* 0x0000601701007387 */ /* 0x000fe20000100800 */
[----:B------:R-:W-:Y:S01]  /*29710*/  @P1 FMUL R29, R29, 0.25 ;  /* 0x3e8000001d1d1820 */ /* 0x000fe20000400000 */
[C---:B-1----:R-:W-:Y:S01]  /*29720*/  FMUL R4, R27.reuse, R4 ;  /* 0x000000041b047220 */ /* 0x042fe20000400000 */
[----:B0-----:R-:W-:Y:S02]  /*29730*/  FMUL R28, R27, R5 ;  /* 0x000000051b1c7220 */ /* 0x001fe40000400000 */
[----:B------:R-:W-:Y:S02]  /*29740*/  @!P3 FMUL R29, R29, 16777216 ;  /* 0x4b8000001d1db820 */ /* 0x000fe40000400000 */
[----:B------:R0:W-:Y:S01]  /*29750*/  STL [R1+0x18], R4 ;  /* 0x0000180401007387 */ /* 0x0001e20000100800 */
[----:B------:R-:W-:-:S04]  /*29760*/  @P1 FMUL R8, R8, 0.25 ;  /* 0x3e80000008081820 */ /* 0x000fc80000400000 */
[----:B------:R-:W-:-:S04]  /*29770*/  @!P3 FMUL R8, R8, 16777216 ;  /* 0x4b8000000808b820 */ /* 0x000fc80000400000 */
[----:B------:R-:W-:Y:S01]  /*29780*/  FMUL R5, R27, R8 ;  /* 0x000000081b057220 */ /* 0x000fe20000400000 */
[----:B------:R-:W-:-:S04]  /*29790*/  @P1 FMUL R9, R9, 0.25 ;  /* 0x3e80000009091820 */ /* 0x000fc80000400000 */
[----:B------:R-:W-:Y:S01]  /*297a0*/  @!P3 FMUL R9, R9, 16777216 ;  /* 0x4b8000000909b820 */ /* 0x000fe20000400000 */
[----:B------:R-:W-:Y:S03]  /*297b0*/  STL [R1+0xc], R28 ;  /* 0x00000c1c01007387 */ /* 0x000fe60000100800 */
[----:B0-----:R-:W-:Y:S01]  /*297c0*/  FMUL R4, R27, R9 ;  /* 0x000000091b047220 */ /* 0x001fe20000400000 */
[----:B------:R-:W-:Y:S01]  /*297d0*/  IMAD.MOV.U32 R9, RZ, RZ, R2 ;  /* 0x000000ffff097224 */ /* 0x000fe200078e0002 */
[----:B------:R-:W-:Y:S04]  /*297e0*/  STL [R1+0x14], R5 ;  /* 0x0000140501007387 */ /* 0x000fe80000100800 */
[----:B------:R-:W3:Y:S04]  /*297f0*/  LDL.LU R2, [R1+0x84] ;  /* 0x0000840001027983 */ /* 0x000ee80000300800 */
[----:B------:R0:W-:Y:S01]  /*29800*/  STL [R1+0x4], R4 ;  /* 0x0000040401007387 */ /* 0x0001e20000100800 */
[----:B------:R-:W-:-:S04]  /*29810*/  @P1 FMUL R12, R12, 0.25 ;  /* 0x3e8000000c0c1820 */ /* 0x000fc80000400000 */
[----:B------:R-:W-:-:S04]  /*29820*/  @!P3 FMUL R12, R12, 16777216 ;  /* 0x4b8000000c0cb820 */ /* 0x000fc80000400000 */
[----:B0-----:R-:W-:Y:S01]  /*29830*/  FMUL R4, R27, R12 ;  /* 0x0000000c1b047220 */ /* 0x001fe20000400000 */
[----:B------:R-:W-:Y:S01]  /*29840*/  MOV R12, R29 ;  /* 0x0000001d000c7202 */ /* 0x000fe20000000f00 */
[----:B------:R-:W-:-:S04]  /*29850*/  @P1 FMUL R13, R13, 0.25 ;  /* 0x3e8000000d0d1820 */ /* 0x000fc80000400000 */
[----:B------:R-:W-:-:S04]  /*29860*/  @!P3 FMUL R13, R13, 16777216 ;  /* 0x4b8000000d0db820 */ /* 0x000fc80000400000 */
[----:B------:R-:W-:Y:S01]  /*29870*/  FMUL R29, R27, R13 ;  /* 0x0000000d1b1d7220 */ /* 0x000fe20000400000 */
[----:B------:R-:W-:Y:S04]  /*29880*/  STL [R1+0x10], R4 ;  /* 0x0000100401007387 */ /* 0x000fe80000100800 */
[----:B------:R0:W-:Y:S01]  /*29890*/  STL [R1+0x15e8], R29 ;  /* 0x0015e81d01007387 */ /* 0x0001e20000100800 */
[----:B------:R-:W-:-:S03]  /*298a0*/  @P1 FMUL R19, R19, 0.25 ;  /* 0x3e80000013131820 */ /* 0x000fc60000400000 */
[----:B------:R-:W3:Y:S01]  /*298b0*/  LDL.LU R8, [R1+0xa0] ;  /* 0x0000a00001087983 */ /* 0x000ee20000300800 */
[----:B0-----:R-:W0:Y:S01]  /*298c0*/  LDC R29, c[0x0][0x278] ;  /* 0x00009e00ff1d7b82 */ /* 0x001e220000000800 */
[----:B------:R-:W-:Y:S01]  /*298d0*/  @!P3 FMUL R19, R19, 16777216 ;  /* 0x4b8000001313b820 */ /* 0x000fe20000400000 */
[----:B------:R-:W-:-:S04]  /*298e0*/  @P1 FMUL R22, R22, 0.25 ;  /* 0x3e80000016161820 */ /* 0x000fc80000400000 */
[----:B------:R-:W-:Y:S01]  /*298f0*/  @!P3 FMUL R22, R22, 16777216 ;  /* 0x4b8000001616b820 */ /* 0x000fe20000400000 */
[----:B------:R-:W-:Y:S01]  /*29900*/  FMUL R12, R27, R12 ;  /* 0x0000000c1b0c7220 */ /* 0x000fe20000400000 */
[----:B------:R-:W-:-:S04]  /*29910*/  @P1 FMUL R16, R16, 0.25 ;  /* 0x3e80000010101820 */ /* 0x000fc80000400000 */
[----:B------:R-:W-:-:S04]  /*29920*/  @!P3 FMUL R16, R16, 16777216 ;  /* 0x4b8000001010b820 */ /* 0x000fc80000400000 */
[----:B------:R-:W-:Y:S01]  /*29930*/  FMUL R4, R27, R16 ;  /* 0x000000101b047220 */ /* 0x000fe20000400000 */
[----:B--2---:R-:W-:-:S04]  /*29940*/  @P1 FMUL R17, R17, 0.25 ;  /* 0x3e80000011111820 */ /* 0x004fc80000400000 */
[----:B------:R-:W-:Y:S01]  /*29950*/  @!P3 FMUL R17, R17, 16777216 ;  /* 0x4b8000001111b820 */ /* 0x000fe20000400000 */
[----:B------:R1:W-:Y:S03]  /*29960*/  STL [R1+0x8], R4 ;  /* 0x0000080401007387 */ /* 0x0003e60000100800 */
[C---:B------:R-:W-:Y:S01]  /*29970*/  FMUL R28, R27.reuse, R17 ;  /* 0x000000111b1c7220 */ /* 0x040fe20000400000 */
[----:B------:R-:W-:Y:S01]  /*29980*/  FMUL R17, R27, R19 ;  /* 0x000000131b117220 */ /* 0x000fe20000400000 */
[----:B-1----:R-:W2:Y:S01]  /*29990*/  LDL.LU R4, [R1+0xa8] ;  /* 0x0000a80001047983 */ /* 0x002ea20000300800 */
[----:B----4-:R-:W-:-:S04]  /*299a0*/  @P1 FMUL R20, R20, 0.25 ;  /* 0x3e80000014141820 */ /* 0x010fc80000400000 */
[----:B------:R-:W-:-:S04]  /*299b0*/  @!P3 FMUL R20, R20, 16777216 ;  /* 0x4b8000001414b820 */ /* 0x000fc80000400000 */
[----:B------:R-:W-:Y:S01]  /*299c0*/  FMUL R13, R27, R20 ;  /* 0x000000141b0d7220 */ /* 0x000fe20000400000 */
[----:B---3--:R-:W-:-:S04]  /*299d0*/  @P1 FMUL R21, R21, 0.25 ;  /* 0x3e80000015151820 */ /* 0x008fc80000400000 */
[----:B------:R-:W-:Y:S01]  /*299e0*/  @!P3 FMUL R21, R21, 16777216 ;  /* 0x4b8000001515b820 */ /* 0x000fe20000400000 */
[----:B------:R-:W-:Y:S01]  /*299f0*/  @P1 FMUL R3, R3, 0.25 ;  /* 0x3e80000003031820 */ /* 0x000fe20000400000 */
[----:B------:R-:W-:-:S03]  /*29a00*/  @P1 FMUL R24, R24, 0.25 ;  /* 0x3e80000018181820 */ /* 0x000fc60000400000 */
[----:B------:R-:W-:Y:S01]  /*29a10*/  @!P3 FMUL R3, R3, 16777216 ;  /* 0x4b8000000303b820 */ /* 0x000fe20000400000 */
[----:B------:R-:W-:-:S04]  /*29a20*/  @P1 FMUL R25, R25, 0.25 ;  /* 0x3e80000019191820 */ /* 0x000fc80000400000 */
[----:B------:R-:W-:Y:S01]  /*29a30*/  MOV R16, R3 ;  /* 0x0000000300107202 */ /* 0x000fe20000000f00 */
[----:B------:R-:W-:Y:S01]  /*29a40*/  @!P3 FMUL R24, R24, 16777216 ;  /* 0x4b8000001818b820 */ /* 0x000fe20000400000 */
[----:B------:R-:W3:Y:S01]  /*29a50*/  LDL.LU R3, [R1+0xa4] ;  /* 0x0000a40001037983 */ /* 0x000ee20000300800 */
[----:B------:R-:W-:-:S03]  /*29a60*/  @!P3 FMUL R25, R25, 16777216 ;  /* 0x4b8000001919b820 */ /* 0x000fc60000400000 */
[----:B------:R1:W-:Y:S01]  /*29a70*/  STL [R1+0x15ec], R28 ;  /* 0x0015ec1c01007387 */ /* 0x0003e20000100800 */
[C---:B------:R-:W-:Y:S01]  /*29a80*/  FMUL R5, R27.reuse, R21 ;  /* 0x000000151b057220 */ /* 0x040fe20000400000 */
[C---:B------:R-:W-:Y:S01]  /*29a90*/  FMUL R24, R27.reuse, R24 ;  /* 0x000000181b187220 */ /* 0x040fe20000400000 */
[C---:B------:R-:W-:Y:S01]  /*29aa0*/  FMUL R16, R27.reuse, R16 ;  /* 0x000000101b107220 */ /* 0x040fe20000400000 */
[----:B-1----:R-:W4:Y:S04]  /*29ab0*/  LDL.LU R28, [R1+0x98] ;  /* 0x00009800011c7983 */ /* 0x002f280000300800 */
[----:B------:R-:W4:Y:S04]  /*29ac0*/  LDL.LU R20, [R1+0x9c] ;  /* 0x00009c0001147983 */ /* 0x000f280000300800 */
[----:B------:R1:W-:Y:S04]  /*29ad0*/  STL [R1], R13 ;  /* 0x0000000d01007387 */ /* 0x0003e80000100800 */
[----:B------:R-:W4:Y:S01]  /*29ae0*/  LDL.LU R19, [R1+0x15f8] ;  /* 0x0015f80001137983 */ /* 0x000f220000300800 */
[C---:B-1----:R-:W-:Y:S01]  /*29af0*/  FMUL R13, R27.reuse, R25 ;  /* 0x000000191b0d7220 */ /* 0x042fe20000400000 */
[----:B------:R-:W-:-:S02]  /*29b00*/  FMUL R27, R27, R22 ;  /* 0x000000161b1b7220 */ /* 0x000fc40000400000 */
[----:B------:R-:W4:Y:S01]  /*29b10*/  LDL.LU R22, [R1+0x15f4] ;  /* 0x0015f40001167983 */ /* 0x000f220000300800 */
[----:B0-----:R-:W-:-:S03]  /*29b20*/  IMAD R29, R29, 0x8, R23 ;  /* 0x000000081d1d7824 */ /* 0x001fc600078e0217 */
[----:B------:R-:W4:Y:S01]  /*29b30*/  LDL.LU R23, [R1+0x15f0] ;  /* 0x0015f00001177983 */ /* 0x000f220000300800 */
[C---:B------:R-:W-:Y:S02]  /*29b40*/  FSETP.GT.AND P2, PT, |R26|.reuse, 8.50705917302346158658e+37, PT ;  /* 0x7e8000001a00780b */ /* 0x040fe40003f44200 */
[----:B------:R-:W-:-:S11]  /*29b50*/  FSETP.GEU.AND P1, PT, |R26|, 1.175494350822287508e-38, PT ;  /* 0x008000001a00780b */ /* 0x000fd60003f2e200 */
[----:B------:R-:W-:-:S04]  /*29b60*/  @P2 FMUL R26, R26, 0.25 ;  /* 0x3e8000001a1a2820 */ /* 0x000fc80000400000 */
[----:B------:R-:W-:-:S06]  /*29b70*/  @!P1 FMUL R26, R26, 16777216 ;  /* 0x4b8000001a1a9820 */ /* 0x000fcc0000400000 */
[----:B------:R-:W0:Y:S01]  /*29b80*/  MUFU.RCP R26, R26 ;  /* 0x0000001a001a7308 */ /* 0x000e220000001000 */
[----:B------:R-:W-:Y:S02]  /*29b90*/  MOV R25, R9 ;  /* 0x0000000900197202 */ /* 0x000fe40000000f00 */
[----:B------:R-:W-:Y:S01]  /*29ba0*/  MOV R9, R0 ;  /* 0x0000000000097202 */ /* 0x000fe20000000f00 */
[----:B------:R-:W-:Y:S01]  /*29bb0*/  @P2 FMUL R10, R10, 0.25 ;  /* 0x3e8000000a0a2820 */ /* 0x000fe20000400000 */
[----:B------:R-:W-:Y:S01]  /*29bc0*/  @P2 FMUL R15, R15, 0.25 ;  /* 0x3e8000000f0f2820 */ /* 0x000fe20000400000 */
[----:B------:R-:W-:Y:S01]  /*29bd0*/  @P2 FMUL R6, R6, 0.25 ;  /* 0x3e80000006062820 */ /* 0x000fe20000400000 */
[----:B------:R-:W-:Y:S01]  /*29be0*/  @P2 FMUL R7, R7, 0.25 ;  /* 0x3e80000007072820 */ /* 0x000fe20000400000 */
[----:B------:R-:W-:Y:S01]  /*29bf0*/  @P2 FMUL R11, R11, 0.25 ;  /* 0x3e8000000b0b2820 */ /* 0x000fe20000400000 */
[----:B------:R-:W-:Y:S01]  /*29c00*/  @P2 FMUL R14, R14, 0.25 ;  /* 0x3e8000000e0e2820 */ /* 0x000fe20000400000 */
[----:B------:R-:W-:Y:S01]  /*29c10*/  @P2 FMUL R18, R18, 0.25 ;  /* 0x3e80000012122820 */ /* 0x000fe20000400000 */
[----:B------:R-:W-:Y:S01]  /*29c20*/  @!P1 FMUL R10, R10, 16777216 ;  /* 0x4b8000000a0a9820 */ /* 0x000fe20000400000 */
[----:B------:R-:W-:Y:S01]  /*29c30*/  @!P1 FMUL R15, R15, 16777216 ;  /* 0x4b8000000f0f9820 */ /* 0x000fe20000400000 */
[----:B------:R-:W-:Y:S01]  /*29c40*/  @!P1 FMUL R6, R6, 16777216 ;  /* 0x4b80000006069820 */ /* 0x000fe20000400000 */
[----:B------:R-:W-:Y:S01]  /*29c50*/  @!P1 FMUL R7, R7, 16777216 ;  /* 0x4b80000007079820 */ /* 0x000fe20000400000 */
[----:B------:R-:W-:Y:S01]  /*29c60*/  @!P1 FMUL R11, R11, 16777216 ;  /* 0x4b8000000b0b9820 */ /* 0x000fe20000400000 */
[----:B------:R-:W-:Y:S01]  /*29c70*/  @!P1 FMUL R14, R14, 16777216 ;  /* 0x4b8000000e0e9820 */ /* 0x000fe20000400000 */
[----:B------:R-:W-:Y:S01]  /*29c80*/  @!P1 FMUL R18, R18, 16777216 ;  /* 0x4b80000012129820 */ /* 0x000fe20000400000 */
[----:B------:R-:W-:Y:S01]  /*29c90*/  @P2 FMUL R2, R2, 0.25 ;  /* 0x3e80000002022820 */ /* 0x000fe20000400000 */
[----:B0-----:R-:W-:-:S03]  /*29ca0*/  FMUL R0, R26, R10 ;  /* 0x0000000a1a007220 */ /* 0x001fc60000400000 */
[----:B------:R-:W-:Y:S01]  /*29cb0*/  @!P1 FMUL R2, R2, 16777216 ;  /* 0x4b80000002029820 */ /* 0x000fe20000400000 */
[----:B------:R0:W-:Y:S01]  /*29cc0*/  STL [R1+0x5c], R29 ;  /* 0x00005c1d01007387 */ /* 0x0001e20000100800 */
[C---:B------:R-:W-:Y:S01]  /*29cd0*/  FMUL R6, R26.reuse, R6 ;  /* 0x000000061a067220 */ /* 0x040fe20000400000 */
[C---:B------:R-:W-:Y:S01]  /*29ce0*/  FMUL R7, R26.reuse, R7 ;  /* 0x000000071a077220 */ /* 0x040fe20000400000 */
[C---:B------:R-:W-:Y:S01]  /*29cf0*/  FMUL R11, R26.reuse, R11 ;  /* 0x0000000b1a0b7220 */ /* 0x040fe20000400000 */
[C---:B------:R-:W-:Y:S01]  /*29d00*/  FMUL R14, R26.reuse, R14 ;  /* 0x0000000e1a0e7220 */ /* 0x040fe20000400000 */
[C---:B------:R-:W-:Y:S01]  /*29d10*/  FMUL R10, R26.reuse, R15 ;  /* 0x0000000f1a0a7220 */ /* 0x040fe20000400000 */
[C---:B------:R-:W-:Y:S01]  /*29d20*/  FMUL R18, R26.reuse, R18 ;  /* 0x000000121a127220 */ /* 0x040fe20000400000 */
[----:B------:R-:W-:Y:S01]  /*29d30*/  FMUL R2, R26, R2 ;  /* 0x000000021a027220 */ /* 0x000fe20000400000 */
[----:B------:R-:W4:Y:S01]  /*29d40*/  LDL.LU R15, [R1+0x4] ;  /* 0x00000400010f7983 */ /* 0x000f220000300800 */
[----:B------:R-:W-:-:S04]  /*29d50*/  @P2 FMUL R8, R8, 0.25 ;  /* 0x3e80000008082820 */ /* 0x000fc80000400000 */
[----:B------:R-:W-:-:S04]  /*29d60*/  @!P1 FMUL R8, R8, 16777216 ;  /* 0x4b80000008089820 */ /* 0x000fc80000400000 */
[----:B------:R-:W-:Y:S01]  /*29d70*/  FMUL R8, R26, R8 ;  /* 0x000000081a087220 */ /* 0x000fe20000400000 */
[----:B--2---:R-:W-:-:S04]  /*29d80*/  @P2 FMUL R4, R4, 0.25 ;  /* 0x3e80000004042820 */ /* 0x004fc80000400000 */
[----:B------:R-:W-:-:S04]  /*29d90*/  @!P1 FMUL R4, R4, 16777216 ;  /* 0x4b80000004049820 */ /* 0x000fc80000400000 */
[----:B------:R-:W-:-:S05]  /*29da0*/  FMUL R4, R26, R4 ;  /* 0x000000041a047220 */ /* 0x000fca0000400000 */
[----:B------:R-:W-:Y:S01]  /*29db0*/  F2FP.F16.F32.PACK_AB R8, R8, R4 ;  /* 0x000000040808723e */ /* 0x000fe200000000ff */
[----:B---3--:R-:W-:Y:S01]  /*29dc0*/  @P2 FMUL R3, R3, 0.25 ;  /* 0x3e80000003032820 */ /* 0x008fe20000400000 */
[----:B----4-:R-:W-:-:S04]  /*29dd0*/  @P2 FMUL R22, R22, 0.25 ;  /* 0x3e80000016162820 */ /* 0x010fc80000400000 */
[----:B------:R-:W-:Y:S01]  /*29de0*/  @!P1 FMUL R22, R22, 16777216 ;  /* 0x4b80000016169820 */ /* 0x000fe20000400000 */
[----:B------:R-:W-:-:S03]  /*29df0*/  @P2 FMUL R23, R23, 0.25 ;  /* 0x3e80000017172820 */ /* 0x000fc60000400000 */
[----:B------:R-:W-:Y:S01]  /*29e00*/  FMUL R21, R26, R22 ;  /* 0x000000161a157220 */ /* 0x000fe20000400000 */
[----:B------:R-:W-:Y:S01]  /*29e10*/  @!P1 FMUL R23, R23, 16777216 ;  /* 0x4b80000017179820 */ /* 0x000fe20000400000 */
[----:B------:R-:W-:-:S03]  /*29e20*/  IMAD.MOV.U32 R22, RZ, RZ, R9 ;  /* 0x000000ffff167224 */ /* 0x000fc600078e0009 */
[----:B------:R-:W-:Y:S02]  /*29e30*/  FMUL R9, R26, R23 ;  /* 0x000000171a097220 */ /* 0x000fe40000400000 */
[----:B------:R-:W-:Y:S02]  /*29e40*/  MOV R23, R22 ;  /* 0x0000001600177202 */ /* 0x000fe40000000f00 */
[----:B------:R-:W1:Y:S01]  /*29e50*/  LDC R22, c[0x0][0x278] ;  /* 0x00009e00ff167b82 */ /* 0x000e620000000800 */
[----:B------:R-:W-:Y:S01]  /*29e60*/  @P2 FMUL R19, R19, 0.25 ;  /* 0x3e80000013132820 */ /* 0x000fe20000400000 */
[----:B------:R-:W-:Y:S01]  /*29e70*/  @P2 FMUL R28, R28, 0.25 ;  /* 0x3e8000001c1c2820 */ /* 0x000fe20000400000 */
[----:B------:R-:W-:Y:S01]  /*29e80*/  @P2 FMUL R20, R20, 0.25 ;  /* 0x3e80000014142820 */ /* 0x000fe20000400000 */
[----:B------:R-:W-:Y:S01]  /*29e90*/  @!P1 FMUL R3, R3, 16777216 ;  /* 0x4b80000003039820 */ /* 0x000fe20000400000 */
[----:B------:R-:W-:Y:S01]  /*29ea0*/  @!P1 FMUL R19, R19, 16777216 ;  /* 0x4b80000013139820 */ /* 0x000fe20000400000 */
[----:B------:R-:W-:Y:S01]  /*29eb0*/  @!P1 FMUL R28, R28, 16777216 ;  /* 0x4b8000001c1c9820 */ /* 0x000fe20000400000 */
[----:B------:R-:W-:Y:S01]  /*29ec0*/  @!P1 FMUL R20, R20, 16777216 ;  /* 0x4b80000014149820 */ /* 0x000fe20000400000 */
[C---:B------:R-:W-:Y:S01]  /*29ed0*/  FMUL R3, R26.reuse, R3 ;  /* 0x000000031a037220 */ /* 0x040fe20000400000 */
[----:B------:R-:W-:-:S02]  /*29ee0*/  FMUL R19, R26, R19 ;  /* 0x000000131a137220 */ /* 0x000fc40000400000 */
[C---:B------:R-:W-:Y:S01]  /*29ef0*/  FMUL R20, R26.reuse, R20 ;  /* 0x000000141a147220 */ /* 0x040fe20000400000 */
[----:B------:R-:W-:Y:S02]  /*29f00*/  FMUL R26, R26, R28 ;  /* 0x0000001c1a1a7220 */ /* 0x000fe40000400000 */
[----:B------:R-:W2:Y:S02]  /*29f10*/  LDL.LU R28, [R1+0x15ec] ;  /* 0x0015ec00011c7983 */ /* 0x000ea40000300800 */
[----:B------:R-:W-:Y:S02]  /*29f20*/  F2FP.F16.F32.PACK_AB R20, R20, R3 ;  /* 0x000000031414723e */ /* 0x000fe400000000ff */
[----:B-1----:R-:W-:Y:S02]  /*29f30*/  LEA R22, R22, R29, 0x3 ;  /* 0x0000001d16167211 */ /* 0x002fe400078e18ff */
[----:B0-----:R-:W2:Y:S04]  /*29f40*/  LDL.LU R29, [R1+0x15e8] ;  /* 0x0015e800011d7983 */ /* 0x001ea80000300800 */
[----:B------:R-:W3:Y:S04]  /*29f50*/  LDL R4, [R1+0x74] ;  /* 0x0000740001047983 */ /* 0x000ee80000100800 */
[----:B------:R0:W-:Y:S04]  /*29f60*/  STL [R1+0x58], R22 ;  /* 0x0000581601007387 */ /* 0x0001e80000100800 */
[----:B------:R-:W4:Y:S01]  /*29f70*/  LDL.LU R3, [R1+0xc] ;  /* 0x00000c0001037983 */ /* 0x000f220000300800 */
[----:B------:R-:W-:-:S02]  /*29f80*/  F2FP.F16.F32.PACK_AB R12, R12, R27 ;  /* 0x0000001b0c0c723e */ /* 0x000fc400000000ff */
[----:B------:R-:W0:Y:S01]  /*29f90*/  LDC R27, c[0x0][0x278] ;  /* 0x00009e00ff1b7b82 */ /* 0x000e220000000800 */
[----:B------:R-:W-:Y:S02]  /*29fa0*/  F2FP.F16.F32.PACK_AB R9, R9, R26 ;  /* 0x0000001a0909723e */ /* 0x000fe400000000ff */
[----:B------:R-:W-:Y:S02]  /*29fb0*/  MOV R26, R23 ;  /* 0x00000017001a7202 */ /* 0x000fe40000000f00 */
[----:B------:R-:W-:Y:S02]  /*29fc0*/  F2FP.F16.F32.PACK_AB R21, R21, R2 ;  /* 0x000000021515723e */ /* 0x000fe400000000ff */
[----:B------:R-:W-:Y:S01]  /*29fd0*/  F2FP.F16.F32.PACK_AB R13, R5, R13 ;  /* 0x0000000d050d723e */ /* 0x000fe200000000ff */
[----:B0-----:R-:W-:-:S05]  /*29fe0*/  IMAD R22, R27, 0x8, R22 ;  /* 0x000000081b167824 */ /* 0x001fca00078e0216 */
[C---:B------:R-:W-:Y:S01]  /*29ff0*/  LEA R23, R27.reuse, R22, 0x3 ;  /* 0x000000161b177211 */ /* 0x040fe200078e18ff */
[----:B------:R-:W-:Y:S04]  /*2a000*/  STL [R1+0x54], R22 ;  /* 0x0000541601007387 */ /* 0x000fe80000100800 */
[----:B------:R-:W-:Y:S01]  /*2a010*/  IMAD R2, R27, 0x8, R23 ;  /* 0x000000081b027824 */ /* 0x000fe200078e0217 */
[----:B------:R0:W-:Y:S01]  /*2a020*/  STL [R1+0x50], R23 ;  /* 0x0000501701007387 */ /* 0x0001e20000100800 */
[----:B------:R-:W-:-:S03]  /*2a030*/  F2FP.F16.F32.PACK_AB R10, R10, R19 ;  /* 0x000000130a0a723e */ /* 0x000fc600000000ff */
[----:B------:R-:W3:Y:S01]  /*2a040*/  LDL.LU R5, [R1] ;  /* 0x0000000001057983 */ /* 0x000ee20000300800 */
[----:B------:R-:W-:-:S03]  /*2a050*/  F2FP.F16.F32.PACK_AB R11, R7, R11 ;  /* 0x0000000b070b723e */ /* 0x000fc600000000ff */
[----:B------:R1:W-:Y:S01]  /*2a060*/  STL [R1+0x4c], R2 ;  /* 0x00004c0201007387 */ /* 0x0003e20000100800 */
[----:B0-----:R-:W-:-:S03]  /*2a070*/  F2FP.F16.F32.PACK_AB R23, R6, R0 ;  /* 0x000000000617723e */ /* 0x001fc600000000ff */
[----:B------:R-:W3:Y:S01]  /*2a080*/  LDL.LU R6, [R1+0x8] ;  /* 0x0000080001067983 */ /* 0x000ee20000300800 */
[----:B------:R-:W-:-:S03]  /*2a090*/  F2FP.F16.F32.PACK_AB R22, R14, R18 ;  /* 0x000000120e16723e */ /* 0x000fc600000000ff */
[----:B------:R-:W3:Y:S01]  /*2a0a0*/  LDL R0, [R1+0x80] ;  /* 0x0000800001007983 */ /* 0x000ee20000100800 */
[----:B--2---:R-:W-:Y:S02]  /*2a0b0*/  F2FP.F16.F32.PACK_AB R14, R29, R28 ;  /* 0x0000001c1d0e723e */ /* 0x004fe400000000ff */
[----:B----4-:R-:W-:Y:S02]  /*2a0c0*/  F2FP.F16.F32.PACK_AB R15, R3, R15 ;  /* 0x0000000f030f723e */ /* 0x010fe400000000ff */
[----:B------:R-:W-:Y:S01]  /*2a0d0*/  LEA R3, R27, R2, 0x3 ;  /* 0x000000021b037211 */ /* 0x000fe200078e18ff */
[----:B---3--:R0:W-:Y:S04]  /*2a0e0*/  STS.128 [R4], R8 ;  /* 0x0000000804007388 */ /* 0x0081e80000000c00 */
[----:B------:R-:W-:Y:S04]  /*2a0f0*/  STL [R1+0x4], R3 ;  /* 0x0000040301007387 */ /* 0x000fe80000100800 */
[----:B------:R-:W2:Y:S04]  /*2a100*/  LDL.LU R7, [R1+0x14] ;  /* 0x0000140001077983 */ /* 0x000ea80000300800 */
[----:B------:R-:W3:Y:S04]  /*2a110*/  LDL.LU R18, [R1+0x1c] ;  /* 0x00001c0001127983 */ /* 0x000ee80000300800 */
[----:B------:R-:W4:Y:S01]  /*2a120*/  LDL.LU R19, [R1+0x30] ;  /* 0x0000300001137983 */ /* 0x000f220000300800 */
[----:B------:R-:W-:-:S03]  /*2a130*/  MOV R29, R26 ;  /* 0x0000001a001d7202 */ /* 0x000fc60000000f00 */
[----:B-1----:R-:W4:Y:S01]  /*2a140*/  LDL.LU R2, [R1+0x2c] ;  /* 0x00002c0001027983 */ /* 0x002f220000300800 */
[----:B------:R-:W-:-:S03]  /*2a150*/  IMAD.MOV.U32 R26, RZ, RZ, R25 ;  /* 0x000000ffff1a7224 */ /* 0x000fc600078e0019 */
[----:B0-----:R-:W3:Y:S04]  /*2a160*/  LDL.LU R8, [R1+0x20] ;  /* 0x0000200001087983 */ /* 0x001ee80000300800 */
[----:B------:R-:W2:Y:S04]  /*2a170*/  LDL.LU R9, [R1+0x24] ;  /* 0x0000240001097983 */ /* 0x000ea80000300800 */
[----:B------:R0:W-:Y:S04]  /*2a180*/  STS.128 [R4+0x200], R20 ;  /* 0x0002001404007388 */ /* 0x0001e80000000c00 */
[----:B------:R1:W-:Y:S04]  /*2a190*/  STS.128 [R4+0x80], R12 ;  /* 0x0000800c04007388 */ /* 0x0003e80000000c00 */
[----:B0-----:R-:W4:Y:S04]  /*2a1a0*/  LDL.LU R23, [R1+0x18] ;  /* 0x0000180001177983 */ /* 0x001f280000300800 */
[----:B------:R-:W4:Y:S04]  /*2a1b0*/  LDL.LU R10, [R1+0x40] ;  /* 0x00004000010a7983 */ /* 0x000f280000300800 */
[----:B------:R-:W4:Y:S04]  /*2a1c0*/  LDL.LU R25, [R1+0x3c] ;  /* 0x00003c0001197983 */ /* 0x000f280000300800 */
[----:B-1----:R-:W2:Y:S04]  /*2a1d0*/  LDL.LU R12, [R1+0x28] ;  /* 0x00002800010c7983 */ /* 0x002ea80000300800 */
[----:B------:R-:W4:Y:S04]  /*2a1e0*/  LDL.LU R13, [R1+0x38] ;  /* 0x00003800010d7983 */ /* 0x000f280000300800 */
[----:B------:R-:W4:Y:S01]  /*2a1f0*/  LDL.LU R14, [R1+0x34] ;  /* 0x00003400010e7983 */ /* 0x000f220000300800 */
[----:B------:R-:W-:-:S03]  /*2a200*/  F2FP.F16.F32.PACK_AB R4, R17, R16 ;  /* 0x000000101104723e */ /* 0x000fc600000000ff */
[----:B------:R-:W4:Y:S04]  /*2a210*/  LDL.LU R15, [R1+0x48] ;  /* 0x00004800010f7983 */ /* 0x000f280000300800 */
[----:B------:R-:W4:Y:S04]  /*2a220*/  LDL.LU R21, [R1+0x44] ;  /* 0x0000440001157983 */ /* 0x000f280000300800 */
[----:B------:R-:W4:Y:S04]  /*2a230*/  LDL.LU R11, [R1+0x68] ;  /* 0x00006800010b7983 */ /* 0x000f280000300800 */
[----:B------:R-:W4:Y:S04]  /*2a240*/  LDL.LU R28, [R1+0x64] ;  /* 0x00006400011c7983 */ /* 0x000f280000300800 */
[----:B------:R-:W4:Y:S01]  /*2a250*/  LDL.LU R17, [R1+0xcc] ;  /* 0x0000cc0001117983 */ /* 0x000f220000300800 */
[----:B------:R-:W-:-:S04]  /*2a260*/  LEA R3, R27, R3, 0x3 ;  /* 0x000000031b037211 */ /* 0x000fc800078e18ff */
[----:B------:R-:W-:Y:S02]  /*2a270*/  LEA R16, R27, R3, 0x3 ;  /* 0x000000031b107211 */ /* 0x000fe400078e18ff */
[----:B------:R-:W-:Y:S02]  /*2a280*/  F2FP.F16.F32.PACK_AB R5, R5, R24 ;  /* 0x000000180505723e */ /* 0x000fe400000000ff */
[----:B------:R-:W4:Y:S04]  /*2a290*/  LDL.LU R24, [R1+0x10] ;  /* 0x0000100001187983 */ /* 0x000f280000300800 */
[----:B------:R-:W4:Y:S04]  /*2a2a0*/  LDL.LU R20, [R1+0xac] ;  /* 0x0000ac0001147983 */ /* 0x000f280000300800 */
[----:B------:R-:W4:Y:S04]  /*2a2b0*/  LDL.LU R22, [R1+0x70] ;  /* 0x0000700001167983 */ /* 0x000f280000300800 */
[----:B------:R0:W-:Y:S04]  /*2a2c0*/  STL [R1+0x15b8], R3 ;  /* 0x0015b80301007387 */ /* 0x0001e80000100800 */
[----:B0-----:R-:W4:Y:S04]  /*2a2d0*/  LDL.LU R3, [R1+0x74] ;  /* 0x0000740001037983 */ /* 0x001f280000300800 */
[----:B------:R-:W-:Y:S01]  /*2a2e0*/  STL [R1+0x15b4], R16 ;  /* 0x0015b41001007387 */ /* 0x000fe20000100800 */
[----:B---3--:R-:W-:-:S02]  /*2a2f0*/  F2FP.F16.F32.PACK_AB R8, R8, R18 ;  /* 0x000000120808723e */ /* 0x008fc400000000ff */
[----:B--2---:R-:W-:Y:S02]  /*2a300*/  F2FP.F16.F32.PACK_AB R12, R12, R9 ;  /* 0x000000090c0c723e */ /* 0x004fe400000000ff */
[----:B----4-:R-:W-:Y:S02]  /*2a310*/  F2FP.F16.F32.PACK_AB R9, R19, R2 ;  /* 0x000000021309723e */ /* 0x010fe400000000ff */
[----:B------:R-:W-:Y:S01]  /*2a320*/  F2FP.F16.F32.PACK_AB R13, R13, R14 ;  /* 0x0000000e0d0d723e */ /* 0x000fe200000000ff */
[----:B------:R-:W-:Y:S01]  /*2a330*/  IMAD.IADD R0, R0, 0x1, -R17 ;  /* 0x0000000100007824 */ /* 0x000fe200078e0a11 */
[----:B------:R-:W-:-:S05]  /*2a340*/  LEA R17, R27, R16, 0x3 ;  /* 0x000000101b117211 */ /* 0x000fca00078e18ff */
[C---:B------:R-:W-:Y:S01]  /*2a350*/  IMAD R18, R27.reuse, 0x8, R17 ;  /* 0x000000081b127824 */ /* 0x040fe200078e0211 */
[----:B------:R-:W-:Y:S04]  /*2a360*/  STL [R1+0x15b0], R17 ;  /* 0x0015b01101007387 */ /* 0x000fe80000100800 */
[----:B------:R-:W-:Y:S01]  /*2a370*/  LEA R19, R27, R18, 0x3 ;  /* 0x000000121b137211 */ /* 0x000fe200078e18ff */
[----:B------:R-:W-:Y:S01]  /*2a380*/  STL [R1+0x15bc], R18 ;  /* 0x0015bc1201007387 */ /* 0x000fe20000100800 */
[----:B------:R-:W-:-:S03]  /*2a390*/  F2FP.F16.F32.PACK_AB R14, R15, R21 ;  /* 0x000000150f0e723e */ /* 0x000fc600000000ff */
[----:B------:R0:W-:Y:S04]  /*2a3a0*/  STL [R1+0x15c0], R19 ;  /* 0x0015c01301007387 */ /* 0x0001e80000100800 */
[----:B------:R-:W2:Y:S01]  /*2a3b0*/  LDL.LU R21, [R1+0xb8] ;  /* 0x0000b80001157983 */ /* 0x000ea20000300800 */
[----:B------:R-:W-:Y:S01]  /*2a3c0*/  F2FP.F16.F32.PACK_AB R7, R23, R7 ;  /* 0x000000071707723e */ /* 0x000fe200000000ff */
[----:B------:R-:W-:Y:S01]  /*2a3d0*/  FADD R0, R0, -1 ;  /* 0xbf80000000007421 */ /* 0x000fe20000000000 */
[----:B------:R-:W-:Y:S02]  /*2a3e0*/  MOV R23, 0x3dc6b27f ;  /* 0x3dc6b27f00177802 */ /* 0x000fe40000000f00 */
[----:B------:R-:W-:Y:S02]  /*2a3f0*/  F2FP.F16.F32.PACK_AB R10, R10, R25 ;  /* 0x000000190a0a723e */ /* 0x000fe400000000ff */
[----:B------:R-:W-:Y:S01]  /*2a400*/  LEA R25, R27, R19, 0x3 ;  /* 0x000000131b197211 */ /* 0x000fe200078e18ff */
[----:B------:R-:W-:Y:S01]  /*2a410*/  FFMA.FTZ R2, R0, R23, -0.16845393180847167969 ;  /* 0xbe2c7f3000027423 */ /* 0x000fe20000010017 */
[----:B------:R-:W-:-:S02]  /*2a420*/  F2FP.F16.F32.PACK_AB R6, R24, R6 ;  /* 0x000000061806723e */ /* 0x000fc400000000ff */
[----:B------:R-:W-:-:S03]  /*2a430*/  F2FP.F16.F32.PACK_AB R15, R20, R22 ;  /* 0x00000016140f723e */ /* 0x000fc600000000ff */
[----:B------:R-:W-:Y:S04]  /*2a440*/  STS.128 [R3+0x280], R4 ;  /* 0x0002800403007388 */ /* 0x000fe80000000c00 */
[----:B--2---:R1:W-:Y:S04]  /*2a450*/  STL [R1+0x15e4], R21 ;  /* 0x0015e41501007387 */ /* 0x0043e80000100800 */
[----:B0-----:R-:W2:Y:S04]  /*2a460*/  LDL.LU R19, [R1+0x7c] ;  /* 0x00007c0001137983 */ /* 0x001ea80000300800 */
[----:B-1----:R-:W3:Y:S04]  /*2a470*/  LDL.LU R21, [R1+0xc0] ;  /* 0x0000c00001157983 */ /* 0x002ee80000300800 */
[----:B------:R-:W4:Y:S04]  /*2a480*/  LDL.LU R23, [R1+0x118] ;  /* 0x0001180001177983 */ /* 0x000f280000300800 */
[----:B------:R-:W2:Y:S04]  /*2a490*/  LDL.LU R18, [R1+0x134] ;  /* 0x0001340001127983 */ /* 0x000ea80000300800 */
[----:B------:R-:W2:Y:S04]  /*2a4a0*/  LDL.LU R17, [R1+0xd0] ;  /* 0x0000d00001117983 */ /* 0x000ea80000300800 */
[----:B------:R-:W2:Y:S04]  /*2a4b0*/  LDL.LU R24, [R1+0xd8] ;  /* 0x0000d80001187983 */ /* 0x000ea80000300800 */
[----:B------:R-:W2:Y:S04]  /*2a4c0*/  LDL.LU R22, [R1+0xd4] ;  /* 0x0000d40001167983 */ /* 0x000ea80000300800 */
[----:B------:R-:W2:Y:S04]  /*2a4d0*/  LDL.LU R16, [R1+0x78] ;  /* 0x0000780001107983 */ /* 0x000ea80000300800 */
[----:B------:R-:W3:Y:S01]  /*2a4e0*/  LDL.LU R4, [R1+0xb4] ;  /* 0x0000b40001047983 */ /* 0x000ee20000300800 */
[----:B------:R-:W-:Y:S01]  /*2a4f0*/  F2FP.F16.F32.PACK_AB R11, R11, R28 ;  /* 0x0000001c0b0b723e */ /* 0x000fe200000000ff */
[----:B------:R-:W-:-:S02]  /*2a500*/  IMAD R28, R27, 0x8, R25 ;  /* 0x000000081b1c7824 */ /* 0x000fc400078e0219 */
[----:B------:R-:W4:Y:S04]  /*2a510*/  LDL.LU R5, [R1+0xc8] ;  /* 0x0000c80001057983 */ /* 0x000f280000300800 */
[----:B------:R-:W2:Y:S01]  /*2a520*/  LDL.LU R6, [R1+0x120] ;  /* 0x0001200001067983 */ /* 0x000ea20000300800 */
[----:B------:R-:W-:-:S03]  /*2a530*/  LEA R20, R27, R28, 0x3 ;  /* 0x0000001c1b147211 */ /* 0x000fc600078e18ff */
[----:B------:R-:W2:Y:S04]  /*2a540*/  LDL.LU R7, [R1+0x130] ;  /* 0x0001300001077983 */ /* 0x000ea80000300800 */
[----:B------:R0:W-:Y:S04]  /*2a550*/  STL [R1+0x15c4], R28 ;  /* 0x0015c41c01007387 */ /* 0x0001e80000100800 */
[----:B------:R1:W-:Y:S04]  /*2a560*/  STS.128 [R3+0x100], R8 ;  /* 0x0001000803007388 */ /* 0x0003e80000000c00 */
[----:B0-----:R-:W2:Y:S04]  /*2a570*/  LDL.LU R28, [R1+0x13c] ;  /* 0x00013c00011c7983 */ /* 0x001ea80000300800 */
[----:B------:R0:W-:Y:S04]  /*2a580*/  STS.128 [R3+0x300], R12 ;  /* 0x0003000c03007388 */ /* 0x0001e80000000c00 */
[----:B-1----:R-:W2:Y:S04]  /*2a590*/  LDL.LU R8, [R1+0xc4] ;  /* 0x0000c40001087983 */ /* 0x002ea80000300800 */
[----:B------:R-:W2:Y:S04]  /*2a5a0*/  LDL.LU R9, [R1+0x114] ;  /* 0x0001140001097983 */ /* 0x000ea80000300800 */
[----:B------:R-:W2:Y:S04]  /*2a5b0*/  LDL.LU R10, [R1+0x124] ;  /* 0x00012400010a7983 */ /* 0x000ea80000300800 */
[----:B------:R-:W2:Y:S01]  /*2a5c0*/  LDL.LU R11, [R1+0x138] ;  /* 0x00013800010b7983 */ /* 0x000ea20000300800 */
[----:B0-----:R-:W-:-:S03]  /*2a5d0*/  LEA R15, R27, R20, 0x3 ;  /* 0x000000141b0f7211 */ /* 0x001fc600078e18ff */
[----:B------:R-:W2:Y:S04]  /*2a5e0*/  LDL.LU R14, [R1+0x220] ;  /* 0x00022000010e7983 */ /* 0x000ea80000300800 */
[----:B------:R-:W2:Y:S04]  /*2a5f0*/  LDL.LU R13, [R1+0x11c] ;  /* 0x00011c00010d7983 */ /* 0x000ea80000300800 */
[----:B------:R-:W2:Y:S04]  /*2a600*/  LDL.LU R12, [R1+0x12c] ;  /* 0x00012c00010c7983 */ /* 0x000ea80000300800 */
[----:B------:R0:W-:Y:S04]  /*2a610*/  STL [R1+0x15c8], R20 ;  /* 0x0015c81401007387 */ /* 0x0001e80000100800 */
[----:B0-----:R-:W2:Y:S01]  /*2a620*/  LDL.LU R20, [R1+0x128] ;  /* 0x0001280001147983 */ /* 0x001ea20000300800 */
[----:B---3--:R-:W-:-:S03]  /*2a630*/  F2FP.F16.F32.PACK_AB R4, R21, R4 ;  /* 0x000000041504723e */ /* 0x008fc600000000ff */
[----:B------:R-:W3:Y:S01]  /*2a640*/  LDL.LU R21, [R1+0x15e4] ;  /* 0x0015e40001157983 */ /* 0x000ee20000300800 */
[----:B------:R-:W-:-:S04]  /*2a650*/  FFMA.FTZ R2, R0, R2, 0.1716887056827545166 ;  /* 0x3e2fcf2a00027423 */ /* 0x000fc80000010002 */
[----:B------:R-:W-:-:S04]  /*2a660*/  FFMA.FTZ R2, R0, R2, -0.17900948226451873779 ;  /* 0xbe374e4300027423 */ /* 0x000fc80000010002 */
[----:B------:R-:W-:-:S04]  /*2a670*/  FFMA.FTZ R2, R0, R2, 0.20512372255325317383 ;  /* 0x3e520bf400027423 */ /* 0x000fc80000010002 */
[----:B------:R-:W-:Y:S01]  /*2a680*/  FFMA.FTZ R2, R0, R2, -0.24046532809734344482 ;  /* 0xbe763c8b00027423 */ /* 0x000fe20000010002 */
[----:B----4-:R-:W-:Y:S02]  /*2a690*/  F2FP.F16.F32.PACK_AB R5, R23, R5 ;  /* 0x000000051705723e */ /* 0x010fe400000000ff */
[----:B--2---:R-:W-:Y:S02]  /*2a6a0*/  F2FP.F16.F32.PACK_AB R7, R11, R7 ;  /* 0x000000070b07723e */ /* 0x004fe400000000ff */
[----:B------:R-:W-:Y:S02]  /*2a6b0*/  F2FP.F16.F32.PACK_AB R9, R13, R9 ;  /* 0x000000090d09723e */ /* 0x000fe400000000ff */
[----:B------:R-:W-:Y:S02]  /*2a6c0*/  F2FP.F16.F32.PACK_AB R10, R12, R10 ;  /* 0x0000000a0c0a723e */ /* 0x000fe400000000ff */
[----:B------:R-:W-:Y:S02]  /*2a6d0*/  F2FP.F16.F32.PACK_AB R11, R28, R18 ;  /* 0x000000121c0b723e */ /* 0x000fe400000000ff */
[----:B------:R-:W-:-:S05]  /*2a6e0*/  F2FP.F16.F32.PACK_AB R6, R20, R6 ;  /* 0x000000061406723e */ /* 0x000fca00000000ff */
[----:B------:R-:W-:Y:S01]  /*2a6f0*/  STS.128 [R3+0x180], R4 ;  /* 0x0001800403007388 */ /* 0x000fe20000000c00 */
[----:B---3--:R-:W-:Y:S01]  /*2a700*/  F2FP.F16.F32.PACK_AB R8, R8, R21 ;  /* 0x000000150808723e */ /* 0x008fe200000000ff */
[----:B------:R-:W-:Y:S01]  /*2a710*/  FFMA.FTZ R21, R0, R2, 0.28857114911079406738 ;  /* 0x3e93bf9900157423 */ /* 0x000fe20000010002 */
[----:B------:R-:W-:Y:S01]  /*2a720*/  IMAD.MOV.U32 R2, RZ, RZ, R14 ;  /* 0x000000ffff027224 */ /* 0x000fe200078e000e */
[----:B------:R-:W-:-:S05]  /*2a730*/  LEA R14, R27, R15, 0x3 ;  /* 0x0000000f1b0e7211 */ /* 0x000fca00078e18ff */
[C---:B------:R-:W-:Y:S01]  /*2a740*/  IMAD R13, R27.reuse, 0x8, R14 ;  /* 0x000000081b0d7824 */ /* 0x040fe200078e020e */
[----:B------:R-:W-:Y:S04]  /*2a750*/  STL.64 [R1+0x1598], R14 ;  /* 0x0015980e01007387 */ /* 0x000fe80000100a00 */
[C---:B------:R-:W-:Y:S01]  /*2a760*/  LEA R12, R27.reuse, R13, 0x3 ;  /* 0x0000000d1b0c7211 */ /* 0x040fe200078e18ff */
[----:B------:R-:W-:Y:S04]  /*2a770*/  STS.128 [R3+0x380], R8 ;  /* 0x0003800803007388 */ /* 0x000fe80000000c00 */
[----:B------:R0:W-:Y:S04]  /*2a780*/  STL.64 [R1+0x15a0], R12 ;  /* 0x0015a00c01007387 */ /* 0x0001e80000100a00 */
[----:B0-----:R-:W2:Y:S04]  /*2a790*/  LDL.LU R13, [R1+0x154] ;  /* 0x00015400010d7983 */ /* 0x001ea80000300800 */
[----:B------:R-:W3:Y:S04]  /*2a7a0*/  LDL.LU R14, [R1+0x150] ;  /* 0x00015000010e7983 */ /* 0x000ee80000300800 */
[----:B------:R-:W4:Y:S04]  /*2a7b0*/  LDL.LU R20, [R1+0x14c] ;  /* 0x00014c0001147983 */ /* 0x000f280000300800 */
[----:B------:R-:W2:Y:S04]  /*2a7c0*/  LDL.LU R3, [R1+0x158] ;  /* 0x0001580001037983 */ /* 0x000ea80000300800 */
[----:B------:R-:W4:Y:S01]  /*2a7d0*/  LDL.LU R28, [R1+0x80] ;  /* 0x00008000011c7983 */ /* 0x000f220000300800 */
[----:B------:R-:W-:-:S02]  /*2a7e0*/  IMAD R27, R27, 0x8, R12 ;  /* 0x000000081b1b7824 */ /* 0x000fc400078e020c */
[----:B------:R-:W0:Y:S01]  /*2a7f0*/  LDC R12, c[0x0][0x278] ;  /* 0x00009e00ff0c7b82 */ /* 0x000e220000000800 */
[----:B------:R-:W-:-:S04]  /*2a800*/  FFMA.FTZ R21, R0, R21, -0.36067417263984680176 ;  /* 0xbeb8aa4900157423 */ /* 0x000fc80000010015 */
[----:B------:R-:W-:-:S04]  /*2a810*/  FFMA.FTZ R21, R0, R21, 0.48089820146560668945 ;  /* 0x3ef6384a00157423 */ /* 0x000fc80000010015 */
[----:B------:R-:W-:-:S04]  /*2a820*/  FFMA.FTZ R21, R0, R21, -0.72134751081466674805 ;  /* 0xbf38aa3b00157423 */ /* 0x000fc80000010015 */
[----:B------:R-:W-:Y:S01]  /*2a830*/  FMUL R21, R0, R21 ;  /* 0x0000001500157220 */ /* 0x000fe20000400000 */
[----:B0-----:R-:W-:-:S04]  /*2a840*/  LEA R10, R12, R27, 0x3 ;  /* 0x0000001b0c0a7211 */ /* 0x001fc800078e18ff */
[----:B------:R-:W-:-:S04]  /*2a850*/  LEA R9, R12, R10, 0x3 ;  /* 0x0000000a0c097211 */ /* 0x000fc800078e18ff */
[----:B------:R-:W-:Y:S01]  /*2a860*/  LEA R8, R12, R9, 0x3 ;  /* 0x000000090c087211 */ /* 0x000fe200078e18ff */
[----:B------:R-:W-:Y:S01]  /*2a870*/  FMUL R4, R0, R21 ;  /* 0x0000001500047220 */ /* 0x000fe20000400000 */
[----:B------:R-:W-:Y:S01]  /*2a880*/  MOV R15, R2 ;  /* 0x00000002000f7202 */ /* 0x000fe20000000f00 */
[----:B------:R-:W-:Y:S02]  /*2a890*/  IMAD.IADD R6, R16, 0x1, -R24 ;  /* 0x0000000110067824 */ /* 0x000fe400078e0a18 */
[----:B------:R-:W-:Y:S01]  /*2a8a0*/  IMAD R7, R12, 0x8, R8 ;  /* 0x000000080c077824 */ /* 0x000fe200078e0208 */
[----:B------:R-:W-:Y:S01]  /*2a8b0*/  IADD3 R2, R19, -R17, RZ ;  /* 0x8000001113027210 */ /* 0x000fe20007ffe0ff */
[----:B------:R-:W-:Y:S01]  /*2a8c0*/  FFMA.FTZ R4, R0, 1.4426950216293334961, R4 ;  /* 0x3fb8aa3b00047823 */ /* 0x000fe20000010004 */
[----:B------:R-:W-:Y:S01]  /*2a8d0*/  IADD3 R5, R15, -R22, RZ ;  /* 0x800000160f057210 */ /* 0x000fe20007ffe0ff */
[----:B------:R-:W-:Y:S01]  /*2a8e0*/  FADD R0, R6, -1 ;  /* 0xbf80000006007421 */ /* 0x000fe20000000000 */
[----:B------:R-:W-:Y:S01]  /*2a8f0*/  LEA R6, R12, R7, 0x3 ;  /* 0x000000070c067211 */ /* 0x000fe200078e18ff */
[----:B------:R-:W-:Y:S01]  /*2a900*/  FADD R2, R2, -1 ;  /* 0xbf80000002027421 */ /* 0x000fe20000000000 */
[----:B------:R-:W-:Y:S01]  /*2a910*/  MOV R23, 0x3dc6b27f ;  /* 0x3dc6b27f00177802 */ /* 0x000fe20000000f00 */
[----:B------:R-:W-:Y:S01]  /*2a920*/  FADD R5, R5, -1 ;  /* 0xbf80000005057421 */ /* 0x000fe20000000000 */
[----:B------:R-:W-:-:S03]  /*2a930*/  LEA R24, R12, R6, 0x3 ;  /* 0x000000060c187211 */ /* 0x000fc600078e18ff */
[-C--:B------:R-:W-:Y:S01]  /*2a940*/  FFMA.FTZ R22, R2, R23.reuse, -0.16845393180847167969 ;  /* 0xbe2c7f3002167423 */ /* 0x080fe20000010017 */
[CC--:B------:R-:W-:Y:S01]  /*2a950*/  FFMA.FTZ R11, R5.reuse, R23.reuse, -0.16845393180847167969 ;  /* 0xbe2c7f30050b7423 */ /* 0x0c0fe20000010017 */
[----:B------:R-:W-:Y:S01]  /*2a960*/  FFMA.FTZ R21, R0, R23, -0.16845393180847167969 ;  /* 0xbe2c7f3000157423 */ /* 0x000fe20000010017 */
[----:B------:R-:W-:Y:S02]  /*2a970*/  IMAD R23, R12, 0x8, R24 ;  /* 0x000000080c177824 */ /* 0x000fe400078e0218 */
[C---:B------:R-:W-:Y:S01]  /*2a980*/  FFMA.FTZ R22, R2.reuse, R22, 0.1716887056827545166 ;  /* 0x3e2fcf2a02167423 */ /* 0x040fe20000010016 */
[C---:B------:R-:W-:Y:S01]  /*2a990*/  FFMA.FTZ R11, R5.reuse, R11, 0.1716887056827545166 ;  /* 0x3e2fcf2a050b7423 */ /* 0x040fe2000001000b */
[----:B------:R-:W-:Y:S02]  /*2a9a0*/  IMAD.MOV.U32 R18, RZ, RZ, R26 ;  /* 0x000000ffff127224 */ /* 0x000fe400078e001a */
[----:B------:R-:W-:Y:S01]  /*2a9b0*/  FFMA.FTZ R22, R2, R22, -0.17900948226451873779 ;  /* 0xbe374e4302167423 */ /* 0x000fe20000010016 */
[----:B------:R-:W-:Y:S01]  /*2a9c0*/  LEA R26, R12, R23, 0x3 ;  /* 0x000000170c1a7211 */ /* 0x000fe200078e18ff */
[C---:B------:R-:W-:Y:S01]  /*2a9d0*/  FFMA.FTZ R11, R5.reuse, R11, -0.17900948226451873779 ;  /* 0xbe374e43050b7423 */ /* 0x040fe2000001000b */
[----:B------:R-:W-:Y:S01]  /*2a9e0*/  MOV R17, R29 ;  /* 0x0000001d00117202 */ /* 0x000fe20000000f00 */
[----:B------:R-:W-:Y:S01]  /*2a9f0*/  FFMA.FTZ R22, R2, R22, 0.20512372255325317383 ;  /* 0x3e520bf402167423 */ /* 0x000fe20000010016 */
[----:B------:R-:W-:Y:S01]  /*2aa00*/  LEA R29, R12, R26, 0x3 ;  /* 0x0000001a0c1d7211 */ /* 0x000fe200078e18ff */
[C---:B------:R-:W-:Y:S01]  /*2aa10*/  FFMA.FTZ R11, R5.reuse, R11, 0.20512372255325317383 ;  /* 0x3e520bf4050b7423 */ /* 0x040fe2000001000b */
[----:B------:R0:W-:Y:S01]  /*2aa20*/  STL [R1+0x15cc], R10 ;  /* 0x0015cc0a01007387 */ /* 0x0001e20000100800 */
[----:B------:R-:W-:Y:S01]  /*2aa30*/  FFMA.FTZ R21, R0, R21, 0.1716887056827545166 ;  /* 0x3e2fcf2a00157423 */ /* 0x000fe20000010015 */
[----:B------:R-:W-:Y:S01]  /*2aa40*/  FFMA.FTZ R22, R2, R22, -0.24046532809734344482 ;  /* 0xbe763c8b02167423 */ /* 0x000fe20000010016 */
[C---:B------:R-:W-:Y:S01]  /*2aa50*/  FFMA.FTZ R11, R5.reuse, R11, -0.24046532809734344482 ;  /* 0xbe763c8b050b7423 */ /* 0x040fe2000001000b */
[----:B------:R-:W-:Y:S01]  /*2aa60*/  STL.64 [R1+0x1580], R8 ;  /* 0x0015800801007387 */ /* 0x000fe20000100a00 */
[----:B------:R-:W-:Y:S01]  /*2aa70*/  FFMA.FTZ R21, R0, R21, -0.17900948226451873779 ;  /* 0xbe374e4300157423 */ /* 0x000fe20000010015 */
[----:B------:R-:W-:Y:S01]  /*2aa80*/  FFMA.FTZ R22, R2, R22, 0.28857114911079406738 ;  /* 0x3e93bf9902167423 */ /* 0x000fe20000010016 */
[----:B0-----:R-:W-:Y:S01]  /*2aa90*/  IMAD R10, R12, 0x8, R29 ;  /* 0x000000080c0a7824 */ /* 0x001fe200078e021d */
[----:B------:R0:W-:Y:S01]  /*2aaa0*/  STL.64 [R1+0x1588], R6 ;  /* 0x0015880601007387 */ /* 0x0001e20000100a00 */
[----:B------:R-:W-:Y:S01]  /*2aab0*/  FFMA.FTZ R11, R5, R11, 0.28857114911079406738 ;  /* 0x3e93bf99050b7423 */ /* 0x000fe2000001000b */
[----:B------:R-:W-:Y:S01]  /*2aac0*/  FFMA.FTZ R21, R0, R21, 0.20512372255325317383 ;  /* 0x3e520bf400157423 */ /* 0x000fe20000010015 */
[----:B------:R-:W-:-:S02]  /*2aad0*/  FFMA.FTZ R22, R2, R22, -0.36067417263984680176 ;  /* 0xbeb8aa4902167423 */ /* 0x000fc40000010016 */
[C---:B------:R-:W-:Y:S01]  /*2aae0*/  FFMA.FTZ R11, R5.reuse, R11, -0.36067417263984680176 ;  /* 0xbeb8aa49050b7423 */ /* 0x040fe2000001000b */
[----:B------:R-:W-:Y:S01]  /*2aaf0*/  STL.64 [R1+0x15a8], R24 ;  /* 0x0015a81801007387 */ /* 0x000fe20000100a00 */
[----:B0-----:R-:W-:Y:S01]  /*2ab00*/  LEA R6, R12, R10, 0x3 ;  /* 0x0000000a0c067211 */ /* 0x001fe200078e18ff */
[----:B------:R-:W-:Y:S02]  /*2ab10*/  FFMA.FTZ R21, R0, R21, -0.24046532809734344482 ;  /* 0xbe763c8b00157423 */ /* 0x000fe40000010015 */
[----:B------:R-:W-:Y:S01]  /*2ab20*/  STL [R1+0x15d0], R23 ;  /* 0x0015d01701007387 */ /* 0x000fe20000100800 */
[----:B------:R-:W-:Y:S01]  /*2ab30*/  LEA R6, R12, R6, 0x3 ;  /* 0x000000060c067211 */ /* 0x000fe200078e18ff */
[----:B------:R-:W-:Y:S02]  /*2ab40*/  FFMA.FTZ R22, R2, R22, 0.48089820146560668945 ;  /* 0x3ef6384a02167423 */ /* 0x000fe40000010016 */
[----:B------:R-:W-:Y:S01]  /*2ab50*/  STL.64 [R1+0x1590], R26 ;  /* 0x0015901a01007387 */ /* 0x000fe20000100a00 */
[----:B------:R-:W-:Y:S01]  /*2ab60*/  FFMA.FTZ R11, R5, R11, 0.48089820146560668945 ;  /* 0x3ef6384a050b7423 */ /* 0x000fe2000001000b */
[----:B------:R-:W-:-:S02]  /*2ab70*/  FFMA.FTZ R21, R0, R21, 0.28857114911079406738 ;  /* 0x3e93bf9900157423 */ /* 0x000fc40000010015 */
[----:B------:R-:W-:Y:S01]  /*2ab80*/  STL [R1+0x15d4], R29 ;  /* 0x0015d41d01007387 */ /* 0x000fe20000100800 */
[----:B------:R-:W-:Y:S01]  /*2ab90*/  FFMA.FTZ R22, R2, R22, -0.72134751081466674805 ;  /* 0xbf38aa3b02167423 */ /* 0x000fe20000010016 */
[C---:B------:R-:W-:Y:S02]  /*2aba0*/  FFMA.FTZ R11, R5.reuse, R11, -0.72134751081466674805 ;  /* 0xbf38aa3b050b7423 */ /* 0x040fe4000001000b */
[----:B------:R0:W-:Y:S01]  /*2abb0*/  STL [R1+0x48], R6 ;  /* 0x0000480601007387 */ /* 0x0001e20000100800 */
[----:B------:R-:W-:Y:S01]  /*2abc0*/  FFMA.FTZ R21, R0, R21, -0.36067417263984680176 ;  /* 0xbeb8aa4900157423 */ /* 0x000fe20000010015 */
[----:B------:R-:W-:Y:S01]  /*2abd0*/  FMUL R22, R2, R22 ;  /* 0x0000001602167220 */ /* 0x000fe20000400000 */
[----:B------:R-:W-:Y:S01]  /*2abe0*/  FMUL R11, R5, R11 ;  /* 0x0000000b050b7220 */ /* 0x000fe20000400000 */
[----:B------:R-:W-:Y:S01]  /*2abf0*/  ISETP.GE.U32.AND P6, PT, R19, 0x7f800000, PT ;  /* 0x7f8000001300780c */ /* 0x000fe20003fc6070 */
[----:B0-----:R-:W-:Y:S02]  /*2ac00*/  IMAD R6, R12, 0x8, R6 ;  /* 0x000000080c067824 */ /* 0x001fe400078e0206 */
[----:B------:R-:W-:Y:S01]  /*2ac10*/  FFMA.FTZ R21, R0, R21, 0.48089820146560668945 ;  /* 0x3ef6384a00157423 */ /* 0x000fe20000010015 */
[----:B------:R-:W-:-:S02]  /*2ac20*/  FMUL R22, R2, R22 ;  /* 0x0000001602167220 */ /* 0x000fc40000400000 */
[----:B------:R-:W-:Y:S01]  /*2ac30*/  LEA R8, R12, R6, 0x3 ;  /* 0x000000060c087211 */ /* 0x000fe200078e18ff */
[----:B------:R-:W-:-:S03]  /*2ac40*/  FMUL R11, R5, R11 ;  /* 0x0000000b050b7220 */ /* 0x000fc60000400000 */
[----:B------:R-:W-:Y:S01]  /*2ac50*/  LEA R9, R12, R8, 0x3 ;  /* 0x000000080c097211 */ /* 0x000fe200078e18ff */
[----:B------:R-:W-:Y:S01]  /*2ac60*/  FFMA.FTZ R21, R0, R21, -0.72134751081466674805 ;  /* 0xbf38aa3b00157423 */ /* 0x000fe20000010015 */
[----:B------:R-:W-:Y:S01]  /*2ac70*/  FFMA.FTZ R22, R2, 1.4426950216293334961, R22 ;  /* 0x3fb8aa3b02167823 */ /* 0x000fe20000010016 */
[----:B------:R-:W-:Y:S01]  /*2ac80*/  FFMA.FTZ R11, R5, 1.4426950216293334961, R11 ;  /* 0x3fb8aa3b050b7823 */ /* 0x000fe2000001000b */
[----:B------:R-:W-:Y:S01]  /*2ac90*/  LEA R2, R12, R9, 0x3 ;  /* 0x000000090c027211 */ /* 0x000fe200078e18ff */
[C---:B------:R-:W-:Y:S01]  /*2aca0*/  FMUL R21, R0.reuse, R21 ;  /* 0x0000001500157220 */ /* 0x040fe20000400000 */
[----:B------:R3:W-:Y:S04]  /*2acb0*/  STL [R1+0x15d8], R8 ;  /* 0x0015d80801007387 */ /* 0x0007e80000100800 */
[----:B------:R0:W-:Y:S01]  /*2acc0*/  STL [R1+0x24], R2 ;  /* 0x0000240201007387 */ /* 0x0001e20000100800 */
[----:B------:R-:W-:Y:S01]  /*2acd0*/  FMUL R21, R0, R21 ;  /* 0x0000001500157220 */ /* 0x000fe20000400000 */
[----:B------:R-:W-:-:S03]  /*2ace0*/  FSETP.NEU.AND P2, PT, R19, RZ, PT ;  /* 0x000000ff1300720b */ /* 0x000fc60003f4d000 */
[----:B------:R-:W-:Y:S01]  /*2acf0*/  FFMA.FTZ R21, R0, 1.4426950216293334961, R21 ;  /* 0x3fb8aa3b00157823 */ /* 0x000fe20000010015 */
[----:B------:R-:W-:Y:S01]  /*2ad00*/  ISETP.GE.U32.AND P4, PT, R16, 0x7f800000, PT ;  /* 0x7f8000001000780c */ /* 0x000fe20003f86070 */
[----:B---3--:R-:W-:Y:S01]  /*2ad10*/  FADD R8, R14, R22 ;  /* 0x000000160e087221 */ /* 0x008fe20000000000 */
[----:B----4-:R-:W-:Y:S01]  /*2ad20*/  ISETP.GE.U32.AND P1, PT, R28, 0x7f800000, PT ;  /* 0x7f8000001c00780c */ /* 0x010fe20003f26070 */
[----:B--2---:R-:W-:Y:S01]  /*2ad30*/  FADD R6, R3, R11 ;  /* 0x0000000b03067221 */ /* 0x004fe20000000000 */
[----:B------:R-:W-:Y:S01]  /*2ad40*/  IMAD R3, R12, 0x8, R2 ;  /* 0x000000080c037824 */ /* 0x000fe200078e0202 */
[----:B0-----:R-:W-:-:S05]  /*2ad50*/  @P6 MOV R2, 0x7f800000 ;  /* 0x7f80000000026802 */ /* 0x001fca0000000f00 */
[----:B------:R-:W-:Y:S02]  /*2ad60*/  @P6 FFMA.FTZ R8, R19, R2, +INF ;  /* 0x7f80000013086423 */ /* 0x000fe40000010002 */
[----:B------:R-:W0:Y:S03]  /*2ad70*/  S2R R19, SR_TID.X ;  /* 0x0000000000137919 */ /* 0x000e260000002100 */
[----:B------:R-:W-:Y:S01]  /*2ad80*/  @P1 MOV R0, 0x7f800000 ;  /* 0x7f80000000001802 */ /* 0x000fe20000000f00 */
[----:B------:R-:W-:Y:S01]  /*2ad90*/  FADD R10, R13, R4 ;  /* 0x000000040d0a7221 */ /* 0x000fe20000000000 */
[----:B------:R1:W-:Y:S01]  /*2ada0*/  STL [R1+0x28], R3 ;  /* 0x0000280301007387 */ /* 0x0003e20000100800 */
[----:B------:R-:W-:Y:S01]  /*2adb0*/  FADD R7, R20, R21 ;  /* 0x0000001514077221 */ /* 0x000fe20000000000 */
[C---:B------:R-:W-:Y:S01]  /*2adc0*/  FSETP.NEU.AND P3, PT, R28.reuse, RZ, PT ;  /* 0x000000ff1c00720b */ /* 0x040fe20003f6d000 */
[----:B------:R-:W-:Y:S01]  /*2add0*/  @P1 FFMA.FTZ R10, R28, R0, +INF ;  /* 0x7f8000001c0a1423 */ /* 0x000fe20000010000 */
[----:B------:R-:W-:Y:S01]  /*2ade0*/  IMAD.MOV.U32 R13, RZ, RZ, R18 ;  /* 0x000000ffff0d7224 */ /* 0x000fe200078e0012 */
[----:B------:R-:W2:Y:S01]  /*2adf0*/  S2R R14, SR_TID.X ;  /* 0x00000000000e7919 */ /* 0x000ea20000002100 */
[----:B------:R-:W3:Y:S01]  /*2ae00*/  LDC.64 R4, c[0x0][0x228] ;  /* 0x00008a00ff047b82 */ /* 0x000ee20000000a00 */
[C---:B-1----:R-:W-:Y:S01]  /*2ae10*/  LEA R3, R12.reuse, R3, 0x3 ;  /* 0x000000030c037211 */ /* 0x042fe200078e18ff */
[----:B------:R-:W-:Y:S04]  /*2ae20*/  STL [R1+0x230], R10 ;  /* 0x0002300a01007387 */ /* 0x000fe80000100800 */
[----:B------:R1:W-:Y:S04]  /*2ae30*/  STL [R1+0x3c], R3 ;  /* 0x00003c0301007387 */ /* 0x0003e80000100800 */
[----:B------:R-:W-:Y:S04]  /*2ae40*/  STL [R1+0x22c], R8 ;  /* 0x00022c0801007387 */ /* 0x000fe80000100800 */
[----:B------:R-:W4:Y:S01]  /*2ae50*/  LDL.LU R20, [R1+0x148] ;  /* 0x0001480001147983 */ /* 0x000f220000300800 */
[----:B-1----:R-:W-:Y:S01]  /*2ae60*/  LEA R3, R12, R3, 0x3 ;  /* 0x000000030c037211 */ /* 0x002fe200078e18ff */
[----:B------:R-:W-:-:S02]  /*2ae70*/  @P4 IMAD.MOV.U32 R0, RZ, RZ, 0x7f800000 ;  /* 0x7f800000ff004424 */ /* 0x000fc400078e00ff */
[----:B------:R-:W4:Y:S01]  /*2ae80*/  LDL.LU R28, [R1+0x144] ;  /* 0x00014400011c7983 */ /* 0x000f220000300800 */
[----:B0-----:R-:W-:-:S03]  /*2ae90*/  LOP3.LUT R10, R19, 0x1f, RZ, 0xc0, !PT ;  /* 0x0000001f130a7812 */ /* 0x001fc600078ec0ff */
[----:B------:R-:W-:Y:S01]  /*2aea0*/  STL [R1+0x34], R3 ;  /* 0x0000340301007387 */ /* 0x000fe20000100800 */
[----:B------:R-:W-:-:S03]  /*2aeb0*/  @P4 FFMA.FTZ R7, R16, R0, +INF ;  /* 0x7f80000010074423 */ /* 0x000fc60000010000 */
[----:B------:R-:W4:Y:S04]  /*2aec0*/  LDL.LU R19, [R1+0x160] ;  /* 0x0001600001137983 */ /* 0x000f280000300800 */
[----:B------:R0:W-:Y:S04]  /*2aed0*/  STL [R1+0x228], R7 ;  /* 0x0002280701007387 */ /* 0x0001e80000100800 */
[----:B------:R-:W4:Y:S01]  /*2aee0*/  LDL.LU R18, [R1+0x110] ;  /* 0x0001100001127983 */ /* 0x000f220000300800 */
[----:B------:R-:W-:Y:S01]  /*2aef0*/  BAR.SYNC.DEFER_BLOCKING 0x0 ;  /* 0x0000000000007b1d */ /* 0x000fe20000010000 */
[----:B0-----:R-:W-:-:S02]  /*2af00*/  LEA R7, R12, R3, 0x3 ;  /* 0x000000030c077211 */ /* 0x001fc400078e18ff */
[----:B------:R-:W-:-:S03]  /*2af10*/  FSETP.NEU.AND P1, PT, R16, RZ, PT ;  /* 0x000000ff1000720b */ /* 0x000fc60003f2d000 */
[----:B------:R-:W4:Y:S04]  /*2af20*/  LDL.LU R3, [R1+0x10c] ;  /* 0x00010c0001037983 */ /* 0x000f280000300800 */
[----:B------:R0:W-:Y:S04]  /*2af30*/  STL [R1+0x2c], R7 ;  /* 0x00002c0701007387 */ /* 0x0001e80000100800 */
[----:B------:R-:W4:Y:S01]  /*2af40*/  LDL.LU R16, [R1+0x108] ;  /* 0x0001080001107983 */ /* 0x000f220000300800 */
[----:B------:R-:W1:Y:S01]  /*2af50*/  S2R R8, SR_CTAID.X ;  /* 0x0000000000087919 */ /* 0x000e620000002500 */
[----:B------:R-:W-:-:S05]  /*2af60*/  IMAD.MOV.U32 R22, RZ, RZ, R15 ;  /* 0x000000ffff167224 */ /* 0x000fca00078e000f */
[----:B------:R-:W-:Y:S01]  /*2af70*/  ISETP.GE.U32.AND P5, PT, R22, 0x7f800000, PT ;  /* 0x7f8000001600780c */ /* 0x000fe20003fa6070 */
[----:B------:R-:W-:Y:S01]  /*2af80*/  UIMAD UR4, UR7, UR4, URZ ;  /* 0x00000004070472a4 */ /* 0x000fe2000f8e023f */
[--C-:B--2---:R-:W-:Y:S02]  /*2af90*/  SHF.R.U32.HI R15, RZ, 0x5, R14.reuse ;  /* 0x00000005ff0f7819 */ /* 0x104fe4000001160e */
[----:B------:R-:W-:Y:S01]  /*2afa0*/  SHF.R.U32.HI R14, RZ, 0x5, R14 ;  /* 0x00000005ff0e7819 */ /* 0x000fe2000001160e */
[----:B------:R-:W-:Y:S01]  /*2afb0*/  USHF.L.U32 UR8, UR4, 0x1, URZ ;  /* 0x0000000104087899 */ /* 0x000fe2000800063f */
[----:B------:R-:W-:Y:S02]  /*2afc0*/  SGXT.U32 R15, R15, 0x3 ;  /* 0x000000030f0f781a */ /* 0x000fe40000000000 */
[----:B------:R-:W-:Y:S02]  /*2afd0*/  LEA R26, R12, R7, 0x3 ;  /* 0x000000070c1a7211 */ /* 0x000fe400078e18ff */
[----:B------:R-:W-:Y:S01]  /*2afe0*/  SGXT.U32 R14, R14, 0x3 ;  /* 0x000000030e0e781a */ /* 0x000fe20000000000 */
[----:B------:R-:W-:Y:S02]  /*2aff0*/  STL [R1+0x15dc], R9 ;  /* 0x0015dc0901007387 */ /* 0x000fe40000100800 */
[----:B------:R-:W-:Y:S01]  /*2b000*/  @P5 IMAD.MOV.U32 R0, RZ, RZ, 0x7f800000 ;  /* 0x7f800000ff005424 */ /* 0x000fe200078e00ff */
[----:B-1----:R-:W-:-:S05]  /*2b010*/  LEA R8, R8, R10, 0x5 ;  /* 0x0000000a08087211 */ /* 0x002fca00078e28ff */
[----:B------:R-:W-:-:S05]  /*2b020*/  IMAD R2, R8, UR5, RZ ;  /* 0x0000000508027c24 */ /* 0x000fca000f8e02ff */
[C---:B------:R-:W-:Y:S01]  /*2b030*/  SHF.L.U32 R11, R2.reuse, 0x1, RZ ;  /* 0x00000001020b7819 */ /* 0x040fe200000006ff */
[----:B------:R-:W-:Y:S01]  /*2b040*/  IMAD.HI R21, R2, 0x2, RZ ;  /* 0x0000000202157827 */ /* 0x000fe200078e02ff */
[----:B------:R-:W-:Y:S02]  /*2b050*/  UIMAD.WIDE UR4, UR4, 0x2, URZ ;  /* 0x00000002040478a5 */ /* 0x000fe4000f8e023f */
[----:B---3--:R-:W-:Y:S01]  /*2b060*/  IADD3 R2, P4, P6, R11, UR8, R4 ;  /* 0x000000080b027c10 */ /* 0x008fe2000fe9e004 */
[----:B------:R-:W-:Y:S01]  /*2b070*/  IMAD R15, R15, R12, RZ ;  /* 0x0000000c0f0f7224 */ /* 0x000fe200078e02ff */
[----:B------:R-:W2:Y:S01]  /*2b080*/  LDL.LU R4, [R1+0x104] ;  /* 0x0001040001047983 */ /* 0x000ea20000300800 */
[----:B------:R-:W-:Y:S01]  /*2b090*/  @P5 FFMA.FTZ R6, R22, R0, +INF ;  /* 0x7f80000016065423 */ /* 0x000fe20000010000 */
[----:B------:R-:W-:Y:S01]  /*2b0a0*/  LEA R11, R12, R26, 0x3 ;  /* 0x0000001a0c0b7211 */ /* 0x000fe200078e18ff */
[----:B------:R-:W-:Y:S01]  /*2b0b0*/  IMAD R14, R14, R12, RZ ;  /* 0x0000000c0e0e7224 */ /* 0x000fe200078e02ff */
[----:B------:R-:W3:Y:S01]  /*2b0c0*/  LDL.LU R27, [R1+0x100] ;  /* 0x00010000011b7983 */ /* 0x000ee20000300800 */
[C---:B------:R-:W-:Y:S01]  /*2b0d0*/  IMAD R15, R12.reuse, 0x8, R15 ;  /* 0x000000080c0f7824 */ /* 0x040fe200078e020f */
[----:B0-----:R-:W-:Y:S01]  /*2b0e0*/  LEA R7, R12, R11, 0x3 ;  /* 0x0000000b0c077211 */ /* 0x001fe200078e18ff */
[----:B------:R-:W-:Y:S01]  /*2b0f0*/  ULDC UR4, c[0x0][0x27c] ;  /* 0x00009f0000047ab9 */ /* 0x000fe20000000800 */
[----:B------:R-:W-:Y:S01]  /*2b100*/  STL [R1+0x15e0], R22 ;  /* 0x0015e01601007387 */ /* 0x000fe20000100800 */
[----:B------:R-:W-:-:S03]  /*2b110*/  IADD3.X R0, R21, UR5, R5, P4, P6 ;  /* 0x0000000515007c10 */ /* 0x000fc6000a7ec405 */
[----:B------:R0:W-:Y:S01]  /*2b120*/  STL [R1+0x224], R6 ;  /* 0x0002240601007387 */ /* 0x0001e20000100800 */
[----:B------:R-:W-:-:S03]  /*2b130*/  LEA R12, P6, R15, R2, 0x1 ;  /* 0x000000020f0c7211 */ /* 0x000fc600078c08ff */
[----:B------:R1:W-:Y:S01]  /*2b140*/  STL [R1+0x21c], R7 ;  /* 0x00021c0701007387 */ /* 0x0003e20000100800 */
[----:B------:R-:W-:Y:S02]  /*2b150*/  MOV R21, R13 ;  /* 0x0000000d00157202 */ /* 0x000fe40000000f00 */
[C---:B0-----:R-:W-:Y:S02]  /*2b160*/  LEA R6, P4, R14.reuse, R2, 0x1 ;  /* 0x000000020e067211 */ /* 0x041fe400078808ff */
[-C--:B------:R-:W-:Y:S02]  /*2b170*/  LEA.HI.X.SX32 R13, R15, R0.reuse, 0x1, P6 ;  /* 0x000000000f0d7211 */ /* 0x080fe400030f0eff */
[----:B-1----:R-:W-:-:S05]  /*2b180*/  LEA.HI.X.SX32 R7, R14, R0, 0x1, P4 ;  /* 0x000000000e077211 */ /* 0x002fca00020f0eff */
[----:B------:R-:W-:Y:S04]  /*2b190*/  STL.64 [R1+0x208], R6 ;  /* 0x0002080601007387 */ /* 0x000fe80000100a00 */
[----:B------:R-:W3:Y:S04]  /*2b1a0*/  LDL.LU R22, [R1+0xf4] ;  /* 0x0000f40001167983 */ /* 0x000ee80000300800 */
[----:B------:R-:W-:Y:S01]  /*2b1b0*/  STL.64 [R1+0x200], R12 ;  /* 0x0002000c01007387 */ /* 0x000fe20000100a00 */
[----:B----4-:R-:W-:-:S04]  /*2b1c0*/  LEA R8, P5, R20, R2, 0x1 ;  /* 0x0000000214087211 */ /* 0x010fc800078a08ff */
[----:B------:R-:W-:-:S05]  /*2b1d0*/  LEA.HI.X.SX32 R9, R20, R0, 0x1, P5 ;  /* 0x0000000014097211 */ /* 0x000fca00028f0eff */
[----:B------:R0:W-:Y:S04]  /*2b1e0*/  STL.64 [R1+0x1f8], R8 ;  /* 0x0001f80801007387 */ /* 0x0001e80000100a00 */
[----:B0-----:R-:W4:Y:S04]  /*2b1f0*/  LDL.LU R9, [R1+0xf0] ;  /* 0x0000f00001097983 */ /* 0x001f280000300800 */
[----:B------:R-:W4:Y:S01]  /*2b200*/  LDL.LU R8, [R1+0xec] ;  /* 0x0000ec0001087983 */ /* 0x000f220000300800 */
[----:B------:R-:W-:-:S03]  /*2b210*/  LEA R12, P6, R19, R2, 0x1 ;  /* 0x00000002130c7211 */ /* 0x000fc600078c08ff */
[----:B------:R-:W4:Y:S04]  /*2b220*/  LDL.LU R29, [R1+0xe4] ;  /* 0x0000e400011d7983 */ /* 0x000f280000300800 */
[----:B------:R-:W4:Y:S01]  /*2b230*/  LDL.LU R23, [R1+0xe8] ;  /* 0x0000e80001177983 */ /* 0x000f220000300800 */
[----:B------:R-:W-:-:S03]  /*2b240*/  LEA.HI.X.SX32 R13, R19, R0, 0x1, P6 ;  /* 0x00000000130d7211 */ /* 0x000fc600030f0eff */
[----:B------:R-:W4:Y:S01]  /*2b250*/  LDL.LU R10, [R1+0xe0] ;  /* 0x0000e000010a7983 */ /* 0x000f220000300800 */
[-C--:B------:R-:W-:Y:S02]  /*2b260*/  LEA R6, P4, R28, R2.reuse, 0x1 ;  /* 0x000000021c067211 */ /* 0x080fe400078808ff */
[----:B------:R-:W-:Y:S01]  /*2b270*/  LEA R14, P5, R18, R2, 0x1 ;  /* 0x00000002120e7211 */ /* 0x000fe200078a08ff */
[----:B------:R-:W4:Y:S01]  /*2b280*/  LDL.LU R20, [R1+0xbc] ;  /* 0x0000bc0001147983 */ /* 0x000f220000300800 */
[----:B------:R-:W-:-:S03]  /*2b290*/  LEA.HI.X.SX32 R7, R28, R0, 0x1, P4 ;  /* 0x000000001c077211 */ /* 0x000fc600020f0eff */
[----:B------:R0:W-:Y:S01]  /*2b2a0*/  STL.64 [R1+0x1e8], R12 ;  /* 0x0001e80c01007387 */ /* 0x0001e20000100a00 */
[----:B------:R-:W-:-:S03]  /*2b2b0*/  LEA.HI.X.SX32 R15, R18, R0, 0x1, P5 ;  /* 0x00000000120f7211 */ /* 0x000fc600028f0eff */
[----:B------:R-:W4:Y:S01]  /*2b2c0*/  LDL.LU R28, [R1+0xb0] ;  /* 0x0000b000011c7983 */ /* 0x000f220000300800 */
[----:B------:R-:W-:-:S03]  /*2b2d0*/  LEA R24, P4, R3, R2, 0x1 ;  /* 0x0000000203187211 */ /* 0x000fc600078808ff */
[----:B------:R-:W4:Y:S01]  /*2b2e0*/  LDL.LU R19, [R1+0x6c] ;  /* 0x00006c0001137983 */ /* 0x000f220000300800 */
[----:B------:R-:W-:-:S03]  /*2b2f0*/  LEA.HI.X.SX32 R25, R3, R0, 0x1, P4 ;  /* 0x0000000003197211 */ /* 0x000fc600020f0eff */
[----:B------:R-:W-:Y:S01]  /*2b300*/  STL.64 [R1+0x1e0], R14 ;  /* 0x0001e00e01007387 */ /* 0x000fe20000100a00 */
[----:B0-----:R-:W-:-:S03]  /*2b310*/  LEA R12, P6, R16, R2, 0x1 ;  /* 0x00000002100c7211 */ /* 0x001fc600078c08ff */
[----:B------:R-:W4:Y:S01]  /*2b320*/  LDL.LU R18, [R1+0x60] ;  /* 0x0000600001127983 */ /* 0x000f220000300800 */
[----:B------:R-:W-:-:S03]  /*2b330*/  LEA.HI.X.SX32 R13, R16, R0, 0x1, P6 ;  /* 0x00000000100d7211 */ /* 0x000fc600030f0eff */
[----:B------:R-:W4:Y:S04]  /*2b340*/  LDL.LU R3, [R1+0x5c] ;  /* 0x00005c0001037983 */ /* 0x000f280000300800 */
[----:B------:R0:W-:Y:S04]  /*2b350*/  STL.64 [R1+0x1d8], R24 ;  /* 0x0001d81801007387 */ /* 0x0001e80000100a00 */
[----:B------:R-:W4:Y:S01]  /*2b360*/  LDL.LU R16, [R1+0x58] ;  /* 0x0000580001107983 */ /* 0x000f220000300800 */
[----:B0-----:R-:W-:-:S03]  /*2b370*/  IMAD.MOV.U32 R25, RZ, RZ, R17 ;  /* 0x000000ffff197224 */ /* 0x001fc600078e0011 */
[----:B------:R-:W4:Y:S04]  /*2b380*/  LDL.LU R17, [R1+0x54] ;  /* 0x0000540001117983 */ /* 0x000f280000300800 */
[----:B------:R0:W-:Y:S01]  /*2b390*/  STL.64 [R1+0x1d0], R12 ;  /* 0x0001d00c01007387 */ /* 0x0001e20000100a00 */
[----:B--2---:R-:W-:-:S04]  /*2b3a0*/  LEA R14, P5, R4, R2, 0x1 ;  /* 0x00000002040e7211 */ /* 0x004fc800078a08ff */
[----:B------:R-:W-:Y:S02]  /*2b3b0*/  LEA.HI.X.SX32 R15, R4, R0, 0x1, P5 ;  /* 0x00000000040f7211 */ /* 0x000fe400028f0eff */
[-C--:B---3--:R-:W-:Y:S02]  /*2b3c0*/  LEA R24, P4, R27, R2.reuse, 0x1 ;  /* 0x000000021b187211 */ /* 0x088fe400078808ff */
[----:B0-----:R-:W-:Y:S02]  /*2b3d0*/  LEA R12, P6, R21, R2, 0x1 ;  /* 0x00000002150c7211 */ /* 0x001fe400078c08ff */
[----:B------:R-:W-:Y:S02]  /*2b3e0*/  MOV R13, R21 ;  /* 0x00000015000d7202 */ /* 0x000fe40000000f00 */
[----:B------:R-:W2:Y:S04]  /*2b3f0*/  LDL.LU R21, [R1+0x50] ;  /* 0x0000500001157983 */ /* 0x000ea80000300800 */
[----:B------:R-:W3:Y:S04]  /*2b400*/  LDL.LU R4, [R1+0x4c] ;  /* 0x00004c0001047983 */ /* 0x000ee80000300800 */
[----:B------:R0:W-:Y:S01]  /*2b410*/  STL.64 [R1+0x1c8], R14 ;  /* 0x0001c80e01007387 */ /* 0x0001e20000100a00 */
[----:B------:R-:W-:-:S02]  /*2b420*/  LEA.HI.X.SX32 R13, R13, R0, 0x1, P6 ;  /* 0x000000000d0d7211 */ /* 0x000fc400030f0eff */
[----:B0-----:R-:W-:Y:S02]  /*2b430*/  LEA R14, P5, R25, R2, 0x1 ;  /* 0x00000002190e7211 */ /* 0x001fe400078a08ff */
[----:B------:R-:W-:Y:S02]  /*2b440*/  MOV R15, R25 ;  /* 0x00000019000f7202 */ /* 0x000fe40000000f00 */
[-C--:B------:R-:W-:Y:S02]  /*2b450*/  LEA.HI.X.SX32 R25, R27, R0.reuse, 0x1, P4 ;  /* 0x000000001b197211 */ /* 0x080fe400020f0eff */
[----:B------:R-:W3:Y:S01]  /*2b460*/  LDL.LU R27, [R1+0x4] ;  /* 0x00000400011b7983 */ /* 0x000ee20000300800 */
[----:B------:R-:W-:-:S03]  /*2b470*/  LEA.HI.X.SX32 R15, R15, R0, 0x1, P5 ;  /* 0x000000000f0f7211 */ /* 0x000fc600028f0eff */
[----:B------:R0:W-:Y:S04]  /*2b480*/  STL.64 [R1+0x1c0], R24 ;  /* 0x0001c01801007387 */ /* 0x0001e80000100a00 */
[----:B------:R4:W-:Y:S04]  /*2b490*/  STL.64 [R1+0x1b8], R12 ;  /* 0x0001b80c01007387 */ /* 0x0009e80000100a00 */
[----:B------:R1:W-:Y:S01]  /*2b4a0*/  STL.64 [R1+0x1b0], R14 ;  /* 0x0001b00e01007387 */ /* 0x0003e20000100a00 */
[----:B0-----:R-:W-:-:S04]  /*2b4b0*/  LEA R24, P4, R22, R2, 0x1 ;  /* 0x0000000216187211 */ /* 0x001fc800078808ff */
[----:B------:R-:W-:Y:S02]  /*2b4c0*/  LEA.HI.X.SX32 R25, R22, R0, 0x1, P4 ;  /* 0x0000000016197211 */ /* 0x000fe400020f0eff */
[----:B------:R-:W3:Y:S04]  /*2b4d0*/  LDL.LU R22, [R1+0x15e0] ;  /* 0x0015e00001167983 */ /* 0x000ee80000300800 */
[----:B------:R0:W-:Y:S01]  /*2b4e0*/  STL.64 [R1+0x1a8], R24 ;  /* 0x0001a81801007387 */ /* 0x0001e20000100a00 */
[CC--:B----4-:R-:W-:Y:S02]  /*2b4f0*/  LEA R12, P6, R9.reuse, R2.reuse, 0x1 ;  /* 0x00000002090c7211 */ /* 0x0d0fe400078c08ff */
[----:B-1----:R-:W-:Y:S02]  /*2b500*/  LEA R14, P5, R8, R2, 0x1 ;  /* 0x00000002080e7211 */ /* 0x002fe400078a08ff */
[----:B------:R-:W-:-:S02]  /*2b510*/  LEA.HI.X.SX32 R13, R9, R0, 0x1, P6 ;  /* 0x00000000090d7211 */ /* 0x000fc400030f0eff */
[----:B------:R-:W-:Y:S01]  /*2b520*/  LEA.HI.X.SX32 R15, R8, R0, 0x1, P5 ;  /* 0x00000000080f7211 */ /* 0x000fe200028f0eff */
[----:B------:R-:W4:Y:S01]  /*2b530*/  LDL.LU R9, [R1+0x15dc] ;  /* 0x0015dc0001097983 */ /* 0x000f220000300800 */
[----:B0-----:R-:W-:-:S03]  /*2b540*/  LEA R24, P4, R29, R2, 0x1 ;  /* 0x000000021d187211 */ /* 0x001fc600078808ff */
[----:B------:R0:W-:Y:S01]  /*2b550*/  STL.64 [R1+0x1a0], R12 ;  /* 0x0001a00c01007387 */ /* 0x0001e20000100a00 */
[----:B------:R-:W-:-:S03]  /*2b560*/  LEA.HI.X.SX32 R25, R29, R0, 0x1, P4 ;  /* 0x000000001d197211 */ /* 0x000fc600020f0eff */
[----:B------:R-:W4:Y:S04]  /*2b570*/  LDL.LU R8, [R1+0x15d8] ;  /* 0x0015d80001087983 */ /* 0x000f280000300800 */
[----:B------:R1:W-:Y:S01]  /*2b580*/  STL.64 [R1+0x198], R14 ;  /* 0x0001980e01007387 */ /* 0x0003e20000100a00 */
[----:B0-----:R-:W-:-:S03]  /*2b590*/  LEA R12, P6, R23, R2, 0x1 ;  /* 0x00000002170c7211 */ /* 0x001fc600078c08ff */
[----:B------:R-:W4:Y:S01]  /*2b5a0*/  LDL.LU R29, [R1+0x15d4] ;  /* 0x0015d400011d7983 */ /* 0x000f220000300800 */
[----:B------:R-:W-:Y:S02]  /*2b5b0*/  LEA.HI.X.SX32 R13, R23, R0, 0x1, P6 ;  /* 0x00000000170d7211 */ /* 0x000fe400030f0eff */
[C---:B-1----:R-:W-:Y:S01]  /*2b5c0*/  LEA R14, P5, R10.reuse, R2, 0x1 ;  /* 0x000000020a0e7211 */ /* 0x042fe200078a08ff */
[----:B------:R0:W-:Y:S03]  /*2b5d0*/  STL.64 [R1+0x190], R24 ;  /* 0x0001901801007387 */ /* 0x0001e60000100a00 */
[----:B------:R-:W-:Y:S01]  /*2b5e0*/  LEA.HI.X.SX32 R15, R10, R0, 0x1, P5 ;  /* 0x000000000a0f7211 */ /* 0x000fe200028f0eff */
[----:B------:R-:W4:Y:S04]  /*2b5f0*/  LDL.LU R23, [R1+0x15d0] ;  /* 0x0015d00001177983 */ /* 0x000f280000300800 */
[----:B------:R1:W-:Y:S01]  /*2b600*/  STL.64 [R1+0x188], R12 ;  /* 0x0001880c01007387 */ /* 0x0003e20000100a00 */
[----:B0-----:R-:W-:-:S03]  /*2b610*/  LEA R24, P4, R20, R2, 0x1 ;  /* 0x0000000214187211 */ /* 0x001fc600078808ff */
[----:B------:R-:W4:Y:S01]  /*2b620*/  LDL.LU R10, [R1+0x15cc] ;  /* 0x0015cc00010a7983 */ /* 0x000f220000300800 */
[----:B------:R-:W-:-:S03]  /*2b630*/  LEA.HI.X.SX32 R25, R20, R0, 0x1, P4 ;  /* 0x0000000014197211 */ /* 0x000fc600020f0eff */
[----:B------:R0:W-:Y:S01]  /*2b640*/  STL.64 [R1+0x180], R14 ;  /* 0x0001800e01007387 */ /* 0x0001e20000100a00 */
[----:B-1----:R-:W-:-:S03]  /*2b650*/  LEA R12, P6, R28, R2, 0x1 ;  /* 0x000000021c0c7211 */ /* 0x002fc600078c08ff */
[----:B------:R-:W4:Y:S01]  /*2b660*/  LDL.LU R20, [R1+0x15c8] ;  /* 0x0015c80001147983 */ /* 0x000f220000300800 */
[----:B------:R-:W-:-:S03]  /*2b670*/  LEA.HI.X.SX32 R13, R28, R0, 0x1, P6 ;  /* 0x000000001c0d7211 */ /* 0x000fc600030f0eff */
        /* <DEDUP_REMOVED lines=20> */
[----:B------:R3:W-:Y:S04]  /*2b7c0*/  STL.64 [R1+0x150], R14 ;  /* 0x0001500e01007387 */ /* 0x0007e80000100a00 */
[----:B------:R-:W4:Y:S01]  /*2b7d0*/  LDL.LU R17, [R1+0x15b0] ;  /* 0x0015b00001117983 */ /* 0x000f220000300800 */
[----:B--2---:R-:W-:-:S03]  /*2b7e0*/  LEA R12, P6, R21, R2, 0x1 ;  /* 0x00000002150c7211 */ /* 0x004fc600078c08ff */
[----:B------:R0:W-:Y:S01]  /*2b7f0*/  STL.64 [R1+0x148], R24 ;  /* 0x0001481801007387 */ /* 0x0001e20000100a00 */
[----:B------:R-:W-:Y:S02]  /*2b800*/  LEA.HI.X.SX32 R13, R21, R0, 0x1, P6 ;  /* 0x00000000150d7211 */ /* 0x000fe400030f0eff */
[----:B---3--:R-:W-:-:S04]  /*2b810*/  LEA R14, P5, R4, R2, 0x1 ;  /* 0x00000002040e7211 */ /* 0x008fc800078a08ff */
[----:B------:R-:W-:Y:S02]  /*2b820*/  LEA.HI.X.SX32 R15, R4, R0, 0x1, P5 ;  /* 0x00000000040f7211 */ /* 0x000fe400028f0eff */
[C---:B0-----:R-:W-:Y:S01]  /*2b830*/  LEA R24, P4, R27.reuse, R2, 0x1 ;  /* 0x000000021b187211 */ /* 0x041fe200078808ff */
[----:B------:R4:W-:Y:S03]  /*2b840*/  STL.64 [R1+0x140], R12 ;  /* 0x0001400c01007387 */ /* 0x0009e60000100a00 */
[----:B------:R-:W-:Y:S01]  /*2b850*/  LEA.HI.X.SX32 R25, R27, R0, 0x1, P4 ;  /* 0x000000001b197211 */ /* 0x000fe200020f0eff */
[----:B------:R0:W-:Y:S04]  /*2b860*/  STL.64 [R1+0x138], R14 ;  /* 0x0001380e01007387 */ /* 0x0001e80000100a00 */
[----:B------:R1:W-:Y:S01]  /*2b870*/  STL.64 [R1+0x130], R24 ;  /* 0x0001301801007387 */ /* 0x0003e20000100a00 */
[----:B----4-:R-:W-:-:S04]  /*2b880*/  LEA R12, P6, R3, R2, 0x1 ;  /* 0x00000002030c7211 */ /* 0x010fc800078c08ff */
[----:B------:R-:W-:Y:S02]  /*2b890*/  LEA.HI.X.SX32 R13, R3, R0, 0x1, P6 ;  /* 0x00000000030d7211 */ /* 0x000fe400030f0eff */
[----:B0-----:R-:W-:-:S04]  /*2b8a0*/  LEA R14, P5, R16, R2, 0x1 ;  /* 0x00000002100e7211 */ /* 0x001fc800078a08ff */
[----:B------:R-:W-:Y:S02]  /*2b8b0*/  LEA.HI.X.SX32 R15, R16, R0, 0x1, P5 ;  /* 0x00000000100f7211 */ /* 0x000fe400028f0eff */
[C---:B-1----:R-:W-:Y:S01]  /*2b8c0*/  LEA R24, P4, R17.reuse, R2, 0x1 ;  /* 0x0000000211187211 */ /* 0x042fe200078808ff */
[----:B------:R0:W-:Y:S03]  /*2b8d0*/  STL.64 [R1+0x128], R12 ;  /* 0x0001280c01007387 */ /* 0x0001e60000100a00 */
[----:B------:R-:W-:Y:S01]  /*2b8e0*/  LEA.HI.X.SX32 R25, R17, R0, 0x1, P4 ;  /* 0x0000000011197211 */ /* 0x000fe200020f0eff */
[----:B------:R1:W-:Y:S04]  /*2b8f0*/  STL.64 [R1+0x120], R14 ;  /* 0x0001200e01007387 */ /* 0x0003e80000100a00 */
[----:B------:R2:W-:Y:S01]  /*2b900*/  STL.64 [R1+0x118], R24 ;  /* 0x0001181801007387 */ /* 0x0005e20000100a00 */
[----:B0-----:R-:W-:-:S02]  /*2b910*/  LEA R12, P6, R18, R2, 0x1 ;  /* 0x00000002120c7211 */ /* 0x001fc400078c08ff */
[C---:B-1----:R-:W-:Y:S02]  /*2b920*/  LEA R14, P5, R19.reuse, R2, 0x1 ;  /* 0x00000002130e7211 */ /* 0x042fe400078a08ff */
[-C--:B------:R-:W-:Y:S01]  /*2b930*/  LEA.HI.X.SX32 R13, R18, R0.reuse, 0x1, P6 ;  /* 0x00000000120d7211 */ /* 0x080fe200030f0eff */
[----:B--2---:R-:W2:Y:S01]  /*2b940*/  LDL.LU.64 R24, [R1+0x15a8] ;  /* 0x0015a80001187983 */ /* 0x004ea20000300a00 */
[----:B------:R-:W-:-:S03]  /*2b950*/  LEA.HI.X.SX32 R15, R19, R0, 0x1, P5 ;  /* 0x00000000130f7211 */ /* 0x000fc600028f0eff */
[----:B------:R0:W-:Y:S04]  /*2b960*/  STL.64 [R1+0x110], R12 ;  /* 0x0001100c01007387 */ /* 0x0001e80000100a00 */
[----:B0-----:R-:W3:Y:S04]  /*2b970*/  LDL.LU.64 R12, [R1+0x15a0] ;  /* 0x0015a000010c7983 */ /* 0x001ee80000300a00 */
[----:B------:R0:W-:Y:S04]  /*2b980*/  STL.64 [R1+0x108], R14 ;  /* 0x0001080e01007387 */ /* 0x0001e80000100a00 */
[----:B0-----:R-:W4:Y:S01]  /*2b990*/  LDL.LU.64 R14, [R1+0x1598] ;  /* 0x00159800010e7983 */ /* 0x001f220000300a00 */
[----:B------:R-:W-:Y:S01]  /*2b9a0*/  IMAD.MOV.U32 R21, RZ, RZ, R26 ;  /* 0x000000ffff157224 */ /* 0x000fe200078e001a */
[----:B------:R-:W-:-:S02]  /*2b9b0*/  LEA R26, P6, R28, R2, 0x1 ;  /* 0x000000021c1a7211 */ /* 0x000fc400078c08ff */
[----:B------:R-:W-:Y:S02]  /*2b9c0*/  MOV R18, R6 ;  /* 0x0000000600127202 */ /* 0x000fe40000000f00 */
[----:B------:R-:W-:Y:S02]  /*2b9d0*/  LEA R6, P5, R20, R2, 0x1 ;  /* 0x0000000214067211 */ /* 0x000fe400078a08ff */
[-C--:B------:R-:W-:Y:S02]  /*2b9e0*/  LEA.HI.X.SX32 R27, R28, R0.reuse, 0x1, P6 ;  /* 0x000000001c1b7211 */ /* 0x080fe400030f0eff */
[----:B------:R-:W-:Y:S02]  /*2b9f0*/  MOV R19, R7 ;  /* 0x0000000700137202 */ /* 0x000fe40000000f00 */
[----:B------:R-:W-:Y:S02]  /*2ba00*/  LEA.HI.X.SX32 R7, R20, R0, 0x1, P5 ;  /* 0x0000000014077211 */ /* 0x000fe400028f0eff */
[----:B--2---:R-:W-:-:S04]  /*2ba10*/  LEA R16, P4, R25, R2, 0x1 ;  /* 0x0000000219107211 */ /* 0x004fc800078808ff */
[----:B------:R-:W-:Y:S02]  /*2ba20*/  LEA.HI.X.SX32 R17, R25, R0, 0x1, P4 ;  /* 0x0000000019117211 */ /* 0x000fe400020f0eff */
[----:B------:R-:W2:Y:S04]  /*2ba30*/  LDL.LU R25, [R1+0x214] ;  /* 0x0002140001197983 */ /* 0x000ea80000300800 */
[----:B------:R4:W-:Y:S04]  /*2ba40*/  STL.64 [R1+0x100], R16 ;  /* 0x0001001001007387 */ /* 0x0009e80000100a00 */
[----:B------:R0:W-:Y:S04]  /*2ba50*/  STL.64 [R1+0xf8], R26 ;  /* 0x0000f81a01007387 */ /* 0x0001e80000100a00 */
[----:B------:R3:W-:Y:S01]  /*2ba60*/  STL.64 [R1+0xf0], R6 ;  /* 0x0000f00601007387 */ /* 0x0007e20000100a00 */
[----:B----4-:R-:W-:-:S04]  /*2ba70*/  LEA R16, P4, R15, R2, 0x1 ;  /* 0x000000020f107211 */ /* 0x010fc800078808ff */
[----:B------:R-:W-:Y:S02]  /*2ba80*/  LEA.HI.X.SX32 R17, R15, R0, 0x1, P4 ;  /* 0x000000000f117211 */ /* 0x000fe400020f0eff */
[CC--:B0-----:R-:W-:Y:S02]  /*2ba90*/  LEA R26, P6, R14.reuse, R2.reuse, 0x1 ;  /* 0x000000020e1a7211 */ /* 0x0c1fe400078c08ff */
[C---:B---3--:R-:W-:Y:S01]  /*2baa0*/  LEA R6, P5, R13.reuse, R2, 0x1 ;  /* 0x000000020d067211 */ /* 0x048fe200078a08ff */
[----:B------:R0:W-:Y:S01]  /*2bab0*/  STL.64 [R1+0xe8], R16 ;  /* 0x0000e81001007387 */ /* 0x0001e20000100a00 */
[-C--:B------:R-:W-:Y:S02]  /*2bac0*/  LEA.HI.X.SX32 R27, R14, R0.reuse, 0x1, P6 ;  /* 0x000000000e1b7211 */ /* 0x080fe400030f0eff */
[----:B------:R-:W-:-:S03]  /*2bad0*/  LEA.HI.X.SX32 R7, R13, R0, 0x1, P5 ;  /* 0x000000000d077211 */ /* 0x000fc600028f0eff */
[----:B------:R1:W-:Y:S01]  /*2bae0*/  STL.64 [R1+0xe0], R26 ;  /* 0x0000e01a01007387 */ /* 0x0003e20000100a00 */
[----:B0-----:R-:W-:Y:S02]  /*2baf0*/  MOV R16, R8 ;  /* 0x0000000800107202 */ /* 0x001fe40000000f00 */
[----:B------:R-:W-:Y:S01]  /*2bb00*/  LEA R8, P4, R12, R2, 0x1 ;  /* 0x000000020c087211 */ /* 0x000fe200078808ff */
[----:B------:R-:W-:-:S03]  /*2bb10*/  IMAD.MOV.U32 R17, RZ, RZ, R9 ;  /* 0x000000ffff117224 */ /* 0x000fc600078e0009 */
[----:B------:R-:W-:Y:S01]  /*2bb20*/  LEA.HI.X.SX32 R9, R12, R0, 0x1, P4 ;  /* 0x000000000c097211 */ /* 0x000fe200020f0eff */
[----:B-1----:R-:W3:Y:S04]  /*2bb30*/  LDL.LU.64 R26, [R1+0x1590] ;  /* 0x00159000011a7983 */ /* 0x002ee80000300a00 */
[----:B------:R0:W-:Y:S04]  /*2bb40*/  STL.64 [R1+0xd8], R6 ;  /* 0x0000d80601007387 */ /* 0x0001e80000100a00 */
[----:B0-----:R-:W4:Y:S04]  /*2bb50*/  LDL.LU.64 R6, [R1+0x1588] ;  /* 0x0015880001067983 */ /* 0x001f280000300a00 */
[----:B------:R0:W-:Y:S04]  /*2bb60*/  STL.64 [R1+0xd0], R8 ;  /* 0x0000d00801007387 */ /* 0x0001e80000100a00 */
[----:B0-----:R-:W2:Y:S01]  /*2bb70*/  LDL.LU.64 R8, [R1+0x1580] ;  /* 0x0015800001087983 */ /* 0x001ea20000300a00 */
[----:B------:R-:W-:Y:S01]  /*2bb80*/  LEA R4, P5, R10, R2, 0x1 ;  /* 0x000000020a047211 */ /* 0x000fe200078a08ff */
[----:B------:R-:W-:-:S03]  /*2bb90*/  IMAD.MOV.U32 R13, RZ, RZ, R5 ;  /* 0x000000ffff0d7224 */ /* 0x000fc600078e0005 */
[----:B------:R-:W-:Y:S01]  /*2bba0*/  MOV R12, R4 ;  /* 0x00000004000c7202 */ /* 0x000fe20000000f00 */
[----:B------:R2:W-:Y:S01]  /*2bbb0*/  STL [R1+0xc0], R4 ;  /* 0x0000c00401007387 */ /* 0x0005e20000100800 */
[----:B------:R-:W-:Y:S02]  /*2bbc0*/  LEA.HI.X.SX32 R13, R10, R0, 0x1, P5 ;  /* 0x000000000a0d7211 */ /* 0x000fe400028f0eff */
[----:B---3--:R-:W-:-:S04]  /*2bbd0*/  LEA R14, P6, R27, R2, 0x1 ;  /* 0x000000021b0e7211 */ /* 0x008fc800078c08ff */
[----:B------:R-:W-:-:S05]  /*2bbe0*/  LEA.HI.X.SX32 R15, R27, R0, 0x1, P6 ;  /* 0x000000001b0f7211 */ /* 0x000fca00030f0eff */
[----:B------:R0:W-:Y:S04]  /*2bbf0*/  STL.64 [R1+0xc8], R14 ;  /* 0x0000c80e01007387 */ /* 0x0001e80000100a00 */
[----:B------:R1:W-:Y:S01]  /*2bc00*/  STL [R1+0xc4], R13 ;  /* 0x0000c40d01007387 */ /* 0x0003e20000100800 */
[-C--:B----4-:R-:W-:Y:S02]  /*2bc10*/  LEA R12, P5, R7, R2.reuse, 0x1 ;  /* 0x00000002070c7211 */ /* 0x090fe400078a08ff */
[CC--:B--2---:R-:W-:Y:S02]  /*2bc20*/  LEA R4, P4, R9.reuse, R2.reuse, 0x1 ;  /* 0x0000000209047211 */ /* 0x0c4fe400078808ff */
[----:B0-----:R-:W-:Y:S02]  /*2bc30*/  LEA R14, P6, R8, R2, 0x1 ;  /* 0x00000002080e7211 */ /* 0x001fe400078c08ff */
[----:B------:R-:W-:-:S02]  /*2bc40*/  LEA.HI.X.SX32 R5, R9, R0, 0x1, P4 ;  /* 0x0000000009057211 */ /* 0x000fc400020f0eff */
[----:B------:R-:W-:-:S03]  /*2bc50*/  LEA.HI.X.SX32 R15, R8, R0, 0x1, P6 ;  /* 0x00000000080f7211 */ /* 0x000fc600030f0eff */
[----:B------:R0:W-:Y:S01]  /*2bc60*/  STL.64 [R1+0xb8], R4 ;  /* 0x0000b80401007387 */ /* 0x0001e20000100a00 */
[----:B------:R-:W-:Y:S02]  /*2bc70*/  LEA R10, P6, R24, R2, 0x1 ;  /* 0x00000002180a7211 */ /* 0x000fe400078c08ff */
[----:B-1----:R-:W-:Y:S02]  /*2bc80*/  LEA.HI.X.SX32 R13, R7, R0, 0x1, P5 ;  /* 0x00000000070d7211 */ /* 0x002fe400028f0eff */
[-C--:B------:R-:W-:Y:S01]  /*2bc90*/  LEA R8, P5, R23, R2.reuse, 0x1 ;  /* 0x0000000217087211 */ /* 0x080fe200078a08ff */
[----:B------:R1:W-:Y:S01]  /*2bca0*/  STL [R1+0x1578], R11 ;  /* 0x0015780b01007387 */ /* 0x0003e20000100800 */
[----:B0-----:R-:W-:-:S03]  /*2bcb0*/  LEA R4, P4, R6, R2, 0x1 ;  /* 0x0000000206047211 */ /* 0x001fc600078808ff */
[----:B------:R-:W-:Y:S01]  /*2bcc0*/  STL.64 [R1+0xb0], R14 ;  /* 0x0000b00e01007387 */ /* 0x000fe20000100a00 */
[-C--:B------:R-:W-:Y:S02]  /*2bcd0*/  LEA.HI.X.SX32 R9, R23, R0.reuse, 0x1, P5 ;  /* 0x0000000017097211 */ /* 0x080fe400028f0eff */
[-C--:B------:R-:W-:Y:S02]  /*2bce0*/  LEA.HI.X.SX32 R5, R6, R0.reuse, 0x1, P4 ;  /* 0x0000000006057211 */ /* 0x080fe400020f0eff */
[----:B-1----:R-:W-:Y:S01]  /*2bcf0*/  LEA.HI.X.SX32 R11, R24, R0, 0x1, P6 ;  /* 0x00000000180b7211 */ /* 0x002fe200030f0eff */
[----:B------:R-:W-:Y:S04]  /*2bd00*/  STL.64 [R1+0xa8], R12 ;  /* 0x0000a80c01007387 */ /* 0x000fe80000100a00 */
[----:B------:R-:W-:Y:S04]  /*2bd10*/  STL.64 [R1+0xa0], R4 ;  /* 0x0000a00401007387 */ /* 0x000fe80000100a00 */
[----:B------:R-:W-:Y:S04]  /*2bd20*/  STL.64 [R1+0x98], R10 ;  /* 0x0000980a01007387 */ /* 0x000fe80000100a00 */
[----:B------:R-:W-:Y:S04]  /*2bd30*/  STL.64 [R1+0x90], R8 ;  /* 0x0000900801007387 */ /* 0x000fe80000100a00 */
[----:B------:R-:W0:Y:S04]  /*2bd40*/  LDS.128 R8, [R25+UR6] ;  /* 0x0000000619087984 */ /* 0x000e280008000c00 */
[----:B0-----:R-:W-:Y:S04]  /*2bd50*/  STL.64 [R1+0x10], R8 ;  /* 0x0000100801007387 */ /* 0x001fe80000100a00 */
[----:B------:R0:W-:Y:S04]  /*2bd60*/  STL.64 [R1+0x18], R10 ;  /* 0x0000180a01007387 */ /* 0x0001e80000100a00 */
[----:B0-----:R-:W2:Y:S01]  /*2bd70*/  LDL.LU R11, [R1+0x1578] ;  /* 0x00157800010b7983 */ /* 0x001ea20000300800 */
[----:B------:R-:W-:-:S02]  /*2bd80*/  MOV R14, R18 ;  /* 0x00000012000e7202 */ /* 0x000fc40000000f00 */
[----:B------:R-:W0:Y:S01]  /*2bd90*/  LDC R18, c[0x0][0x278] ;  /* 0x00009e00ff127b82 */ /* 0x000e220000000800 */
[----:B------:R-:W-:Y:S01]  /*2bda0*/  IMAD.MOV.U32 R3, RZ, RZ, R21 ;  /* 0x000000ffff037224 */ /* 0x000fe200078e0015 */
[----:B0-----:R-:W-:-:S04]  /*2bdb0*/  LEA R21, R18, R29, 0x3 ;  /* 0x0000001d12157211 */ /* 0x001fc800078e18ff */
[----:B------:R-:W-:-:S05]  /*2bdc0*/  LEA R21, R18, R21, 0x3 ;  /* 0x0000001512157211 */ /* 0x000fca00078e18ff */
[----:B------:R-:W-:Y:S01]  /*2bdd0*/  IMAD R21, R18, 0x8, R21 ;  /* 0x0000000812157824 */ /* 0x000fe200078e0215 */
[----:B------:R-:W-:Y:S02]  /*2bde0*/  MOV R18, R17 ;  /* 0x0000001100127202 */ /* 0x000fe40000000f00 */
[----:B------:R-:W-:Y:S01]  /*2bdf0*/  MOV R17, R16 ;  /* 0x0000001000117202 */ /* 0x000fe20000000f00 */
[----:B------:R-:W-:Y:S01]  /*2be00*/  IMAD.MOV.U32 R16, RZ, RZ, R21 ;  /* 0x000000ffff107224 */ /* 0x000fe200078e0015 */
[----:B------:R-:W-:Y:S02]  /*2be10*/  MOV R15, R19 ;  /* 0x00000013000f7202 */ /* 0x000fe40000000f00 */
[----:B------:R-:W0:Y:S01]  /*2be20*/  LDC R19, c[0x0][0x278] ;  /* 0x00009e00ff137b82 */ /* 0x000e220000000800 */
[----:B------:R-:W-:-:S04]  /*2be30*/  LEA R4, P4, R26, R2, 0x1 ;  /* 0x000000021a047211 */ /* 0x000fc800078808ff */
[----:B------:R-:W-:-:S05]  /*2be40*/  LEA.HI.X.SX32 R5, R26, R0, 0x1, P4 ;  /* 0x000000001a057211 */ /* 0x000fca00020f0eff */
[----:B------:R-:W-:Y:S04]  /*2be50*/  STL.64 [R1+0x88], R4 ;  /* 0x0000880401007387 */ /* 0x000fe80000100a00 */
[----:B------:R-:W-:Y:S01]  /*2be60*/  LDS.128 R4, [R25+UR6+0x800] ;  /* 0x0008000619047984 */ /* 0x000fe20008000c00 */
[----:B------:R-:W-:-:S04]  /*2be70*/  LEA R12, P6, R29, R2, 0x1 ;  /* 0x000000021d0c7211 */ /* 0x000fc800078c08ff */
[----:B------:R-:W-:Y:S02]  /*2be80*/  LEA.HI.X.SX32 R13, R29, R0, 0x1, P6 ;  /* 0x000000001d0d7211 */ /* 0x000fe400030f0eff */
[C---:B0-----:R-:W-:Y:S01]  /*2be90*/  LEA R23, R19.reuse, R29, 0x3 ;  /* 0x0000001d13177211 */ /* 0x041fe200078e18ff */
[C---:B------:R-:W-:Y:S01]  /*2bea0*/  IMAD R24, R19.reuse, 0x8, R29 ;  /* 0x0000000813187824 */ /* 0x040fe200078e021d */
[----:B--2---:R-:W-:Y:S02]  /*2beb0*/  MOV R21, R11 ;  /* 0x0000000b00157202 */ /* 0x004fe40000000f00 */
[----:B------:R-:W0:Y:S04]  /*2bec0*/  LDS.128 R8, [R25+UR6+0x400] ;  /* 0x0004000619087984 */ /* 0x000e280008000c00 */
[----:B0-----:R-:W-:Y:S04]  /*2bed0*/  STL.64 [R1], R8 ;  /* 0x0000000801007387 */ /* 0x001fe80000100a00 */
[----:B------:R0:W-:Y:S02]  /*2bee0*/  STL.64 [R1+0x8], R10 ;  /* 0x0000080a01007387 */ /* 0x0001e40000100a00 */
[----:B0-----:R-:W-:-:S05]  /*2bef0*/  LEA R11, R19, R29, 0x3 ;  /* 0x0000001d130b7211 */ /* 0x001fca00078e18ff */
[----:B------:R-:W-:-:S05]  /*2bf00*/  IMAD R11, R19, 0x8, R11 ;  /* 0x00000008130b7824 */ /* 0x000fca00078e020b */
[----:B------:R-:W-:-:S04]  /*2bf10*/  LEA R11, R19, R11, 0x3 ;  /* 0x0000000b130b7211 */ /* 0x000fc800078e18ff */
[----:B------:R-:W-:-:S05]  /*2bf20*/  LEA R11, R19, R11, 0x3 ;  /* 0x0000000b130b7211 */ /* 0x000fca00078e18ff */
[----:B------:R-:W-:Y:S02]  /*2bf30*/  IMAD.MOV.U32 R27, RZ, RZ, R11 ;  /* 0x000000ffff1b7224 */ /* 0x000fe400078e000b */
[----:B------:R-:W0:Y:S04]  /*2bf40*/  LDS.128 R8, [R25+UR6+0xc00] ;  /* 0x000c000619087984 */ /* 0x000e280008000c00 */
[----:B------:R1:W-:Y:S04]  /*2bf50*/  STL [R1+0x156c], R4 ;  /* 0x00156c0401007387 */ /* 0x0003e80000100800 */
[----:B------:R2:W-:Y:S04]  /*2bf60*/  STL [R1+0x1568], R5 ;  /* 0x0015680501007387 */ /* 0x0005e80000100800 */
[----:B------:R-:W-:Y:S04]  /*2bf70*/  STL.64 [R1+0x14d0], R6 ;  /* 0x0014d00601007387 */ /* 0x000fe80000100a00 */
[----:B0-----:R-:W-:Y:S04]  /*2bf80*/  STL.64 [R1+0x1570], R8 ;  /* 0x0015700801007387 */ /* 0x001fe80000100a00 */
[----:B------:R0:W-:Y:S04]  /*2bf90*/  STL.64 [R1+0x14d8], R10 ;  /* 0x0014d80a01007387 */ /* 0x0001e80000100a00 */
[----:B-1----:R-:W3:Y:S04]  /*2bfa0*/  LDL.LU R4, [R1+0x24] ;  /* 0x0000240001047983 */ /* 0x002ee80000300800 */
[----:B--2---:R-:W2:Y:S01]  /*2bfb0*/  LDL.LU R5, [R1+0x28] ;  /* 0x0000280001057983 */ /* 0x004ea20000300800 */
[----:B0-----:R-:W-:-:S03]  /*2bfc0*/  MOV R10, R14 ;  /* 0x0000000e000a7202 */ /* 0x001fc60000000f00 */
[----:B------:R-:W-:Y:S01]  /*2bfd0*/  STL.64 [R1+0x80], R12 ;  /* 0x0000800c01007387 */ /* 0x000fe20000100a00 */
[----:B------:R-:W-:-:S03]  /*2bfe0*/  MOV R11, R15 ;  /* 0x0000000f000b7202 */ /* 0x000fc60000000f00 */
[----:B------:R-:W0:Y:S01]  /*2bff0*/  LDS.128 R12, [R25+UR6+0x1000] ;  /* 0x00100006190c7984 */ /* 0x000e220008000c00 */
[----:B------:R-:W-:-:S03]  /*2c000*/  IMAD.MOV.U32 R6, RZ, RZ, R3 ;  /* 0x000000ffff067224 */ /* 0x000fc600078e0003 */
[----:B------:R-:W4:Y:S04]  /*2c010*/  LDL.LU R29, [R1+0x3c] ;  /* 0x00003c00011d7983 */ /* 0x000f280000300800 */
[----:B------:R-:W4:Y:S04]  /*2c020*/  LDL.LU R28, [R1+0x34] ;  /* 0x00003400011c7983 */ /* 0x000f280000300800 */
[----:B------:R-:W4:Y:S04]  /*2c030*/  LDL.LU R3, [R1+0x2c] ;  /* 0x00002c0001037983 */ /* 0x000f280000300800 */
[----:B0-----:R0:W-:Y:S04]  /*2c040*/  STL.64 [R1+0x1560], R12 ;  /* 0x0015600c01007387 */ /* 0x0011e80000100a00 */
[----:B------:R-:W-:Y:S04]  /*2c050*/  STL.64 [R1+0x14c8], R14 ;  /* 0x0014c80e01007387 */ /* 0x000fe80000100a00 */
[----:B------:R-:W2:Y:S01]  /*2c060*/  LDL.LU R9, [R1+0x48] ;  /* 0x0000480001097983 */ /* 0x000ea20000300800 */
[----:B------:R-:W-:-:S02]  /*2c070*/  LEA R24, R19, R24, 0x3 ;  /* 0x0000001813187211 */ /* 0x000fc400078e18ff */
[----:B------:R-:W-:Y:S02]  /*2c080*/  LEA R8, P6, R16, R2, 0x1 ;  /* 0x0000000210087211 */ /* 0x000fe400078c08ff */
[----:B0-----:R-:W-:Y:S02]  /*2c090*/  MOV R12, R18 ;  /* 0x00000012000c7202 */ /* 0x001fe40000000f00 */
[----:B------:R-:W-:Y:S02]  /*2c0a0*/  MOV R13, R17 ;  /* 0x00000011000d7202 */ /* 0x000fe40000000f00 */
[----:B------:R-:W0:Y:S01]  /*2c0b0*/  LDS.128 R16, [R25+UR6+0x1400] ;  /* 0x0014000619107984 */ /* 0x000e220008000c00 */
[C---:B------:R-:W-:Y:S02]  /*2c0c0*/  LEA R20, P5, R23.reuse, R2, 0x1 ;  /* 0x0000000217147211 */ /* 0x040fe400078a08ff */
[----:B------:R-:W-:Y:S01]  /*2c0d0*/  MOV R7, R22 ;  /* 0x0000001600077202 */ /* 0x000fe20000000f00 */
[----:B0-----:R0:W-:Y:S02]  /*2c0e0*/  STL.64 [R1+0x14c0], R18 ;  /* 0x0014c01201007387 */ /* 0x0011e40000100a00 */
[----:B0-----:R-:W-:Y:S01]  /*2c0f0*/  IMAD.MOV.U32 R18, RZ, RZ, R21 ;  /* 0x000000ffff127224 */ /* 0x001fe200078e0015 */
[----:B------:R-:W-:Y:S01]  /*2c100*/  LEA.HI.X.SX32 R21, R23, R0, 0x1, P5 ;  /* 0x0000000017157211 */ /* 0x000fe200028f0eff */
[----:B------:R-:W4:Y:S04]  /*2c110*/  LDL.LU R19, [R1+0x21c] ;  /* 0x00021c0001137983 */ /* 0x000f280000300800 */
[----:B------:R-:W-:Y:S04]  /*2c120*/  STL.64 [R1+0x78], R20 ;  /* 0x0000781401007387 */ /* 0x000fe80000100a00 */
[----:B------:R-:W0:Y:S01]  /*2c130*/  LDS.128 R20, [R25+UR6+0x1800] ;  /* 0x0018000619147984 */ /* 0x000e220008000c00 */
[----:B------:R-:W-:-:S02]  /*2c140*/  LEA R26, P4, R24, R2, 0x1 ;  /* 0x00000002181a7211 */ /* 0x000fc400078808ff */
[----:B------:R-:W-:Y:S02]  /*2c150*/  LEA R14, P5, R27, R2, 0x1 ;  /* 0x000000021b0e7211 */ /* 0x000fe400078a08ff */
[----:B------:R-:W-:Y:S02]  /*2c160*/  MOV R15, R27 ;  /* 0x0000001b000f7202 */ /* 0x000fe40000000f00 */
[----:B------:R-:W-:Y:S01]  /*2c170*/  LEA.HI.X.SX32 R27, R24, R0, 0x1, P4 ;  /* 0x00000000181b7211 */ /* 0x000fe200020f0eff */
[----:B0-----:R0:W-:Y:S04]  /*2c180*/  STL.64 [R1+0x1558], R20 ;  /* 0x0015581401007387 */ /* 0x0011e80000100a00 */
[----:B------:R1:W-:Y:S04]  /*2c190*/  STL.64 [R1+0x14b8], R22 ;  /* 0x0014b81601007387 */ /* 0x0003e80000100a00 */
[----:B------:R-:W-:Y:S04]  /*2c1a0*/  STL.64 [R1+0x70], R26 ;  /* 0x0000701a01007387 */ /* 0x000fe80000100a00 */
[----:B------:R-:W1:Y:S01]  /*2c1b0*/  LDS.128 R24, [R25+UR6+0x1c00] ;  /* 0x001c000619187984 */ /* 0x000e620008000c00 */
[----:B0-----:R-:W-:Y:S01]  /*2c1c0*/  MOV R20, R12 ;  /* 0x0000000c00147202 */ /* 0x001fe20000000f00 */
[----:B------:R-:W-:Y:S01]  /*2c1d0*/  IMAD.MOV.U32 R21, RZ, RZ, R13 ;  /* 0x000000ffff157224 */ /* 0x000fe200078e000d */
[----:B------:R-:W-:Y:S01]  /*2c1e0*/  MOV R12, R10 ;  /* 0x0000000a000c7202 */ /* 0x000fe20000000f00 */
[----:B------:R-:W-:Y:S01]  /*2c1f0*/  IMAD.MOV.U32 R13, RZ, RZ, R11 ;  /* 0x000000ffff0d7224 */ /* 0x000fe200078e000b */
[----:B------:R-:W4:Y:S04]  /*2c200*/  LDL.LU R10, [R1+0x10] ;  /* 0x00001000010a7983 */ /* 0x000f280000300800 */
[----:B------:R-:W4:Y:S01]  /*2c210*/  LDL.LU R11, [R1] ;  /* 0x00000000010b7983 */ /* 0x000f220000300800 */
[----:B-1----:R-:W-:-:S02]  /*2c220*/  LEA R22, P4, R21, R2, 0x1 ;  /* 0x0000000215167211 */ /* 0x002fc400078808ff */
[----:B------:R-:W-:Y:S02]  /*2c230*/  MOV R23, R21 ;  /* 0x0000001500177202 */ /* 0x000fe40000000f00 */
[-C--:B------:R-:W-:Y:S02]  /*2c240*/  LEA.HI.X.SX32 R15, R15, R0.reuse, 0x1, P5 ;  /* 0x000000000f0f7211 */ /* 0x080fe400028f0eff */
[----:B------:R-:W-:Y:S01]  /*2c250*/  LEA.HI.X.SX32 R23, R23, R0, 0x1, P4 ;  /* 0x0000000017177211 */ /* 0x000fe200020f0eff */
[----:B------:R0:W-:Y:S02]  /*2c260*/  STL.64 [R1+0x14b0], R26 ;  /* 0x0014b01a01007387 */ /* 0x0001e40000100a00 */
[----:B0-----:R-:W-:-:S05]  /*2c270*/  MOV R27, R20 ;  /* 0x00000014001b7202 */ /* 0x001fca0000000f00 */
[----:B------:R-:W-:Y:S01]  /*2c280*/  IMAD.MOV.U32 R21, RZ, RZ, R27 ;  /* 0x000000ffff157224 */ /* 0x000fe200078e001b */
[----:B---3--:R-:W-:Y:S02]  /*2c290*/  LEA R26, P5, R4, R2, 0x1 ;  /* 0x00000002041a7211 */ /* 0x008fe400078a08ff */
[----:B--2---:R-:W-:Y:S02]  /*2c2a0*/  LEA.HI.X.SX32 R9, R9, R0, 0x1, P6 ;  /* 0x0000000009097211 */ /* 0x004fe400030f0eff */
[----:B------:R-:W-:-:S03]  /*2c2b0*/  LEA R20, P6, R27, R2, 0x1 ;  /* 0x000000021b147211 */ /* 0x000fc600078c08ff */
[----:B------:R0:W-:Y:S01]  /*2c2c0*/  STL.64 [R1+0x68], R8 ;  /* 0x0000680801007387 */ /* 0x0001e20000100a00 */
[-C--:B------:R-:W-:Y:S02]  /*2c2d0*/  LEA.HI.X.SX32 R21, R21, R0.reuse, 0x1, P6 ;  /* 0x0000000015157211 */ /* 0x080fe400030f0eff */
[----:B------:R-:W-:Y:S01]  /*2c2e0*/  LEA.HI.X.SX32 R27, R4, R0, 0x1, P5 ;  /* 0x00000000041b7211 */ /* 0x000fe200028f0eff */
[----:B0-----:R-:W2:Y:S04]  /*2c2f0*/  LDL.LU.64 R8, [R1+0x1570] ;  /* 0x0015700001087983 */ /* 0x001ea80000300a00 */
[----:B------:R0:W-:Y:S04]  /*2c300*/  STL.64 [R1+0x60], R14 ;  /* 0x0000600e01007387 */ /* 0x0001e80000100a00 */
[----:B0-----:R-:W3:Y:S04]  /*2c310*/  LDL.LU.64 R14, [R1+0x200] ;  /* 0x00020000010e7983 */ /* 0x001ee80000300a00 */
[----:B------:R0:W-:Y:S04]  /*2c320*/  STL.64 [R1+0x58], R22 ;  /* 0x0000581601007387 */ /* 0x0001e80000100a00 */
[----:B------:R4:W-:Y:S04]  /*2c330*/  STL.64 [R1+0x50], R20 ;  /* 0x0000501401007387 */ /* 0x0009e80000100a00 */
[----:B------:R-:W2:Y:S01]  /*2c340*/  LDL.LU R4, [R1+0x156c] ;  /* 0x00156c0001047983 */ /* 0x000ea20000300800 */
[----:B0-----:R-:W-:-:S03]  /*2c350*/  LEA R22, P4, R5, R2, 0x1 ;  /* 0x0000000205167211 */ /* 0x001fc600078808ff */
[----:B------:R0:W-:Y:S01]  /*2c360*/  STL.64 [R1+0x48], R26 ;  /* 0x0000481a01007387 */ /* 0x0001e20000100a00 */
[----:B------:R-:W-:Y:S02]  /*2c370*/  LEA.HI.X.SX32 R23, R5, R0, 0x1, P4 ;  /* 0x0000000005177211 */ /* 0x000fe400020f0eff */
[C---:B----4-:R-:W-:Y:S01]  /*2c380*/  LEA R20, P6, R29.reuse, R2, 0x1 ;  /* 0x000000021d147211 */ /* 0x050fe200078c08ff */
[----:B------:R-:W4:Y:S03]  /*2c390*/  LDL.LU R5, [R1+0x1568] ;  /* 0x0015680001057983 */ /* 0x000f260000300800 */
[----:B------:R-:W-:Y:S01]  /*2c3a0*/  LEA.HI.X.SX32 R21, R29, R0, 0x1, P6 ;  /* 0x000000001d157211 */ /* 0x000fe200030f0eff */
[----:B------:R1:W-:Y:S01]  /*2c3b0*/  STL.64 [R1+0x40], R22 ;  /* 0x0000401601007387 */ /* 0x0003e20000100a00 */
[----:B0-----:R-:W-:-:S03]  /*2c3c0*/  LEA R26, P5, R28, R2, 0x1 ;  /* 0x000000021c1a7211 */ /* 0x001fc600078a08ff */
[----:B------:R0:W-:Y:S01]  /*2c3d0*/  STL.64 [R1+0x38], R20 ;  /* 0x0000381401007387 */ /* 0x0001e20000100a00 */
[----:B------:R-:W-:Y:S02]  /*2c3e0*/  LEA.HI.X.SX32 R27, R28, R0, 0x1, P5 ;  /* 0x000000001c1b7211 */ /* 0x000fe400028f0eff */
[----:B-1----:R-:W-:-:S04]  /*2c3f0*/  LEA R22, P4, R3, R2, 0x1 ;  /* 0x0000000203167211 */ /* 0x002fc800078808ff */
[----:B------:R-:W-:Y:S02]  /*2c400*/  LEA.HI.X.SX32 R23, R3, R0, 0x1, P4 ;  /* 0x0000000003177211 */ /* 0x000fe400020f0eff */
[C---:B0-----:R-:W-:Y:S01]  /*2c410*/  LEA R20, P6, R6.reuse, R2, 0x1 ;  /* 0x0000000206147211 */ /* 0x041fe200078c08ff */
[----:B------:R-:W-:Y:S03]  /*2c420*/  STL.64 [R1+0x30], R26 ;  /* 0x0000301a01007387 */ /* 0x000fe60000100a00 */
[----:B------:R-:W-:Y:S01]  /*2c430*/  LEA.HI.X.SX32 R21, R6, R0, 0x1, P6 ;  /* 0x0000000006157211 */ /* 0x000fe200030f0eff */
[----:B------:R-:W-:Y:S01]  /*2c440*/  STL.64 [R1+0x28], R22 ;  /* 0x0000281601007387 */ /* 0x000fe20000100a00 */
[----:B------:R-:W-:-:S03]  /*2c450*/  FSETP.NEU.AND P6, PT, R7, RZ, PT ;  /* 0x000000ff0700720b */ /* 0x000fc60003fcd000 */
[----:B------:R-:W3:Y:S04]  /*2c460*/  LDL.LU R6, [R1+0x14] ;  /* 0x0000140001067983 */ /* 0x000ee80000300800 */
[----:B------:R-:W3:Y:S04]  /*2c470*/  LDL.LU R7, [R1+0x4] ;  /* 0x0000040001077983 */ /* 0x000ee80000300800 */
[----:B------:R-:W-:Y:S01]  /*2c480*/  STL.64 [R1+0x20], R20 ;  /* 0x0000201401007387 */ /* 0x000fe20000100a00 */
[CC--:B------:R-:W-:Y:S02]  /*2c490*/  LEA R28, P5, R18.reuse, R2.reuse, 0x1 ;  /* 0x00000002121c7211 */ /* 0x0c0fe400078a08ff */
[----:B------:R-:W-:Y:S01]  /*2c4a0*/  LEA R2, P4, R19, R2, 0x1 ;  /* 0x0000000213027211 */ /* 0x000fe200078808ff */
[----:B---3--:R0:W-:Y:S04]  /*2c4b0*/  STL.64 [R1+0x1520], R6 ;  /* 0x0015200601007387 */ /* 0x0081e80000100a00 */
[----:B0-----:R-:W3:Y:S01]  /*2c4c0*/  LDL.LU.64 R6, [R1+0x208] ;  /* 0x0002080001067983 */ /* 0x001ee20000300a00 */
[----:B------:R-:W-:-:S02]  /*2c4d0*/  LEA.HI.X.SX32 R29, R18, R0, 0x1, P5 ;  /* 0x00000000121d7211 */ /* 0x000fc400028f0eff */
[----:B------:R-:W-:Y:S01]  /*2c4e0*/  LEA.HI.X.SX32 R3, R19, R0, 0x1, P4 ;  /* 0x0000000013037211 */ /* 0x000fe200020f0eff */
[----:B------:R-:W4:Y:S04]  /*2c4f0*/  LDL.LU.64 R26, [R1+0x1e8] ;  /* 0x0001e800011a7983 */ /* 0x000f280000300a00 */
[----:B------:R-:W4:Y:S04]  /*2c500*/  LDL.LU.64 R20, [R1+0x1e0] ;  /* 0x0001e00001147983 */ /* 0x000f280000300a00 */
[----:B------:R-:W4:Y:S04]  /*2c510*/  LDL.LU.64 R22, [R1+0x1d8] ;  /* 0x0001d80001167983 */ /* 0x000f280000300a00 */
[----:B------:R0:W-:Y:S04]  /*2c520*/  STL.64 [R1+0x1450], R28 ;  /* 0x0014501c01007387 */ /* 0x0001e80000100a00 */
[----:B0-----:R-:W2:Y:S04]  /*2c530*/  LDL.LU.64 R28, [R1+0x1f8] ;  /* 0x0001f800011c7983 */ /* 0x001ea80000300a00 */
[----:B------:R-:W4:Y:S04]  /*2c540*/  LDL.LU.64 R18, [R1+0x1d0] ;  /* 0x0001d00001127983 */ /* 0x000f280000300a00 */
[----:B------:R-:W-:Y:S04]  /*2c550*/  STL.64 [R1+0x1458], R2 ;  /* 0x0014580201007387 */ /* 0x000fe80000100a00 */
[----:B---3--:R-:W-:Y:S04]  /*2c560*/  STG.E.U16 desc[UR10][R6.64], R10 ;  /* 0x0000000a06007986 */ /* 0x008fe8000c10150a */
[----:B------:R0:W-:Y:S04]  /*2c570*/  STG.E.U16 desc[UR10][R14.64], R11 ;  /* 0x0000000b0e007986 */ /* 0x0001e8000c10150a */
[----:B0-----:R-:W3:Y:S04]  /*2c580*/  LDL.LU.64 R14, [R1+0x1a8] ;  /* 0x0001a800010e7983 */ /* 0x001ee80000300a00 */
[----:B---3--:R0:W-:Y:S04]  /*2c590*/  STL.64 [R1+0x1538], R14 ;  /* 0x0015380e01007387 */ /* 0x0081e80000100a00 */
[----:B0-----:R-:W3:Y:S04]  /*2c5a0*/  LDL.LU.64 R14, [R1+0x1b0] ;  /* 0x0001b000010e7983 */ /* 0x001ee80000300a00 */
[----:B---3--:R0:W-:Y:S04]  /*2c5b0*/  STL.64 [R1+0x1540], R14 ;  /* 0x0015400e01007387 */ /* 0x0081e80000100a00 */
[----:B0-----:R-:W3:Y:S04]  /*2c5c0*/  LDL.LU.64 R14, [R1+0x1b8] ;  /* 0x0001b800010e7983 */ /* 0x001ee80000300a00 */
[----:B---3--:R0:W-:Y:S04]  /*2c5d0*/  STL.64 [R1+0x1548], R14 ;  /* 0x0015480e01007387 */ /* 0x0081e80000100a00 */
[----:B0-----:R-:W3:Y:S04]  /*2c5e0*/  LDL.LU.64 R14, [R1+0x1c0] ;  /* 0x0001c000010e7983 */ /* 0x001ee80000300a00 */
[----:B---3--:R0:W-:Y:S04]  /*2c5f0*/  STL.64 [R1+0x1550], R14 ;  /* 0x0015500e01007387 */ /* 0x0081e80000100a00 */
[----:B0-----:R-:W3:Y:S04]  /*2c600*/  LDL.LU.64 R14, [R1+0x1c8] ;  /* 0x0001c800010e7983 */ /* 0x001ee80000300a00 */
[----:B------:R-:W2:Y:S04]  /*2c610*/  LDL.LU.64 R6, [R1+0x190] ;  /* 0x0001900001067983 */ /* 0x000ea80000300a00 */
[----:B--2---:R0:W-:Y:S04]  /*2c620*/  STL.64 [R1+0x1528], R6 ;  /* 0x0015280601007387 */ /* 0x0041e80000100a00 */
[----:B0-----:R-:W2:Y:S04]  /*2c630*/  LDL.LU.64 R6, [R1+0x198] ;  /* 0x0001980001067983 */ /* 0x001ea80000300a00 */
[----:B--2---:R0:W-:Y:S04]  /*2c640*/  STL.64 [R1+0x1530], R6 ;  /* 0x0015300601007387 */ /* 0x0041e80000100a00 */
[----:B0-----:R-:W2:Y:S04]  /*2c650*/  LDL.LU.64 R6, [R1+0x1a0] ;  /* 0x0001a00001067983 */ /* 0x001ea80000300a00 */
[----:B------:R-:W4:Y:S04]  /*2c660*/  LDL.LU.64 R2, [R1+0x178] ;  /* 0x0001780001027983 */ /* 0x000f280000300a00 */
[----:B----4-:R0:W-:Y:S04]  /*2c670*/  STL.64 [R1+0x1510], R2 ;  /* 0x0015100201007387 */ /* 0x0101e80000100a00 */
[----:B0-----:R-:W4:Y:S04]  /*2c680*/  LDL.LU.64 R2, [R1+0x180] ;  /* 0x0001800001027983 */ /* 0x001f280000300a00 */
[----:B------:R-:W-:Y:S04]  /*2c690*/  STG.E.U16 desc[UR10][R28.64], R4 ;  /* 0x000000041c007986 */ /* 0x000fe8000c10150a */
[----:B------:R-:W-:Y:S04]  /*2c6a0*/  STG.E.U16 desc[UR10][R12.64], R8 ;  /* 0x000000080c007986 */ /* 0x000fe8000c10150a */
[----:B----4-:R0:W-:Y:S04]  /*2c6b0*/  STL.64 [R1+0x1518], R2 ;  /* 0x0015180201007387 */ /* 0x0101e80000100a00 */
[----:B0-----:R-:W4:Y:S04]  /*2c6c0*/  LDL.LU.64 R2, [R1+0x188] ;  /* 0x0001880001027983 */ /* 0x001f280000300a00 */
[----:B------:R-:W4:Y:S04]  /*2c6d0*/  LDL.LU.64 R28, [R1+0x170] ;  /* 0x00017000011c7983 */ /* 0x000f280000300a00 */
[----:B------:R-:W3:Y:S04]  /*2c6e0*/  LDL.LU.64 R12, [R1+0x1560] ;  /* 0x00156000010c7983 */ /* 0x000ee80000300a00 */
[----:B---3--:R0:W-:Y:S04]  /*2c6f0*/  STG.E.U16 desc[UR10][R26.64], R12 ;  /* 0x0000000c1a007986 */ /* 0x0081e8000c10150a */
[----:B------:R1:W-:Y:S04]  /*2c700*/  STG.E.U16 desc[UR10][R20.64], R16 ;  /* 0x0000001014007986 */ /* 0x0003e8000c10150a */
[----:B0-----:R-:W3:Y:S04]  /*2c710*/  LDL.LU.64 R26, [R1+0x168] ;  /* 0x00016800011a7983 */ /* 0x001ee80000300a00 */
[----:B-1----:R-:W2:Y:S01]  /*2c720*/  LDL.LU.64 R20, [R1+0x1558] ;  /* 0x0015580001147983 */ /* 0x002ea20000300a00 */
[----:B------:R-:W-:-:S02]  /*2c730*/  PRMT R4, R10, 0x7632, R4 ;  /* 0x000076320a047816 */ /* 0x000fc40000000004 */
[----:B------:R-:W-:Y:S01]  /*2c740*/  PRMT R0, R11, 0x7632, R0 ;  /* 0x000076320b007816 */ /* 0x000fe20000000000 */
[----:B--2---:R0:W-:Y:S04]  /*2c750*/  STG.E.U16 desc[UR10][R22.64], R20 ;  /* 0x0000001416007986 */ /* 0x0041e8000c10150a */
[----:B------:R1:W-:Y:S04]  /*2c760*/  STG.E.U16 desc[UR10][R18.64], R24 ;  /* 0x0000001812007986 */ /* 0x0003e8000c10150a */
[----:B------:R2:W-:Y:S04]  /*2c770*/  STG.E.U16 desc[UR10][R14.64], R4 ;  /* 0x000000040e007986 */ /* 0x0005e8000c10150a */
[----:B0-----:R-:W3:Y:S04]  /*2c780*/  LDL.LU.64 R22, [R1+0x160] ;  /* 0x0001600001167983 */ /* 0x001ee80000300a00 */
[----:B-1----:R-:W3:Y:S04]  /*2c790*/  LDL.LU.64 R18, [R1+0x158] ;  /* 0x0001580001127983 */ /* 0x002ee80000300a00 */
[----:B------:R-:W3:Y:S04]  /*2c7a0*/  LDL.LU.64 R10, [R1+0x150] ;  /* 0x00015000010a7983 */ /* 0x000ee80000300a00 */
[----:B--2---:R-:W2:Y:S01]  /*2c7b0*/  LDL.LU.64 R14, [R1+0x1550] ;  /* 0x00155000010e7983 */ /* 0x004ea20000300a00 */
[----:B------:R-:W-:-:S03]  /*2c7c0*/  PRMT R4, R4, 0x7632, R4 ;  /* 0x0000763204047816 */ /* 0x000fc60000000004 */
[----:B--2---:R0:W-:Y:S04]  /*2c7d0*/  STG.E.U16 desc[UR10][R14.64], R0 ;  /* 0x000000000e007986 */ /* 0x0041e8000c10150a */
[----:B0-----:R-:W2:Y:S01]  /*2c7e0*/  LDL.LU.64 R14, [R1+0x1548] ;  /* 0x00154800010e7983 */ /* 0x001ea20000300a00 */
[----:B------:R-:W-:-:S03]  /*2c7f0*/  PRMT R8, R8, 0x7632, R8 ;  /* 0x0000763208087816 */ /* 0x000fc60000000008 */
[----:B--2---:R0:W-:Y:S04]  /*2c800*/  STG.E.U16 desc[UR10][R14.64], R4 ;  /* 0x000000040e007986 */ /* 0x0041e8000c10150a */
[----:B0-----:R-:W2:Y:S01]  /*2c810*/  LDL.LU.64 R14, [R1+0x1540] ;  /* 0x00154000010e7983 */ /* 0x001ea20000300a00 */
[----:B------:R-:W-:Y:S02]  /*2c820*/  PRMT R12, R12, 0x7632, R12 ;  /* 0x000076320c0c7816 */ /* 0x000fe4000000000c */
[----:B------:R-:W-:Y:S01]  /*2c830*/  PRMT R16, R16, 0x7632, R16 ;  /* 0x0000763210107816 */ /* 0x000fe20000000010 */
[----:B--2---:R0:W-:Y:S04]  /*2c840*/  STG.E.U16 desc[UR10][R14.64], R8 ;  /* 0x000000080e007986 */ /* 0x0041e8000c10150a */
[----:B0-----:R-:W2:Y:S01]  /*2c850*/  LDL.LU.64 R14, [R1+0x1538] ;  /* 0x00153800010e7983 */ /* 0x001ea20000300a00 */
[----:B------:R-:W-:-:S03]  /*2c860*/  PRMT R20, R20, 0x7632, R20 ;  /* 0x0000763214147816 */ /* 0x000fc60000000014 */
[----:B--2---:R0:W-:Y:S04]  /*2c870*/  STG.E.U16 desc[UR10][R14.64], R12 ;  /* 0x0000000c0e007986 */ /* 0x0041e8000c10150a */
[----:B------:R1:W-:Y:S04]  /*2c880*/  STG.E.U16 desc[UR10][R6.64], R16 ;  /* 0x0000001006007986 */ /* 0x0003e8000c10150a */
[----:B0-----:R-:W2:Y:S04]  /*2c890*/  LDL.LU.64 R14, [R1+0x148] ;  /* 0x00014800010e7983 */ /* 0x001ea80000300a00 */
[----:B-1----:R-:W4:Y:S01]  /*2c8a0*/  LDL.LU.64 R6, [R1+0x1530] ;  /* 0x0015300001067983 */ /* 0x002f220000300a00 */
[----:B------:R-:W-:-:S03]  /*2c8b0*/  PRMT R24, R24, 0x7632, R24 ;  /* 0x0000763218187816 */ /* 0x000fc60000000018 */
[----:B----4-:R0:W-:Y:S04]  /*2c8c0*/  STG.E.U16 desc[UR10][R6.64], R20 ;  /* 0x0000001406007986 */ /* 0x0101e8000c10150a */
[----:B0-----:R-:W4:Y:S04]  /*2c8d0*/  LDL.LU.64 R6, [R1+0x1528] ;  /* 0x0015280001067983 */ /* 0x001f280000300a00 */
[----:B----4-:R0:W-:Y:S04]  /*2c8e0*/  STG.E.U16 desc[UR10][R6.64], R24 ;  /* 0x0000001806007986 */ /* 0x0101e8000c10150a */
[----:B0-----:R-:W4:Y:S04]  /*2c8f0*/  LDL.LU.64 R6, [R1+0x1520] ;  /* 0x0015200001067983 */ /* 0x001f280000300a00 */
[----:B----4-:R0:W-:Y:S04]  /*2c900*/  STG.E.U16 desc[UR10][R2.64], R6 ;  /* 0x0000000602007986 */ /* 0x0101e8000c10150a */
[----:B0-----:R-:W4:Y:S04]  /*2c910*/  LDL.LU.64 R2, [R1+0x1518] ;  /* 0x0015180001027983 */ /* 0x001f280000300a00 */
[----:B----4-:R0:W-:Y:S04]  /*2c920*/  STG.E.U16 desc[UR10][R2.64], R7 ;  /* 0x0000000702007986 */ /* 0x0101e8000c10150a */
[----:B0-----:R-:W4:Y:S04]  /*2c930*/  LDL.LU.64 R2, [R1+0x1510] ;  /* 0x0015100001027983 */ /* 0x001f280000300a00 */
[----:B------:R-:W2:Y:S04]  /*2c940*/  LDL.LU R20, [R1+0x8] ;  /* 0x0000080001147983 */ /* 0x000ea80000300800 */
[----:B------:R-:W-:Y:S04]  /*2c950*/  STL.64 [R1+0x1508], R8 ;  /* 0x0015080801007387 */ /* 0x000fe80000100a00 */
[----:B----4-:R-:W-:Y:S04]  /*2c960*/  STG.E.U16 desc[UR10][R2.64], R5 ;  /* 0x0000000502007986 */ /* 0x010fe8000c10150a */
[----:B------:R0:W-:Y:S04]  /*2c970*/  STG.E.U16 desc[UR10][R28.64], R9 ;  /* 0x000000091c007986 */ /* 0x0001e8000c10150a */
[----:B---3--:R-:W-:Y:S04]  /*2c980*/  STG.E.U16 desc[UR10][R26.64], R13 ;  /* 0x0000000d1a007986 */ /* 0x008fe8000c10150a */
[----:B------:R-:W-:Y:S04]  /*2c990*/  STG.E.U16 desc[UR10][R22.64], R17 ;  /* 0x0000001116007986 */ /* 0x000fe8000c10150a */
[----:B0-----:R-:W3:Y:S04]  /*2c9a0*/  LDL.LU.64 R8, [R1+0x140] ;  /* 0x0001400001087983 */ /* 0x001ee80000300a00 */
[----:B------:R0:W-:Y:S04]  /*2c9b0*/  STL.64 [R1+0x1500], R12 ;  /* 0x0015000c01007387 */ /* 0x0001e80000100a00 */
[----:B------:R-:W-:Y:S04]  /*2c9c0*/  STG.E.U16 desc[UR10][R18.64], R21 ;  /* 0x0000001512007986 */ /* 0x000fe8000c10150a */
[----:B------:R-:W-:Y:S04]  /*2c9d0*/  STG.E.U16 desc[UR10][R10.64], R25 ;  /* 0x000000190a007986 */ /* 0x000fe8000c10150a */
[----:B0-----:R-:W4:Y:S04]  /*2c9e0*/  LDL.LU.64 R12, [R1+0x138] ;  /* 0x00013800010c7983 */ /* 0x001f280000300a00 */
[----:B------:R0:W-:Y:S04]  /*2c9f0*/  STL [R1+0x14f8], R17 ;  /* 0x0014f81101007387 */ /* 0x0001e80000100800 */
[----:B0-----:R-:W4:Y:S04]  /*2ca00*/  LDL.LU.64 R16, [R1+0x130] ;  /* 0x0001300001107983 */ /* 0x001f280000300a00 */
[----:B------:R-:W2:Y:S04]  /*2ca10*/  LDL.LU.64 R10, [R1+0x108] ;  /* 0x00010800010a7983 */ /* 0x000ea80000300a00 */
[----:B--2---:R0:W-:Y:S04]  /*2ca20*/  STL.64 [R1+0x14e0], R10 ;  /* 0x0014e00a01007387 */ /* 0x0041e80000100a00 */
[----:B0-----:R-:W2:Y:S01]  /*2ca30*/  LDL.LU.64 R10, [R1+0x110] ;  /* 0x00011000010a7983 */ /* 0x001ea20000300a00 */
[----:B------:R-:W-:-:S03]  /*2ca40*/  PRMT R4, R6, 0x7632, R4 ;  /* 0x0000763206047816 */ /* 0x000fc60000000004 */
[----:B--2---:R0:W-:Y:S04]  /*2ca50*/  STL.64 [R1+0x14e8], R10 ;  /* 0x0014e80a01007387 */ /* 0x0041e80000100a00 */
[----:B0-----:R-:W2:Y:S01]  /*2ca60*/  LDL.LU.64 R10, [R1+0x118] ;  /* 0x00011800010a7983 */ /* 0x001ea20000300a00 */
[----:B------:R-:W-:-:S03]  /*2ca70*/  PRMT R0, R7, 0x7632, R0 ;  /* 0x0000763207007816 */ /* 0x000fc60000000000 */
[----:B------:R-:W-:Y:S04]  /*2ca80*/  STG.E.U16 desc[UR10][R14.64], R4 ;  /* 0x000000040e007986 */ /* 0x000fe8000c10150a */
[----:B---3--:R-:W-:Y:S04]  /*2ca90*/  STG.E.U16 desc[UR10][R8.64], R0 ;  /* 0x0000000008007986 */ /* 0x008fe8000c10150a */
[----:B--2---:R0:W-:Y:S04]  /*2caa0*/  STL.64 [R1+0x14f0], R10 ;  /* 0x0014f00a01007387 */ /* 0x0041e80000100a00 */
[----:B0-----:R-:W2:Y:S04]  /*2cab0*/  LDL.LU.64 R10, [R1+0x120] ;  /* 0x00012000010a7983 */ /* 0x001ea80000300a00 */
[----:B------:R-:W3:Y:S04]  /*2cac0*/  LDL.LU.64 R6, [R1+0x100] ;  /* 0x0001000001067983 */ /* 0x000ee80000300a00 */
[----:B------:R-:W3:Y:S04]  /*2cad0*/  LDL.LU.64 R2, [R1+0xf8] ;  /* 0x0000f80001027983 */ /* 0x000ee80000300a00 */
[----:B------:R-:W3:Y:S04]  /*2cae0*/  LDL.LU.64 R14, [R1+0xf0] ;  /* 0x0000f000010e7983 */ /* 0x000ee80000300a00 */
[----:B------:R-:W3:Y:S04]  /*2caf0*/  LDL.LU.64 R18, [R1+0xe8] ;  /* 0x0000e80001127983 */ /* 0x000ee80000300a00 */
[----:B------:R-:W3:Y:S04]  /*2cb00*/  LDL.LU.64 R22, [R1+0xe0] ;  /* 0x0000e00001167983 */ /* 0x000ee80000300a00 */
[----:B------:R-:W3:Y:S04]  /*2cb10*/  LDL.LU.64 R26, [R1+0xd8] ;  /* 0x0000d800011a7983 */ /* 0x000ee80000300a00 */
[----:B------:R-:W3:Y:S04]  /*2cb20*/  LDL.LU.64 R28, [R1+0xc8] ;  /* 0x0000c800011c7983 */ /* 0x000ee80000300a00 */
[----:B------:R-:W2:Y:S01]  /*2cb30*/  LDL.LU.64 R8, [R1+0x1508] ;  /* 0x0015080001087983 */ /* 0x000ea20000300a00 */
[----:B------:R-:W-:-:S05]  /*2cb40*/  PRMT R5, R5, 0x7632, R5 ;  /* 0x0000763205057816 */ /* 0x000fca0000000005 */
[----:B----4-:R0:W-:Y:S04]  /*2cb50*/  STG.E.U16 desc[UR10][R12.64], R5 ;  /* 0x000000050c007986 */ /* 0x0101e8000c10150a */
[----:B0-----:R-:W4:Y:S01]  /*2cb60*/  LDL.LU.64 R12, [R1+0x1500] ;  /* 0x00150000010c7983 */ /* 0x001f220000300a00 */
[----:B--2---:R-:W-:-:S05]  /*2cb70*/  PRMT R9, R9, 0x7632, R9 ;  /* 0x0000763209097816 */ /* 0x004fca0000000009 */
[----:B------:R0:W-:Y:S04]  /*2cb80*/  STG.E.U16 desc[UR10][R16.64], R9 ;  /* 0x0000000910007986 */ /* 0x0001e8000c10150a */
[----:B0-----:R-:W2:Y:S04]  /*2cb90*/  LDL.LU R17, [R1+0x14f8] ;  /* 0x0014f80001117983 */ /* 0x001ea80000300800 */
[----:B------:R0:W-:Y:S04]  /*2cba0*/  STL.64 [R1+0x1490], R8 ;  /* 0x0014900801007387 */ /* 0x0001e80000100a00 */
[----:B0-----:R-:W3:Y:S01]  /*2cbb0*/  LDL.LU.64 R8, [R1+0x128] ;  /* 0x0001280001087983 */ /* 0x001ee20000300a00 */
[----:B----4-:R-:W-:-:S03]  /*2cbc0*/  PRMT R13, R13, 0x7632, R13 ;  /* 0x000076320d0d7816 */ /* 0x010fc6000000000d */
[----:B------:R-:W-:Y:S04]  /*2cbd0*/  STL [R1+0x14a0], R12 ;  /* 0x0014a00c01007387 */ /* 0x000fe80000100800 */
[----:B---3--:R0:W-:Y:S04]  /*2cbe0*/  STG.E.U16 desc[UR10][R8.64], R13 ;  /* 0x0000000d08007986 */ /* 0x0081e8000c10150a */
[----:B0-----:R-:W3:Y:S01]  /*2cbf0*/  LDL.LU.64 R12, [R1+0xb0] ;  /* 0x0000b000010c7983 */ /* 0x001ee20000300a00 */
[----:B--2---:R-:W-:-:S05]  /*2cc00*/  PRMT R17, R17, 0x7632, R17 ;  /* 0x0000763211117816 */ /* 0x004fca0000000011 */
[----:B------:R-:W-:Y:S04]  /*2cc10*/  STG.E.U16 desc[UR10][R10.64], R17 ;  /* 0x000000110a007986 */ /* 0x000fe8000c10150a */
[----:B---3--:R0:W-:Y:S04]  /*2cc20*/  STL.64 [R1+0x14a8], R12 ;  /* 0x0014a80c01007387 */ /* 0x0081e80000100a00 */
[----:B0-----:R-:W2:Y:S04]  /*2cc30*/  LDL.LU.64 R12, [R1+0xc0] ;  /* 0x0000c000010c7983 */ /* 0x001ea80000300a00 */
[----:B------:R-:W3:Y:S04]  /*2cc40*/  LDL.LU.64 R8, [R1+0xa8] ;  /* 0x0000a80001087983 */ /* 0x000ee80000300a00 */
[----:B------:R-:W4:Y:S01]  /*2cc50*/  LDL.LU.64 R10, [R1+0x14f0] ;  /* 0x0014f000010a7983 */ /* 0x000f220000300a00 */
[----:B------:R-:W-:-:S03]  /*2cc60*/  PRMT R21, R21, 0x7632, R21 ;  /* 0x0000763215157816 */ /* 0x000fc60000000015 */
[----:B------:R-:W3:Y:S04]  /*2cc70*/  LDL.LU.64 R16, [R1+0xb8] ;  /* 0x0000b80001107983 */ /* 0x000ee80000300a00 */
[----:B----4-:R0:W-:Y:S04]  /*2cc80*/  STG.E.U16 desc[UR10][R10.64], R21 ;  /* 0x000000150a007986 */ /* 0x0101e8000c10150a */
[----:B0-----:R-:W4:Y:S01]  /*2cc90*/  LDL.LU.64 R10, [R1+0x14e8] ;  /* 0x0014e800010a7983 */ /* 0x001f220000300a00 */
[----:B------:R-:W-:-:S03]  /*2cca0*/  PRMT R25, R25, 0x7632, R25 ;  /* 0x0000763219197816 */ /* 0x000fc60000000019 */
[----:B------:R-:W2:Y:S04]  /*2ccb0*/  LDL.LU R21, [R1+0x18] ;  /* 0x0000180001157983 */ /* 0x000ea80000300800 */
[----:B----4-:R0:W-:Y:S04]  /*2ccc0*/  STG.E.U16 desc[UR10][R10.64], R25 ;  /* 0x000000190a007986 */ /* 0x0101e8000c10150a */
[----:B0-----:R-:W2:Y:S04]  /*2ccd0*/  LDL.LU.64 R10, [R1+0x14e0] ;  /* 0x0014e000010a7983 */ /* 0x001ea80000300a00 */
[----:B------:R-:W4:Y:S04]  /*2cce0*/  LDL.LU.64 R24, [R1+0xd0] ;  /* 0x0000d00001187983 */ /* 0x000f280000300a00 */
[----:B--2---:R0:W-:Y:S04]  /*2ccf0*/  STG.E.U16 desc[UR10][R10.64], R21 ;  /* 0x000000150a007986 */ /* 0x0041e8000c10150a */
[----:B------:R1:W-:Y:S04]  /*2cd00*/  STG.E.U16 desc[UR10][R6.64], R20 ;  /* 0x0000001406007986 */ /* 0x0003e8000c10150a */
[----:B0-----:R-:W2:Y:S04]  /*2cd10*/  LDL.LU.64 R10, [R1+0x14d8] ;  /* 0x0014d800010a7983 */ /* 0x001ea80000300a00 */
[----:B-1----:R-:W3:Y:S04]  /*2cd20*/  LDL.LU.64 R6, [R1+0x14d0] ;  /* 0x0014d00001067983 */ /* 0x002ee80000300a00 */
[----:B---3--:R0:W-:Y:S04]  /*2cd30*/  STG.E.U16 desc[UR10][R2.64], R6 ;  /* 0x0000000602007986 */ /* 0x0081e8000c10150a */
[----:B--2---:R1:W-:Y:S04]  /*2cd40*/  STG.E.U16 desc[UR10][R14.64], R10 ;  /* 0x0000000a0e007986 */ /* 0x0043e8000c10150a */
[----:B0-----:R-:W2:Y:S04]  /*2cd50*/  LDL.LU.64 R2, [R1+0x98] ;  /* 0x0000980001027983 */ /* 0x001ea80000300a00 */
[----:B-1----:R-:W3:Y:S04]  /*2cd60*/  LDL.LU.64 R14, [R1+0x14c8] ;  /* 0x0014c800010e7983 */ /* 0x002ee80000300a00 */
[----:B---3--:R0:W-:Y:S04]  /*2cd70*/  STG.E.U16 desc[UR10][R18.64], R14 ;  /* 0x0000000e12007986 */ /* 0x0081e8000c10150a */
[----:B0-----:R-:W3:Y:S04]  /*2cd80*/  LDL.LU.64 R18, [R1+0x14c0] ;  /* 0x0014c00001127983 */ /* 0x001ee80000300a00 */
[----:B---3--:R0:W-:Y:S04]  /*2cd90*/  STG.E.U16 desc[UR10][R22.64], R18 ;  /* 0x0000001216007986 */ /* 0x0081e8000c10150a */
[----:B0-----:R-:W3:Y:S01]  /*2cda0*/  LDL.LU.64 R22, [R1+0x14b8] ;  /* 0x0014b80001167983 */ /* 0x001ee20000300a00 */
[----:B------:R-:W-:-:S03]  /*2cdb0*/  PRMT R4, R21, 0x7632, R4 ;  /* 0x0000763215047816 */ /* 0x000fc60000000004 */
[----:B---3--:R0:W-:Y:S04]  /*2cdc0*/  STG.E.U16 desc[UR10][R26.64], R22 ;  /* 0x000000161a007986 */ /* 0x0081e8000c10150a */
[----:B0-----:R-:W4:Y:S01]  /*2cdd0*/  LDL.LU.64 R26, [R1+0x14b0] ;  /* 0x0014b000011a7983 */ /* 0x001f220000300a00 */
[----:B------:R-:W-:-:S03]  /*2cde0*/  PRMT R0, R20, 0x7632, R0 ;  /* 0x0000763214007816 */ /* 0x000fc60000000000 */
[----:B----4-:R-:W-:Y:S04]  /*2cdf0*/  STG.E.U16 desc[UR10][R24.64], R26 ;  /* 0x0000001a18007986 */ /* 0x010fe8000c10150a */
[----:B------:R0:W-:Y:S04]  /*2ce00*/  STG.E.U16 desc[UR10][R28.64], R4 ;  /* 0x000000041c007986 */ /* 0x0001e8000c10150a */
[----:B------:R-:W-:Y:S04]  /*2ce10*/  STG.E.U16 desc[UR10][R12.64], R0 ;  /* 0x000000000c007986 */ /* 0x000fe8000c10150a */
[----:B0-----:R-:W3:Y:S04]  /*2ce20*/  LDL.LU.64 R28, [R1+0x90] ;  /* 0x00009000011c7983 */ /* 0x001ee80000300a00 */
[----:B------:R-:W4:Y:S04]  /*2ce30*/  LDL.LU.64 R24, [R1+0x88] ;  /* 0x0000880001187983 */ /* 0x000f280000300a00 */
[----:B------:R-:W4:Y:S04]  /*2ce40*/  LDL.LU R20, [R1+0x1c] ;  /* 0x00001c0001147983 */ /* 0x000f280000300800 */
[----:B------:R0:W-:Y:S04]  /*2ce50*/  STL.64 [R1+0x1480], R4 ;  /* 0x0014800401007387 */ /* 0x0001e80000100a00 */
[----:B0-----:R-:W2:Y:S04]  /*2ce60*/  LDL.LU.64 R4, [R1+0xa0] ;  /* 0x0000a00001047983 */ /* 0x001ea80000300a00 */
[----:B------:R-:W3:Y:S01]  /*2ce70*/  LDL.LU.64 R12, [R1+0x14a8] ;  /* 0x0014a800010c7983 */ /* 0x000ee20000300a00 */
[----:B------:R-:W-:-:S02]  /*2ce80*/  PRMT R6, R6, 0x7632, R6 ;  /* 0x0000763206067816 */ /* 0x000fc40000000006 */
[----:B------:R-:W-:Y:S02]  /*2ce90*/  PRMT R10, R10, 0x7632, R10 ;  /* 0x000076320a0a7816 */ /* 0x000fe4000000000a */
[----:B------:R-:W-:Y:S01]  /*2cea0*/  PRMT R14, R14, 0x7632, R14 ;  /* 0x000076320e0e7816 */ /* 0x000fe2000000000e */
[----:B------:R-:W-:Y:S01]  /*2ceb0*/  STG.E.U16 desc[UR10][R16.64], R6 ;  /* 0x0000000610007986 */ /* 0x000fe2000c10150a */
[----:B------:R-:W-:-:S03]  /*2cec0*/  PRMT R18, R18, 0x7632, R18 ;  /* 0x0000763212127816 */ /* 0x000fc60000000012 */
[----:B------:R0:W-:Y:S04]  /*2ced0*/  STL.64 [R1+0x1498], R6 ;  /* 0x0014980601007387 */ /* 0x0001e80000100a00 */
[----:B0-----:R-:W4:Y:S04]  /*2cee0*/  LDL.LU.64 R6, [R1+0x80] ;  /* 0x0000800001067983 */ /* 0x001f280000300a00 */
[----:B------:R-:W4:Y:S04]  /*2cef0*/  LDL.LU R16, [R1+0xc] ;  /* 0x00000c0001107983 */ /* 0x000f280000300800 */
[----:B---3--:R0:W-:Y:S04]  /*2cf00*/  STG.E.U16 desc[UR10][R12.64], R10 ;  /* 0x0000000a0c007986 */ /* 0x0081e8000c10150a */
[----:B------:R1:W-:Y:S04]  /*2cf10*/  STG.E.U16 desc[UR10][R8.64], R14 ;  /* 0x0000000e08007986 */ /* 0x0003e8000c10150a */
[----:B--2---:R2:W-:Y:S04]  /*2cf20*/  STG.E.U16 desc[UR10][R4.64], R18 ;  /* 0x0000001204007986 */ /* 0x0045e8000c10150a */
[----:B0-----:R-:W3:Y:S04]  /*2cf30*/  LDL.LU R12, [R1+0x14a0] ;  /* 0x0014a000010c7983 */ /* 0x001ee80000300800 */
[----:B-1----:R-:W3:Y:S04]  /*2cf40*/  LDL.LU.64 R8, [R1+0x78] ;  /* 0x0000780001087983 */ /* 0x002ee80000300a00 */
[----:B--2---:R-:W2:Y:S01]  /*2cf50*/  LDL.LU.64 R4, [R1+0x68] ;  /* 0x0000680001047983 */ /* 0x004ea20000300a00 */
[----:B------:R-:W-:-:S05]  /*2cf60*/  PRMT R22, R22, 0x7632, R22 ;  /* 0x0000763216167816 */ /* 0x000fca0000000016 */
[----:B------:R-:W-:Y:S04]  /*2cf70*/  STG.E.U16 desc[UR10][R2.64], R22 ;  /* 0x0000001602007986 */ /* 0x000fe8000c10150a */
[----:B--2---:R0:W-:Y:S04]  /*2cf80*/  STL.64 [R1+0x1488], R4 ;  /* 0x0014880401007387 */ /* 0x0041e80000100a00 */
[----:B0-----:R-:W2:Y:S04]  /*2cf90*/  LDL.LU.64 R4, [R1+0x70] ;  /* 0x0000700001047983 */ /* 0x001ea80000300a00 */
[----:B------:R0:W-:Y:S04]  /*2cfa0*/  STL [R1+0x1478], R23 ;  /* 0x0014781701007387 */ /* 0x0001e80000100800 */
[----:B0-----:R-:W2:Y:S04]  /*2cfb0*/  LDL.LU.64 R22, [R1+0x60] ;  /* 0x0000600001167983 */ /* 0x001ea80000300a00 */
[----:B------:R-:W4:Y:S04]  /*2cfc0*/  LDL.LU.64 R2, [R1+0x40] ;  /* 0x0000400001027983 */ /* 0x000f280000300a00 */
[----:B----4-:R0:W-:Y:S04]  /*2cfd0*/  STL.64 [R1+0x1460], R2 ;  /* 0x0014600201007387 */ /* 0x0101e80000100a00 */
[----:B0-----:R-:W4:Y:S01]  /*2cfe0*/  LDL.LU.64 R2, [R1+0x48] ;  /* 0x0000480001027983 */ /* 0x001f220000300a00 */
[----:B------:R-:W-:-:S03]  /*2cff0*/  PRMT R26, R26, 0x7632, R26 ;  /* 0x000076321a1a7816 */ /* 0x000fc6000000001a */
[----:B----4-:R0:W-:Y:S04]  /*2d000*/  STL.64 [R1+0x1468], R2 ;  /* 0x0014680201007387 */ /* 0x0101e80000100a00 */
[----:B0-----:R-:W4:Y:S04]  /*2d010*/  LDL.LU.64 R2, [R1+0x50] ;  /* 0x0000500001027983 */ /* 0x001f280000300a00 */
[----:B------:R-:W-:Y:S04]  /*2d020*/  STG.E.U16 desc[UR10][R28.64], R26 ;  /* 0x0000001a1c007986 */ /* 0x000fe8000c10150a */
[----:B------:R-:W-:Y:S04]  /*2d030*/  STG.E.U16 desc[UR10][R24.64], R20 ;  /* 0x0000001418007986 */ /* 0x000fe8000c10150a */
[----:B------:R-:W-:Y:S04]  /*2d040*/  STG.E.U16 desc[UR10][R6.64], R16 ;  /* 0x0000001006007986 */ /* 0x000fe8000c10150a */
[----:B----4-:R0:W-:Y:S04]  /*2d050*/  STL.64 [R1+0x1470], R2 ;  /* 0x0014700201007387 */ /* 0x0101e80000100a00 */
[----:B0-----:R-:W4:Y:S04]  /*2d060*/  LDL.LU.64 R2, [R1+0x58] ;  /* 0x0000580001027983 */ /* 0x001f280000300a00 */
[----:B------:R-:W4:Y:S04]  /*2d070*/  LDL.LU.64 R28, [R1+0x38] ;  /* 0x00003800011c7983 */ /* 0x000f280000300a00 */
[----:B------:R-:W4:Y:S04]  /*2d080*/  LDL.LU R14, [R1+0x230] ;  /* 0x00023000010e7983 */ /* 0x000f280000300800 */
[----:B------:R-:W4:Y:S04]  /*2d090*/  LDL.LU R13, [R1+0x22c] ;  /* 0x00022c00010d7983 */ /* 0x000f280000300800 */
[----:B------:R-:W4:Y:S04]  /*2d0a0*/  LDL.LU R18, [R1+0x228] ;  /* 0x0002280001127983 */ /* 0x000f280000300800 */
[----:B------:R-:W4:Y:S04]  /*2d0b0*/  LDL.LU R25, [R1+0x224] ;  /* 0x0002240001197983 */ /* 0x000f280000300800 */
[----:B------:R-:W4:Y:S04]  /*2d0c0*/  LDL.LU R21, [R1+0x2cc] ;  /* 0x0002cc0001157983 */ /* 0x000f280000300800 */
[----:B------:R-:W2:Y:S01]  /*2d0d0*/  LDL.LU.64 R6, [R1+0x1498] ;  /* 0x0014980001067983 */ /* 0x000ea20000300a00 */
[----:B------:R-:W-:-:S03]  /*2d0e0*/  PRMT R10, R16, 0x7632, R10 ;  /* 0x00007632100a7816 */ /* 0x000fc6000000000a */
[----:B------:R-:W4:Y:S01]  /*2d0f0*/  LDL.LU R17, [R1+0x2c4] ;  /* 0x0002c40001117983 */ /* 0x000f220000300800 */
[----:B---3--:R-:W-:-:S03]  /*2d100*/  PRMT R12, R20, 0x7632, R12 ;  /* 0x00007632140c7816 */ /* 0x008fc6000000000c */
[----:B------:R-:W3:Y:S04]  /*2d110*/  LDL.LU R24, [R1+0x2bc] ;  /* 0x0002bc0001187983 */ /* 0x000ee80000300800 */
[----:B------:R-:W3:Y:S04]  /*2d120*/  LDL.LU R16, [R1+0x2b8] ;  /* 0x0002b80001107983 */ /* 0x000ee80000300800 */
[----:B------:R-:W3:Y:S04]  /*2d130*/  LDL.LU R20, [R1+0x144c] ;  /* 0x00144c0001147983 */ /* 0x000ee80000300800 */
[----:B--2---:R0:W-:Y:S04]  /*2d140*/  STG.E.U16 desc[UR10][R8.64], R7 ;  /* 0x0000000708007986 */ /* 0x0041e8000c10150a */
[----:B------:R1:W-:Y:S04]  /*2d150*/  STG.E.U16 desc[UR10][R4.64], R11 ;  /* 0x0000000b04007986 */ /* 0x0003e8000c10150a */
[----:B0-----:R-:W2:Y:S04]  /*2d160*/  LDL.LU.64 R8, [R1+0x1490] ;  /* 0x0014900001087983 */ /* 0x001ea80000300a00 */
[----:B-1----:R-:W4:Y:S04]  /*2d170*/  LDL.LU.64 R4, [R1+0x1488] ;  /* 0x0014880001047983 */ /* 0x002f280000300a00 */
[----:B----4-:R0:W-:Y:S04]  /*2d180*/  STG.E.U16 desc[UR10][R4.64], R15 ;  /* 0x0000000f04007986 */ /* 0x0101e8000c10150a */
[----:B------:R1:W-:Y:S04]  /*2d190*/  STG.E.U16 desc[UR10][R22.64], R19 ;  /* 0x0000001316007986 */ /* 0x0003e8000c10150a */
[----:B0-----:R-:W4:Y:S04]  /*2d1a0*/  LDL.LU.64 R4, [R1+0x1480] ;  /* 0x0014800001047983 */ /* 0x001f280000300a00 */
[----:B-1----:R-:W3:Y:S04]  /*2d1b0*/  LDL.LU R23, [R1+0x1478] ;  /* 0x0014780001177983 */ /* 0x002ee80000300800 */
[----:B---3--:R0:W-:Y:S04]  /*2d1c0*/  STG.E.U16 desc[UR10][R2.64], R23 ;  /* 0x0000001702007986 */ /* 0x0081e8000c10150a */
[----:B0-----:R-:W3:Y:S01]  /*2d1d0*/  LDL.LU.64 R2, [R1+0x1470] ;  /* 0x0014700001027983 */ /* 0x001ee20000300a00 */
[----:B------:R-:W-:-:S03]  /*2d1e0*/  PRMT R0, R23, 0x7632, R0 ;  /* 0x0000763217007816 */ /* 0x000fc60000000000 */
[----:B------:R-:W2:Y:S04]  /*2d1f0*/  LDL.LU.64 R22, [R1+0x20] ;  /* 0x0000200001167983 */ /* 0x000ea80000300a00 */
[----:B---3--:R0:W-:Y:S04]  /*2d200*/  STG.E.U16 desc[UR10][R2.64], R27 ;  /* 0x0000001b02007986 */ /* 0x0081e8000c10150a */
[----:B0-----:R-:W3:Y:S01]  /*2d210*/  LDL.LU.64 R2, [R1+0x1468] ;  /* 0x0014680001027983 */ /* 0x001ee20000300a00 */
[----:B----4-:R-:W-:-:S03]  /*2d220*/  PRMT R4, R27, 0x7632, R4 ;  /* 0x000076321b047816 */ /* 0x010fc60000000004 */
[----:B------:R-:W4:Y:S04]  /*2d230*/  LDL.LU.64 R26, [R1+0x28] ;  /* 0x00002800011a7983 */ /* 0x000f280000300a00 */
[----:B---3--:R0:W-:Y:S04]  /*2d240*/  STG.E.U16 desc[UR10][R2.64], R12 ;  /* 0x0000000c02007986 */ /* 0x0081e8000c10150a */
[----:B0-----:R-:W3:Y:S01]  /*2d250*/  LDL.LU.64 R2, [R1+0x1460] ;  /* 0x0014600001027983 */ /* 0x001ee20000300a00 */
[----:B--2---:R-:W-:Y:S02]  /*2d260*/  PRMT R9, R11, 0x7632, R9 ;  /* 0x000076320b097816 */ /* 0x004fe40000000009 */
[----:B------:R-:W-:Y:S01]  /*2d270*/  PRMT R6, R7, 0x7632, R6 ;  /* 0x0000763207067816 */ /* 0x000fe20000000006 */
[----:B---3--:R0:W-:Y:S04]  /*2d280*/  STG.E.U16 desc[UR10][R2.64], R10 ;  /* 0x0000000a02007986 */ /* 0x0081e8000c10150a */
[----:B0-----:R-:W2:Y:S04]  /*2d290*/  LDL.LU.64 R2, [R1+0x1458] ;  /* 0x0014580001027983 */ /* 0x001ea80000300a00 */
[----:B------:R-:W3:Y:S04]  /*2d2a0*/  LDL.LU.64 R10, [R1+0x30] ;  /* 0x00003000010a7983 */ /* 0x000ee80000300a00 */
[----:B------:R0:W-:Y:S04]  /*2d2b0*/  STG.E.U16 desc[UR10][R28.64], R6 ;  /* 0x000000061c007986 */ /* 0x0001e8000c10150a */
[----:B0-----:R-:W2:Y:S01]  /*2d2c0*/  LDL.LU.64 R28, [R1+0x1450] ;  /* 0x00145000011c7983 */ /* 0x001ea20000300a00 */
[----:B------:R-:W-:Y:S01]  /*2d2d0*/  FSEL R12, R25, -INF , P6 ;  /* 0xff800000190c7808 */ /* 0x000fe20003000000 */
[----:B------:R-:W0:Y:S01]  /*2d2e0*/  LDC.64 R6, c[0x0][0x230] ;  /* 0x00008c00ff067b82 */ /* 0x000e220000000a00 */
[----:B------:R-:W-:-:S02]  /*2d2f0*/  PRMT R8, R15, 0x7632, R8 ;  /* 0x000076320f087816 */ /* 0x000fc40000000008 */
[----:B------:R-:W-:Y:S02]  /*2d300*/  PRMT R5, R19, 0x7632, R5 ;  /* 0x0000763213057816 */ /* 0x000fe40000000005 */
[----:B------:R-:W-:Y:S02]  /*2d310*/  FSEL R14, R14, -INF , P3 ;  /* 0xff8000000e0e7808 */ /* 0x000fe40001800000 */
[----:B------:R-:W-:Y:S01]  /*2d320*/  FSEL R13, R13, -INF , P2 ;  /* 0xff8000000d0d7808 */ /* 0x000fe20001000000 */
[----:B------:R-:W-:-:S04]  /*2d330*/  UIMAD UR4, UR7, UR4, URZ ;  /* 0x00000004070472a4 */ /* 0x000fc8000f8e023f */
[----:B------:R-:W-:Y:S02]  /*2d340*/  USHF.L.U32 UR7, UR4, 0x2, URZ ;  /* 0x0000000204077899 */ /* 0x000fe4000800063f */
[----:B------:R-:W-:Y:S01]  /*2d350*/  UIMAD.WIDE UR4, UR4, 0x4, URZ ;  /* 0x00000004040478a5 */ /* 0x000fe2000f8e023f */
[----:B---3--:R1:W-:Y:S02]  /*2d360*/  STG.E.U16 desc[UR10][R10.64], R9 ;  /* 0x000000090a007986 */ /* 0x0083e4000c10150a */
[----:B-1----:R-:W-:-:S05]  /*2d370*/  FSEL R11, R18, -INF , P1 ;  /* 0xff800000120b7808 */ /* 0x002fca0000800000 */
[----:B------:R-:W-:Y:S01]  /*2d380*/  FFMA R10, R11, 0.69314718246459960938, R24 ;  /* 0x3f3172180b0a7823 */ /* 0x000fe20000000018 */
[----:B------:R-:W-:Y:S02]  /*2d390*/  FFMA R11, R12, 0.69314718246459960938, R16 ;  /* 0x3f3172180c0b7823 */ /* 0x000fe40000000010 */
[----:B------:R-:W1:Y:S01]  /*2d3a0*/  S2R R16, SR_TID.X ;  /* 0x0000000000107919 */ /* 0x000e620000002100 */
[----:B----4-:R3:W-:Y:S04]  /*2d3b0*/  STG.E.U16 desc[UR10][R26.64], R8 ;  /* 0x000000081a007986 */ /* 0x0107e8000c10150a */
[----:B------:R4:W-:Y:S04]  /*2d3c0*/  STG.E.U16 desc[UR10][R22.64], R5 ;  /* 0x0000000516007986 */ /* 0x0009e8000c10150a */
[----:B--2---:R2:W-:Y:S04]  /*2d3d0*/  STG.E.U16 desc[UR10][R28.64], R0 ;  /* 0x000000001c007986 */ /* 0x0045e8000c10150a */
[----:B------:R0:W-:Y:S01]  /*2d3e0*/  STG.E.U16 desc[UR10][R2.64], R4 ;  /* 0x0000000402007986 */ /* 0x0001e2000c10150a */
[----:B---3--:R-:W-:Y:S01]  /*2d3f0*/  FFMA R8, R14, 0.69314718246459960938, R21 ;  /* 0x3f3172180e087823 */ /* 0x008fe20000000015 */
[----:B------:R-:W-:Y:S01]  /*2d400*/  FFMA R9, R13, 0.69314718246459960938, R17 ;  /* 0x3f3172180d097823 */ /* 0x000fe20000000011 */
[----:B-1----:R-:W-:-:S04]  /*2d410*/  SHF.L.U32 R16, R16, 0x2, RZ ;  /* 0x0000000210107819 */ /* 0x002fc800000006ff */
[----:B------:R-:W-:Y:S01]  /*2d420*/  LOP3.LUT R16, R16, 0x70, RZ, 0xc0, !PT ;  /* 0x0000007010107812 */ /* 0x000fe200078ec0ff */
[----:B------:R-:W-:Y:S01]  /*2d430*/  BAR.SYNC.DEFER_BLOCKING 0x0 ;  /* 0x0000000000007b1d */ /* 0x000fe20000010000 */
[C---:B----4-:R-:W-:Y:S01]  /*2d440*/  SHF.L.U32 R5, R20.reuse, 0x2, RZ ;  /* 0x0000000214057819 */ /* 0x050fe200000006ff */
[----:B--2---:R-:W-:-:S04]  /*2d450*/  IMAD.HI R0, R20, 0x4, RZ ;  /* 0x0000000414007827 */ /* 0x004fc800078e02ff */
[----:B------:R1:W-:Y:S02]  /*2d460*/  STS.128 [R16+UR6], R8 ;  /* 0x0000000810007988 */ /* 0x0003e40008000c06 */
[----:B------:R-:W-:Y:S01]  /*2d470*/  BAR.SYNC.DEFER_BLOCKING 0x0 ;  /* 0x0000000000007b1d */ /* 0x000fe20000010000 */
[----:B0-----:R-:W-:-:S04]  /*2d480*/  IADD3 R6, P1, P2, R5, UR7, R6 ;  /* 0x0000000705067c10 */ /* 0x001fc8000fa3e006 */
[----:B------:R-:W-:Y:S01]  /*2d490*/  IADD3.X R7, R0, UR5, R7, P1, P2 ;  /* 0x0000000500077c10 */ /* 0x000fe20008fe4407 */
[----:B------:R-:W-:Y:S08]  /*2d4a0*/  @P0 EXIT ;  /* 0x000000000000094d */ /* 0x000ff00003800000 */
[----:B-1----:R-:W2:Y:S04]  /*2d4b0*/  LDL.LU R16, [R1+0x234] ;  /* 0x0002340001107983 */ /* 0x002ea80000300800 */
[----:B--2---:R-:W0:Y:S04]  /*2d4c0*/  LDS R3, [R16] ;  /* 0x0000000010037984 */ /* 0x004e280000000800 */
[----:B0-----:R-:W-:Y:S01]  /*2d4d0*/  STG.E desc[UR10][R6.64], R3 ;  /* 0x0000000306007986 */ /* 0x001fe2000c10190a */
[----:B------:R-:W-:Y:S05]  /*2d4e0*/  EXIT ;  /* 0x000000000000794d */ /* 0x000fea0003800000 */
.L_x_2:
[----:B------:R-:W-:-:S00]  /*2d4f0*/  BRA `(.L_x_2) ;  /* 0xfffffffc00fc7947 */ /* 0x000fc0000383ffff */
[----:B------:R-:W-:-:S00]  /*2d500*/  NOP ;  /* 0x0000000000007918 */ /* 0x000fc00000000000 */
[----:B------:R-:W-:-:S00]  /*2d510*/  NOP ;  /* 0x0000000000007918 */ /* 0x000fc00000000000 */
[----:B------:R-:W-:-:S00]  /*2d520*/  NOP ;  /* 0x0000000000007918 */ /* 0x000fc00000000000 */
[----:B------:R-:W-:-:S00]  /*2d530*/  NOP ;  /* 0x0000000000007918 */ /* 0x000fc00000000000 */
[----:B------:R-:W-:-:S00]  /*2d540*/  NOP ;  /* 0x0000000000007918 */ /* 0x000fc00000000000 */
[----:B------:R-:W-:-:S00]  /*2d550*/  NOP ;  /* 0x0000000000007918 */ /* 0x000fc00000000000 */
[----:B------:R-:W-:-:S00]  /*2d560*/  NOP ;  /* 0x0000000000007918 */ /* 0x000fc00000000000 */
[----:B------:R-:W-:-:S00]  /*2d570*/  NOP ;  /* 0x0000000000007918 */ /* 0x000fc00000000000 */
.L_x_3:


//--------------------- .nv.global.init           --------------------------
	.section	.nv.global.init,"aw",@progbits
.nv.global.init:
	.type		_$_str,@object
	.size		_$_str,(.L_0 - _$_str)
_$_str:
        /*0000*/ 	.byte	0x5f, 0x5f, 0x43, 0x55, 0x44, 0x41, 0x5f, 0x46, 0x54, 0x5a, 0x00
.L_0:


//--------------------- .nv.shared.attn_fwd       --------------------------
	.section	.nv.shared.attn_fwd,"aw",@nobits
	.sectionflags	@""
	.align	16
	.zero		1024


//--------------------- .nv.shared.reserved.0     --------------------------
	.section	.nv.shared.reserved.0,"aw",@nobits
	.weak		__nv_reservedSMEM_offset_0_alias
	.size		__nv_reservedSMEM_offset_0_alias, 0, 0
	.other		__nv_reservedSMEM_offset_0_alias,@"STO_CUDA_RESERVED_SHARED STV_DEFAULT"
__nv_reservedSMEM_offset_0_alias:
	.zero		0


//--------------------- .nv.constant0.attn_fwd    --------------------------
	.section	.nv.constant0.attn_fwd,"a",@progbits
	.sectionflags	@""
	.align	4
.nv.constant0.attn_fwd:
	.zero		664


//--------------------- SYMBOLS --------------------------

	.type		.nv.reservedSmem.offset0,@object
	.size		.nv.reservedSmem.offset0,0x4
